//
// Generated by NVIDIA NVVM Compiler
//
// Compiler Build ID: CL-36424714
// Cuda compilation tools, release 13.0, V13.0.88
// Based on NVVM 20.0.0
//

.version 9.0
.target sm_100
.address_size 64

	// .globl	_Z19assignHeterogeneityP6cellGsPf
.func  (.param .b64 func_retval0) __internal_accurate_pow
(
	.param .b64 __internal_accurate_pow_param_0,
	.param .b64 __internal_accurate_pow_param_1
)
;
.global .align 4 .b8 precalc_xorwow_matrix[102400];
.global .align 4 .b8 precalc_xorwow_offset_matrix[102400];
.global .align 4 .b8 mrg32k3aM1[2304];
.global .align 4 .b8 mrg32k3aM2[2304];
.global .align 4 .b8 mrg32k3aM1SubSeq[2016];
.global .align 4 .b8 mrg32k3aM2SubSeq[2016];
.global .align 4 .b8 mrg32k3aM1Seq[2304];
.global .align 4 .b8 mrg32k3aM2Seq[2304];
.const .align 8 .b8 __cr_lgamma_table[72];

.visible .entry _Z19assignHeterogeneityP6cellGsPf(
	.param .u64 .ptr .align 1 _Z19assignHeterogeneityP6cellGsPf_param_0,
	.param .u64 .ptr .align 1 _Z19assignHeterogeneityP6cellGsPf_param_1
)
{
	.reg .b32 	%r<5>;
	.reg .b32 	%f<11>;
	.reg .b64 	%rd<9>;
	.reg .b64 	%fd<11>;

	ld.param.u64 	%rd1, [_Z19assignHeterogeneityP6cellGsPf_param_0];
	ld.param.u64 	%rd2, [_Z19assignHeterogeneityP6cellGsPf_param_1];
	cvta.to.global.u64 	%rd3, %rd1;
	cvta.to.global.u64 	%rd4, %rd2;
	mov.u32 	%r1, %ctaid.x;
	mov.u32 	%r2, %ntid.x;
	mov.u32 	%r3, %tid.x;
	mad.lo.s32 	%r4, %r1, %r2, %r3;
	mul.wide.s32 	%rd5, %r4, 4;
	add.s64 	%rd6, %rd4, %rd5;
	ld.global.f32 	%f1, [%rd6];
	cvt.f64.f32 	%fd1, %f1;
	mul.wide.s32 	%rd7, %r4, 80;
	add.s64 	%rd8, %rd3, %rd7;
	st.global.f64 	[%rd8], %fd1;
	ld.global.f32 	%f2, [%rd6+10000];
	cvt.f64.f32 	%fd2, %f2;
	st.global.f64 	[%rd8+8], %fd2;
	ld.global.f32 	%f3, [%rd6+20000];
	cvt.f64.f32 	%fd3, %f3;
	st.global.f64 	[%rd8+16], %fd3;
	ld.global.f32 	%f4, [%rd6+30000];
	cvt.f64.f32 	%fd4, %f4;
	st.global.f64 	[%rd8+24], %fd4;
	ld.global.f32 	%f5, [%rd6+40000];
	cvt.f64.f32 	%fd5, %f5;
	st.global.f64 	[%rd8+32], %fd5;
	ld.global.f32 	%f6, [%rd6+50000];
	cvt.f64.f32 	%fd6, %f6;
	st.global.f64 	[%rd8+40], %fd6;
	ld.global.f32 	%f7, [%rd6+60000];
	cvt.f64.f32 	%fd7, %f7;
	st.global.f64 	[%rd8+48], %fd7;
	ld.global.f32 	%f8, [%rd6+70000];
	cvt.f64.f32 	%fd8, %f8;
	st.global.f64 	[%rd8+56], %fd8;
	ld.global.f32 	%f9, [%rd6+80000];
	cvt.f64.f32 	%fd9, %f9;
	st.global.f64 	[%rd8+64], %fd9;
	ld.global.f32 	%f10, [%rd6+90000];
	cvt.f64.f32 	%fd10, %f10;
	st.global.f64 	[%rd8+72], %fd10;
	ret;

}
	// .globl	_Z17initialConditionsP4cellPf
.visible .entry _Z17initialConditionsP4cellPf(
	.param .u64 .ptr .align 1 _Z17initialConditionsP4cellPf_param_0,
	.param .u64 .ptr .align 1 _Z17initialConditionsP4cellPf_param_1
)
{
	.reg .b32 	%r<5>;
	.reg .b32 	%f<34>;
	.reg .b64 	%rd<9>;
	.reg .b64 	%fd<34>;

	ld.param.u64 	%rd1, [_Z17initialConditionsP4cellPf_param_0];
	ld.param.u64 	%rd2, [_Z17initialConditionsP4cellPf_param_1];
	cvta.to.global.u64 	%rd3, %rd1;
	cvta.to.global.u64 	%rd4, %rd2;
	mov.u32 	%r1, %ctaid.x;
	mov.u32 	%r2, %ntid.x;
	mov.u32 	%r3, %tid.x;
	mad.lo.s32 	%r4, %r1, %r2, %r3;
	mul.wide.s32 	%rd5, %r4, 4;
	add.s64 	%rd6, %rd4, %rd5;
	ld.global.f32 	%f1, [%rd6];
	cvt.f64.f32 	%fd1, %f1;
	mul.wide.s32 	%rd7, %r4, 264;
	add.s64 	%rd8, %rd3, %rd7;
	st.global.f64 	[%rd8], %fd1;
	ld.global.f32 	%f2, [%rd6+10000];
	cvt.f64.f32 	%fd2, %f2;
	st.global.f64 	[%rd8+8], %fd2;
	ld.global.f32 	%f3, [%rd6+20000];
	cvt.f64.f32 	%fd3, %f3;
	st.global.f64 	[%rd8+16], %fd3;
	ld.global.f32 	%f4, [%rd6+30000];
	cvt.f64.f32 	%fd4, %f4;
	st.global.f64 	[%rd8+24], %fd4;
	ld.global.f32 	%f5, [%rd6+40000];
	cvt.f64.f32 	%fd5, %f5;
	st.global.f64 	[%rd8+32], %fd5;
	ld.global.f32 	%f6, [%rd6+50000];
	cvt.f64.f32 	%fd6, %f6;
	st.global.f64 	[%rd8+40], %fd6;
	ld.global.f32 	%f7, [%rd6+60000];
	cvt.f64.f32 	%fd7, %f7;
	st.global.f64 	[%rd8+48], %fd7;
	ld.global.f32 	%f8, [%rd6+70000];
	cvt.f64.f32 	%fd8, %f8;
	st.global.f64 	[%rd8+56], %fd8;
	ld.global.f32 	%f9, [%rd6+80000];
	cvt.f64.f32 	%fd9, %f9;
	st.global.f64 	[%rd8+64], %fd9;
	ld.global.f32 	%f10, [%rd6+90000];
	cvt.f64.f32 	%fd10, %f10;
	st.global.f64 	[%rd8+72], %fd10;
	ld.global.f32 	%f11, [%rd6+100000];
	cvt.f64.f32 	%fd11, %f11;
	st.global.f64 	[%rd8+80], %fd11;
	ld.global.f32 	%f12, [%rd6+110000];
	cvt.f64.f32 	%fd12, %f12;
	st.global.f64 	[%rd8+88], %fd12;
	ld.global.f32 	%f13, [%rd6+120000];
	cvt.f64.f32 	%fd13, %f13;
	st.global.f64 	[%rd8+96], %fd13;
	ld.global.f32 	%f14, [%rd6+130000];
	cvt.f64.f32 	%fd14, %f14;
	st.global.f64 	[%rd8+104], %fd14;
	ld.global.f32 	%f15, [%rd6+140000];
	cvt.f64.f32 	%fd15, %f15;
	st.global.f64 	[%rd8+248], %fd15;
	ld.global.f32 	%f16, [%rd6+150000];
	cvt.f64.f32 	%fd16, %f16;
	st.global.f64 	[%rd8+256], %fd16;
	ld.global.f32 	%f17, [%rd6+160000];
	cvt.f64.f32 	%fd17, %f17;
	st.global.f64 	[%rd8+112], %fd17;
	ld.global.f32 	%f18, [%rd6+170000];
	cvt.f64.f32 	%fd18, %f18;
	st.global.f64 	[%rd8+120], %fd18;
	ld.global.f32 	%f19, [%rd6+180000];
	cvt.f64.f32 	%fd19, %f19;
	st.global.f64 	[%rd8+128], %fd19;
	ld.global.f32 	%f20, [%rd6+190000];
	cvt.f64.f32 	%fd20, %f20;
	st.global.f64 	[%rd8+136], %fd20;
	ld.global.f32 	%f21, [%rd6+200000];
	cvt.f64.f32 	%fd21, %f21;
	st.global.f64 	[%rd8+144], %fd21;
	ld.global.f32 	%f22, [%rd6+210000];
	cvt.f64.f32 	%fd22, %f22;
	st.global.f64 	[%rd8+152], %fd22;
	ld.global.f32 	%f23, [%rd6+220000];
	cvt.f64.f32 	%fd23, %f23;
	st.global.f64 	[%rd8+160], %fd23;
	ld.global.f32 	%f24, [%rd6+230000];
	cvt.f64.f32 	%fd24, %f24;
	st.global.f64 	[%rd8+168], %fd24;
	ld.global.f32 	%f25, [%rd6+240000];
	cvt.f64.f32 	%fd25, %f25;
	st.global.f64 	[%rd8+176], %fd25;
	ld.global.f32 	%f26, [%rd6+250000];
	cvt.f64.f32 	%fd26, %f26;
	st.global.f64 	[%rd8+184], %fd26;
	ld.global.f32 	%f27, [%rd6+260000];
	cvt.f64.f32 	%fd27, %f27;
	st.global.f64 	[%rd8+192], %fd27;
	ld.global.f32 	%f28, [%rd6+270000];
	cvt.f64.f32 	%fd28, %f28;
	st.global.f64 	[%rd8+200], %fd28;
	ld.global.f32 	%f29, [%rd6+280000];
	cvt.f64.f32 	%fd29, %f29;
	st.global.f64 	[%rd8+208], %fd29;
	ld.global.f32 	%f30, [%rd6+290000];
	cvt.f64.f32 	%fd30, %f30;
	st.global.f64 	[%rd8+216], %fd30;
	ld.global.f32 	%f31, [%rd6+300000];
	cvt.f64.f32 	%fd31, %f31;
	st.global.f64 	[%rd8+224], %fd31;
	ld.global.f32 	%f32, [%rd6+310000];
	cvt.f64.f32 	%fd32, %f32;
	st.global.f64 	[%rd8+232], %fd32;
	ld.global.f32 	%f33, [%rd6+320000];
	cvt.f64.f32 	%fd33, %f33;
	st.global.f64 	[%rd8+240], %fd33;
	ret;

}
	// .globl	_Z12computeStateP4cellPddS0_P6cellGsi
.visible .entry _Z12computeStateP4cellPddS0_P6cellGsi(
	.param .u64 .ptr .align 1 _Z12computeStateP4cellPddS0_P6cellGsi_param_0,
	.param .u64 .ptr .align 1 _Z12computeStateP4cellPddS0_P6cellGsi_param_1,
	.param .f64 _Z12computeStateP4cellPddS0_P6cellGsi_param_2,
	.param .u64 .ptr .align 1 _Z12computeStateP4cellPddS0_P6cellGsi_param_3,
	.param .u64 .ptr .align 1 _Z12computeStateP4cellPddS0_P6cellGsi_param_4,
	.param .u32 _Z12computeStateP4cellPddS0_P6cellGsi_param_5
)
{
	.reg .pred 	%p<358>;
	.reg .b32 	%r<1067>;
	.reg .b32 	%f<91>;
	.reg .b64 	%rd<18>;
	.reg .b64 	%fd<2140>;

	ld.param.u64 	%rd5, [_Z12computeStateP4cellPddS0_P6cellGsi_param_0];
	ld.param.u64 	%rd3, [_Z12computeStateP4cellPddS0_P6cellGsi_param_1];
	ld.param.f64 	%fd469, [_Z12computeStateP4cellPddS0_P6cellGsi_param_2];
	ld.param.u64 	%rd4, [_Z12computeStateP4cellPddS0_P6cellGsi_param_3];
	ld.param.u64 	%rd6, [_Z12computeStateP4cellPddS0_P6cellGsi_param_4];
	cvta.to.global.u64 	%rd7, %rd5;
	cvta.to.global.u64 	%rd8, %rd6;
	mov.u32 	%r194, %ctaid.x;
	mov.u32 	%r195, %ntid.x;
	mov.u32 	%r196, %tid.x;
	mad.lo.s32 	%r1, %r194, %r195, %r196;
	mul.wide.s32 	%rd9, %r1, 80;
	add.s64 	%rd10, %rd8, %rd9;
	ld.global.f64 	%fd1, [%rd10];
	ld.global.f64 	%fd2, [%rd10+8];
	ld.global.f64 	%fd3, [%rd10+16];
	ld.global.f64 	%fd4, [%rd10+24];
	ld.global.f64 	%fd5, [%rd10+32];
	ld.global.f64 	%fd6, [%rd10+40];
	ld.global.f64 	%fd7, [%rd10+48];
	ld.global.f64 	%fd8, [%rd10+56];
	ld.global.f64 	%fd9, [%rd10+72];
	mul.wide.s32 	%rd11, %r1, 264;
	add.s64 	%rd12, %rd7, %rd11;
	add.s64 	%rd1, %rd12, 8;
	ld.global.f64 	%fd470, [%rd12+8];
	mul.f64 	%fd10, %fd470, 0d41ADCD6500000000;
	ld.global.f64 	%fd11, [%rd12+80];
	ld.global.f64 	%fd12, [%rd12+96];
	ld.global.f64 	%fd13, [%rd12+104];
	ld.global.f64 	%fd14, [%rd12+56];
	ld.global.f64 	%fd15, [%rd12+64];
	ld.global.f64 	%fd16, [%rd12+72];
	ld.global.f64 	%fd17, [%rd12+32];
	ld.global.f64 	%fd18, [%rd12+40];
	ld.global.f64 	%fd19, [%rd12+48];
	ld.global.f64 	%fd20, [%rd12+112];
	mul.f64 	%fd471, %fd20, 0dC000000000000000;
	div.rn.f64 	%fd21, %fd471, 0d403AB6B904C2906F;
	fma.rn.f64 	%fd472, %fd21, 0d3FF71547652B82FE, 0d4338000000000000;
	{
	.reg .b32 %temp; 
	mov.b64 	{%r2, %temp}, %fd472;
	}
	mov.f64 	%fd473, 0dC338000000000000;
	add.rn.f64 	%fd474, %fd472, %fd473;
	fma.rn.f64 	%fd475, %fd474, 0dBFE62E42FEFA39EF, %fd21;
	fma.rn.f64 	%fd476, %fd474, 0dBC7ABC9E3B39803F, %fd475;
	fma.rn.f64 	%fd477, %fd476, 0d3E5ADE1569CE2BDF, 0d3E928AF3FCA213EA;
	fma.rn.f64 	%fd478, %fd477, %fd476, 0d3EC71DEE62401315;
	fma.rn.f64 	%fd479, %fd478, %fd476, 0d3EFA01997C89EB71;
	fma.rn.f64 	%fd480, %fd479, %fd476, 0d3F2A01A014761F65;
	fma.rn.f64 	%fd481, %fd480, %fd476, 0d3F56C16C1852B7AF;
	fma.rn.f64 	%fd482, %fd481, %fd476, 0d3F81111111122322;
	fma.rn.f64 	%fd483, %fd482, %fd476, 0d3FA55555555502A1;
	fma.rn.f64 	%fd484, %fd483, %fd476, 0d3FC5555555555511;
	fma.rn.f64 	%fd485, %fd484, %fd476, 0d3FE000000000000B;
	fma.rn.f64 	%fd486, %fd485, %fd476, 0d3FF0000000000000;
	fma.rn.f64 	%fd487, %fd486, %fd476, 0d3FF0000000000000;
	{
	.reg .b32 %temp; 
	mov.b64 	{%r3, %temp}, %fd487;
	}
	{
	.reg .b32 %temp; 
	mov.b64 	{%temp, %r4}, %fd487;
	}
	shl.b32 	%r197, %r2, 20;
	add.s32 	%r198, %r197, %r4;
	mov.b64 	%fd2051, {%r3, %r198};
	{
	.reg .b32 %temp; 
	mov.b64 	{%temp, %r199}, %fd21;
	}
	mov.b32 	%f46, %r199;
	abs.f32 	%f1, %f46;
	setp.lt.f32 	%p1, %f1, 0f4086232B;
	mov.f64 	%fd2048, %fd2051;
	@%p1 bra 	$L__BB2_3;
	setp.lt.f64 	%p2, %fd21, 0d0000000000000000;
	add.f64 	%fd488, %fd21, 0d7FF0000000000000;
	selp.f64 	%fd2048, 0d0000000000000000, %fd488, %p2;
	setp.geu.f32 	%p3, %f1, 0f40874800;
	@%p3 bra 	$L__BB2_3;
	shr.u32 	%r200, %r2, 31;
	add.s32 	%r201, %r2, %r200;
	shr.s32 	%r202, %r201, 1;
	shl.b32 	%r203, %r202, 20;
	add.s32 	%r204, %r4, %r203;
	mov.b64 	%fd489, {%r3, %r204};
	sub.s32 	%r205, %r2, %r202;
	shl.b32 	%r206, %r205, 20;
	add.s32 	%r207, %r206, 1072693248;
	mov.b32 	%r208, 0;
	mov.b64 	%fd490, {%r208, %r207};
	mul.f64 	%fd2048, %fd490, %fd489;
$L__BB2_3:
	setp.lt.f32 	%p4, %f1, 0f4086232B;
	mov.f64 	%fd491, 0d3FF0000000000000;
	sub.f64 	%fd492, %fd491, %fd2048;
	mul.f64 	%fd26, %fd492, 0d403AB6B904C2906F;
	mov.f64 	%fd2049, %fd2051;
	@%p4 bra 	$L__BB2_6;
	setp.lt.f64 	%p5, %fd21, 0d0000000000000000;
	add.f64 	%fd493, %fd21, 0d7FF0000000000000;
	selp.f64 	%fd2049, 0d0000000000000000, %fd493, %p5;
	setp.geu.f32 	%p6, %f1, 0f40874800;
	@%p6 bra 	$L__BB2_6;
	shr.u32 	%r209, %r2, 31;
	add.s32 	%r210, %r2, %r209;
	shr.s32 	%r211, %r210, 1;
	shl.b32 	%r212, %r211, 20;
	add.s32 	%r213, %r4, %r212;
	mov.b64 	%fd494, {%r3, %r213};
	sub.s32 	%r214, %r2, %r211;
	shl.b32 	%r215, %r214, 20;
	add.s32 	%r216, %r215, 1072693248;
	mov.b32 	%r217, 0;
	mov.b64 	%fd495, {%r217, %r216};
	mul.f64 	%fd2049, %fd495, %fd494;
$L__BB2_6:
	setp.lt.f32 	%p7, %f1, 0f4086232B;
	fma.rn.f64 	%fd496, %fd2049, 0dBFFCCCCCCCCCCCCD, %fd12;
	add.f64 	%fd497, %fd1, %fd1;
	mul.f64 	%fd498, %fd497, %fd20;
	div.rn.f64 	%fd499, %fd498, %fd26;
	mul.f64 	%fd500, %fd499, %fd496;
	ld.global.f64 	%fd30, [%rd1+120];
	mul.f64 	%fd501, %fd30, %fd500;
	ld.global.f64 	%fd31, [%rd1+136];
	mul.f64 	%fd502, %fd31, %fd501;
	ld.global.f64 	%fd32, [%rd1+128];
	mul.f64 	%fd33, %fd32, %fd502;
	add.f64 	%fd34, %fd2, %fd2;
	mov.f64 	%fd2050, %fd2051;
	@%p7 bra 	$L__BB2_9;
	setp.lt.f64 	%p8, %fd21, 0d0000000000000000;
	add.f64 	%fd503, %fd21, 0d7FF0000000000000;
	selp.f64 	%fd2050, 0d0000000000000000, %fd503, %p8;
	setp.geu.f32 	%p9, %f1, 0f40874800;
	@%p9 bra 	$L__BB2_9;
	shr.u32 	%r218, %r2, 31;
	add.s32 	%r219, %r2, %r218;
	shr.s32 	%r220, %r219, 1;
	shl.b32 	%r221, %r220, 20;
	add.s32 	%r222, %r4, %r221;
	mov.b64 	%fd504, {%r3, %r222};
	sub.s32 	%r223, %r2, %r220;
	shl.b32 	%r224, %r223, 20;
	add.s32 	%r225, %r224, 1072693248;
	mov.b32 	%r226, 0;
	mov.b64 	%fd505, {%r226, %r225};
	mul.f64 	%fd2050, %fd505, %fd504;
$L__BB2_9:
	setp.lt.f32 	%p10, %f1, 0f4086232B;
	mov.f64 	%fd506, 0d3FF0000000000000;
	sub.f64 	%fd507, %fd506, %fd2050;
	mul.f64 	%fd508, %fd507, 0d403AB6B904C2906F;
	mul.f64 	%fd509, %fd34, %fd20;
	div.rn.f64 	%fd38, %fd509, %fd508;
	@%p10 bra 	$L__BB2_12;
	setp.lt.f64 	%p11, %fd21, 0d0000000000000000;
	add.f64 	%fd510, %fd21, 0d7FF0000000000000;
	selp.f64 	%fd2051, 0d0000000000000000, %fd510, %p11;
	setp.geu.f32 	%p12, %f1, 0f40874800;
	@%p12 bra 	$L__BB2_12;
	shr.u32 	%r227, %r2, 31;
	add.s32 	%r228, %r2, %r227;
	shr.s32 	%r229, %r228, 1;
	shl.b32 	%r230, %r229, 20;
	add.s32 	%r231, %r4, %r230;
	mov.b64 	%fd511, {%r3, %r231};
	sub.s32 	%r232, %r2, %r229;
	shl.b32 	%r233, %r232, 20;
	add.s32 	%r234, %r233, 1072693248;
	mov.b32 	%r235, 0;
	mov.b64 	%fd512, {%r235, %r234};
	mul.f64 	%fd2051, %fd512, %fd511;
$L__BB2_12:
	fma.rn.f64 	%fd513, %fd2051, 0dBFFCCCCCCCCCCCCD, %fd12;
	mul.f64 	%fd514, %fd38, %fd513;
	ld.global.f64 	%fd515, [%rd1+144];
	mul.f64 	%fd516, %fd515, %fd514;
	ld.global.f64 	%fd517, [%rd1+152];
	mul.f64 	%fd42, %fd517, %fd516;
	mul.f64 	%fd518, %fd20, 0d3FDB9DB22D0E5604;
	div.rn.f64 	%fd43, %fd518, 0d404AB6B904C2906F;
	fma.rn.f64 	%fd519, %fd43, 0d3FF71547652B82FE, 0d4338000000000000;
	{
	.reg .b32 %temp; 
	mov.b64 	{%r5, %temp}, %fd519;
	}
	mov.f64 	%fd520, 0dC338000000000000;
	add.rn.f64 	%fd521, %fd519, %fd520;
	fma.rn.f64 	%fd522, %fd521, 0dBFE62E42FEFA39EF, %fd43;
	fma.rn.f64 	%fd523, %fd521, 0dBC7ABC9E3B39803F, %fd522;
	fma.rn.f64 	%fd524, %fd523, 0d3E5ADE1569CE2BDF, 0d3E928AF3FCA213EA;
	fma.rn.f64 	%fd525, %fd524, %fd523, 0d3EC71DEE62401315;
	fma.rn.f64 	%fd526, %fd525, %fd523, 0d3EFA01997C89EB71;
	fma.rn.f64 	%fd527, %fd526, %fd523, 0d3F2A01A014761F65;
	fma.rn.f64 	%fd528, %fd527, %fd523, 0d3F56C16C1852B7AF;
	fma.rn.f64 	%fd529, %fd528, %fd523, 0d3F81111111122322;
	fma.rn.f64 	%fd530, %fd529, %fd523, 0d3FA55555555502A1;
	fma.rn.f64 	%fd531, %fd530, %fd523, 0d3FC5555555555511;
	fma.rn.f64 	%fd532, %fd531, %fd523, 0d3FE000000000000B;
	fma.rn.f64 	%fd533, %fd532, %fd523, 0d3FF0000000000000;
	fma.rn.f64 	%fd534, %fd533, %fd523, 0d3FF0000000000000;
	{
	.reg .b32 %temp; 
	mov.b64 	{%r6, %temp}, %fd534;
	}
	{
	.reg .b32 %temp; 
	mov.b64 	{%temp, %r7}, %fd534;
	}
	shl.b32 	%r236, %r5, 20;
	add.s32 	%r237, %r236, %r7;
	mov.b64 	%fd2054, {%r6, %r237};
	{
	.reg .b32 %temp; 
	mov.b64 	{%temp, %r238}, %fd43;
	}
	mov.b32 	%f47, %r238;
	abs.f32 	%f2, %f47;
	setp.lt.f32 	%p13, %f2, 0f4086232B;
	mov.f64 	%fd2052, %fd2054;
	@%p13 bra 	$L__BB2_15;
	setp.lt.f64 	%p14, %fd43, 0d0000000000000000;
	add.f64 	%fd535, %fd43, 0d7FF0000000000000;
	selp.f64 	%fd2052, 0d0000000000000000, %fd535, %p14;
	setp.geu.f32 	%p15, %f2, 0f40874800;
	@%p15 bra 	$L__BB2_15;
	shr.u32 	%r239, %r5, 31;
	add.s32 	%r240, %r5, %r239;
	shr.s32 	%r241, %r240, 1;
	shl.b32 	%r242, %r241, 20;
	add.s32 	%r243, %r7, %r242;
	mov.b64 	%fd536, {%r6, %r243};
	sub.s32 	%r244, %r5, %r241;
	shl.b32 	%r245, %r244, 20;
	add.s32 	%r246, %r245, 1072693248;
	mov.b32 	%r247, 0;
	mov.b64 	%fd537, {%r247, %r246};
	mul.f64 	%fd2052, %fd537, %fd536;
$L__BB2_15:
	ld.global.f64 	%fd48, [%rd1+112];
	add.f64 	%fd538, %fd48, 0d403A70A3D70A3D71;
	div.rn.f64 	%fd49, %fd48, %fd538;
	div.rn.f64 	%fd50, %fd12, 0d3F9532617C1BDA51;
	mul.f64 	%fd539, %fd20, 0dBFC185F06F694467;
	div.rn.f64 	%fd51, %fd539, 0d403AB6B904C2906F;
	fma.rn.f64 	%fd540, %fd51, 0d3FF71547652B82FE, 0d4338000000000000;
	{
	.reg .b32 %temp; 
	mov.b64 	{%r8, %temp}, %fd540;
	}
	mov.f64 	%fd541, 0dC338000000000000;
	add.rn.f64 	%fd542, %fd540, %fd541;
	fma.rn.f64 	%fd543, %fd542, 0dBFE62E42FEFA39EF, %fd51;
	fma.rn.f64 	%fd544, %fd542, 0dBC7ABC9E3B39803F, %fd543;
	fma.rn.f64 	%fd545, %fd544, 0d3E5ADE1569CE2BDF, 0d3E928AF3FCA213EA;
	fma.rn.f64 	%fd546, %fd545, %fd544, 0d3EC71DEE62401315;
	fma.rn.f64 	%fd547, %fd546, %fd544, 0d3EFA01997C89EB71;
	fma.rn.f64 	%fd548, %fd547, %fd544, 0d3F2A01A014761F65;
	fma.rn.f64 	%fd549, %fd548, %fd544, 0d3F56C16C1852B7AF;
	fma.rn.f64 	%fd550, %fd549, %fd544, 0d3F81111111122322;
	fma.rn.f64 	%fd551, %fd550, %fd544, 0d3FA55555555502A1;
	fma.rn.f64 	%fd552, %fd551, %fd544, 0d3FC5555555555511;
	fma.rn.f64 	%fd553, %fd552, %fd544, 0d3FE000000000000B;
	fma.rn.f64 	%fd554, %fd553, %fd544, 0d3FF0000000000000;
	fma.rn.f64 	%fd555, %fd554, %fd544, 0d3FF0000000000000;
	{
	.reg .b32 %temp; 
	mov.b64 	{%r9, %temp}, %fd555;
	}
	{
	.reg .b32 %temp; 
	mov.b64 	{%temp, %r10}, %fd555;
	}
	shl.b32 	%r248, %r8, 20;
	add.s32 	%r249, %r248, %r10;
	mov.b64 	%fd2055, {%r9, %r249};
	{
	.reg .b32 %temp; 
	mov.b64 	{%temp, %r250}, %fd51;
	}
	mov.b32 	%f48, %r250;
	abs.f32 	%f3, %f48;
	setp.lt.f32 	%p16, %f3, 0f4086232B;
	mov.f64 	%fd2053, %fd2055;
	@%p16 bra 	$L__BB2_18;
	setp.lt.f64 	%p17, %fd51, 0d0000000000000000;
	add.f64 	%fd556, %fd51, 0d7FF0000000000000;
	selp.f64 	%fd2053, 0d0000000000000000, %fd556, %p17;
	setp.geu.f32 	%p18, %f3, 0f40874800;
	@%p18 bra 	$L__BB2_18;
	shr.u32 	%r251, %r8, 31;
	add.s32 	%r252, %r8, %r251;
	shr.s32 	%r253, %r252, 1;
	shl.b32 	%r254, %r253, 20;
	add.s32 	%r255, %r10, %r254;
	mov.b64 	%fd557, {%r9, %r255};
	sub.s32 	%r256, %r8, %r253;
	shl.b32 	%r257, %r256, 20;
	add.s32 	%r258, %r257, 1072693248;
	mov.b32 	%r259, 0;
	mov.b64 	%fd558, {%r259, %r258};
	mul.f64 	%fd2053, %fd558, %fd557;
$L__BB2_18:
	setp.lt.f32 	%p19, %f2, 0f4086232B;
	add.f64 	%fd559, %fd2053, 0d3FF0000000000000;
	div.rn.f64 	%fd560, %fd48, 0d403A70A3D70A3D71;
	add.f64 	%fd561, %fd559, %fd560;
	fma.rn.f64 	%fd562, %fd50, %fd561, 0d3FF0000000000000;
	div.rn.f64 	%fd563, %fd48, 0d4078B4CCCCCCCCCD;
	div.rn.f64 	%fd564, %fd48, 0d40024FDF3B645A1D;
	add.f64 	%fd565, %fd560, 0d3FF0000000000000;
	fma.rn.f64 	%fd566, %fd564, %fd565, 0d3FF0000000000000;
	fma.rn.f64 	%fd56, %fd563, %fd566, %fd562;
	mul.f64 	%fd567, %fd48, %fd563;
	div.rn.f64 	%fd568, %fd567, 0d40024FDF3B645A1D;
	mul.f64 	%fd57, %fd565, %fd568;
	@%p19 bra 	$L__BB2_21;
	setp.lt.f64 	%p20, %fd43, 0d0000000000000000;
	add.f64 	%fd569, %fd43, 0d7FF0000000000000;
	selp.f64 	%fd2054, 0d0000000000000000, %fd569, %p20;
	setp.geu.f32 	%p21, %f2, 0f40874800;
	@%p21 bra 	$L__BB2_21;
	shr.u32 	%r260, %r5, 31;
	add.s32 	%r261, %r5, %r260;
	shr.s32 	%r262, %r261, 1;
	shl.b32 	%r263, %r262, 20;
	add.s32 	%r264, %r7, %r263;
	mov.b64 	%fd570, {%r6, %r264};
	sub.s32 	%r265, %r5, %r262;
	shl.b32 	%r266, %r265, 20;
	add.s32 	%r267, %r266, 1072693248;
	mov.b32 	%r268, 0;
	mov.b64 	%fd571, {%r268, %r267};
	mul.f64 	%fd2054, %fd571, %fd570;
$L__BB2_21:
	setp.lt.f32 	%p22, %f3, 0f4086232B;
	mul.f64 	%fd572, %fd57, %fd2054;
	div.rn.f64 	%fd61, %fd572, %fd56;
	@%p22 bra 	$L__BB2_24;
	setp.lt.f64 	%p23, %fd51, 0d0000000000000000;
	add.f64 	%fd573, %fd51, 0d7FF0000000000000;
	selp.f64 	%fd2055, 0d0000000000000000, %fd573, %p23;
	setp.geu.f32 	%p24, %f3, 0f40874800;
	@%p24 bra 	$L__BB2_24;
	shr.u32 	%r269, %r8, 31;
	add.s32 	%r270, %r8, %r269;
	shr.s32 	%r271, %r270, 1;
	shl.b32 	%r272, %r271, 20;
	add.s32 	%r273, %r10, %r272;
	mov.b64 	%fd574, {%r9, %r273};
	sub.s32 	%r274, %r8, %r271;
	shl.b32 	%r275, %r274, 20;
	add.s32 	%r276, %r275, 1072693248;
	mov.b32 	%r277, 0;
	mov.b64 	%fd575, {%r277, %r276};
	mul.f64 	%fd2055, %fd575, %fd574;
$L__BB2_24:
	mul.f64 	%fd576, %fd50, %fd2055;
	div.rn.f64 	%fd65, %fd576, %fd56;
	mul.f64 	%fd577, %fd20, 0dBFDB9DB22D0E5604;
	div.rn.f64 	%fd66, %fd577, 0d404AB6B904C2906F;
	fma.rn.f64 	%fd578, %fd66, 0d3FF71547652B82FE, 0d4338000000000000;
	{
	.reg .b32 %temp; 
	mov.b64 	{%r11, %temp}, %fd578;
	}
	mov.f64 	%fd579, 0dC338000000000000;
	add.rn.f64 	%fd580, %fd578, %fd579;
	fma.rn.f64 	%fd581, %fd580, 0dBFE62E42FEFA39EF, %fd66;
	fma.rn.f64 	%fd582, %fd580, 0dBC7ABC9E3B39803F, %fd581;
	fma.rn.f64 	%fd583, %fd582, 0d3E5ADE1569CE2BDF, 0d3E928AF3FCA213EA;
	fma.rn.f64 	%fd584, %fd583, %fd582, 0d3EC71DEE62401315;
	fma.rn.f64 	%fd585, %fd584, %fd582, 0d3EFA01997C89EB71;
	fma.rn.f64 	%fd586, %fd585, %fd582, 0d3F2A01A014761F65;
	fma.rn.f64 	%fd587, %fd586, %fd582, 0d3F56C16C1852B7AF;
	fma.rn.f64 	%fd588, %fd587, %fd582, 0d3F81111111122322;
	fma.rn.f64 	%fd589, %fd588, %fd582, 0d3FA55555555502A1;
	fma.rn.f64 	%fd590, %fd589, %fd582, 0d3FC5555555555511;
	fma.rn.f64 	%fd591, %fd590, %fd582, 0d3FE000000000000B;
	fma.rn.f64 	%fd592, %fd591, %fd582, 0d3FF0000000000000;
	fma.rn.f64 	%fd593, %fd592, %fd582, 0d3FF0000000000000;
	{
	.reg .b32 %temp; 
	mov.b64 	{%r12, %temp}, %fd593;
	}
	{
	.reg .b32 %temp; 
	mov.b64 	{%temp, %r13}, %fd593;
	}
	shl.b32 	%r278, %r11, 20;
	add.s32 	%r279, %r278, %r13;
	mov.b64 	%fd2059, {%r12, %r279};
	{
	.reg .b32 %temp; 
	mov.b64 	{%temp, %r280}, %fd66;
	}
	mov.b32 	%f49, %r280;
	abs.f32 	%f4, %f49;
	setp.lt.f32 	%p25, %f4, 0f4086232B;
	mov.f64 	%fd2056, %fd2059;
	@%p25 bra 	$L__BB2_27;
	setp.lt.f64 	%p26, %fd66, 0d0000000000000000;
	add.f64 	%fd594, %fd66, 0d7FF0000000000000;
	selp.f64 	%fd2056, 0d0000000000000000, %fd594, %p26;
	setp.geu.f32 	%p27, %f4, 0f40874800;
	@%p27 bra 	$L__BB2_27;
	shr.u32 	%r281, %r11, 31;
	add.s32 	%r282, %r11, %r281;
	shr.s32 	%r283, %r282, 1;
	shl.b32 	%r284, %r283, 20;
	add.s32 	%r285, %r13, %r284;
	mov.b64 	%fd595, {%r12, %r285};
	sub.s32 	%r286, %r11, %r283;
	shl.b32 	%r287, %r286, 20;
	add.s32 	%r288, %r287, 1072693248;
	mov.b32 	%r289, 0;
	mov.b64 	%fd596, {%r289, %r288};
	mul.f64 	%fd2056, %fd596, %fd595;
$L__BB2_27:
	mul.f64 	%fd597, %fd2052, %fd49;
	add.f64 	%fd71, %fd61, %fd65;
	mul.f64 	%fd598, %fd65, %fd2056;
	add.f64 	%fd72, %fd2052, 0d3FEEF7F16032E8A1;
	mul.f64 	%fd599, %fd72, %fd598;
	fma.rn.f64 	%fd73, %fd597, %fd71, %fd599;
	mul.f64 	%fd600, %fd20, 0d0000000000000000;
	div.rn.f64 	%fd74, %fd600, 0d403AB6B904C2906F;
	fma.rn.f64 	%fd601, %fd74, 0d3FF71547652B82FE, 0d4338000000000000;
	{
	.reg .b32 %temp; 
	mov.b64 	{%r14, %temp}, %fd601;
	}
	mov.f64 	%fd602, 0dC338000000000000;
	add.rn.f64 	%fd603, %fd601, %fd602;
	fma.rn.f64 	%fd604, %fd603, 0dBFE62E42FEFA39EF, %fd74;
	fma.rn.f64 	%fd605, %fd603, 0dBC7ABC9E3B39803F, %fd604;
	fma.rn.f64 	%fd606, %fd605, 0d3E5ADE1569CE2BDF, 0d3E928AF3FCA213EA;
	fma.rn.f64 	%fd607, %fd606, %fd605, 0d3EC71DEE62401315;
	fma.rn.f64 	%fd608, %fd607, %fd605, 0d3EFA01997C89EB71;
	fma.rn.f64 	%fd609, %fd608, %fd605, 0d3F2A01A014761F65;
	fma.rn.f64 	%fd610, %fd609, %fd605, 0d3F56C16C1852B7AF;
	fma.rn.f64 	%fd611, %fd610, %fd605, 0d3F81111111122322;
	fma.rn.f64 	%fd612, %fd611, %fd605, 0d3FA55555555502A1;
	fma.rn.f64 	%fd613, %fd612, %fd605, 0d3FC5555555555511;
	fma.rn.f64 	%fd614, %fd613, %fd605, 0d3FE000000000000B;
	fma.rn.f64 	%fd615, %fd614, %fd605, 0d3FF0000000000000;
	fma.rn.f64 	%fd616, %fd615, %fd605, 0d3FF0000000000000;
	{
	.reg .b32 %temp; 
	mov.b64 	{%r15, %temp}, %fd616;
	}
	{
	.reg .b32 %temp; 
	mov.b64 	{%temp, %r16}, %fd616;
	}
	shl.b32 	%r290, %r14, 20;
	add.s32 	%r291, %r290, %r16;
	mov.b64 	%fd2058, {%r15, %r291};
	{
	.reg .b32 %temp; 
	mov.b64 	{%temp, %r292}, %fd74;
	}
	mov.b32 	%f50, %r292;
	abs.f32 	%f5, %f50;
	setp.lt.f32 	%p28, %f5, 0f4086232B;
	mov.f64 	%fd2057, %fd2058;
	@%p28 bra 	$L__BB2_30;
	setp.lt.f64 	%p29, %fd74, 0d0000000000000000;
	add.f64 	%fd617, %fd74, 0d7FF0000000000000;
	selp.f64 	%fd2057, 0d0000000000000000, %fd617, %p29;
	setp.geu.f32 	%p30, %f5, 0f40874800;
	@%p30 bra 	$L__BB2_30;
	shr.u32 	%r293, %r14, 31;
	add.s32 	%r294, %r14, %r293;
	shr.s32 	%r295, %r294, 1;
	shl.b32 	%r296, %r295, 20;
	add.s32 	%r297, %r16, %r296;
	mov.b64 	%fd618, {%r15, %r297};
	sub.s32 	%r298, %r14, %r295;
	shl.b32 	%r299, %r298, 20;
	add.s32 	%r300, %r299, 1072693248;
	mov.b32 	%r301, 0;
	mov.b64 	%fd619, {%r301, %r300};
	mul.f64 	%fd2057, %fd619, %fd618;
$L__BB2_30:
	setp.lt.f32 	%p31, %f5, 0f4086232B;
	add.f64 	%fd620, %fd2057, 0d3FF0000000000000;
	fma.rn.f64 	%fd79, %fd620, 0d3FDF731B0BF36B8F, 0d3FF0000000000000;
	@%p31 bra 	$L__BB2_33;
	setp.lt.f64 	%p32, %fd74, 0d0000000000000000;
	add.f64 	%fd621, %fd74, 0d7FF0000000000000;
	selp.f64 	%fd2058, 0d0000000000000000, %fd621, %p32;
	setp.geu.f32 	%p33, %f5, 0f40874800;
	@%p33 bra 	$L__BB2_33;
	shr.u32 	%r302, %r14, 31;
	add.s32 	%r303, %r14, %r302;
	shr.s32 	%r304, %r303, 1;
	shl.b32 	%r305, %r304, 20;
	add.s32 	%r306, %r16, %r305;
	mov.b64 	%fd622, {%r15, %r306};
	sub.s32 	%r307, %r14, %r304;
	shl.b32 	%r308, %r307, 20;
	add.s32 	%r309, %r308, 1072693248;
	mov.b32 	%r310, 0;
	mov.b64 	%fd623, {%r310, %r309};
	mul.f64 	%fd2058, %fd623, %fd622;
$L__BB2_33:
	setp.lt.f32 	%p34, %f4, 0f4086232B;
	mul.f64 	%fd83, %fd2058, 0d3FDF731B0BF36B8F;
	@%p34 bra 	$L__BB2_36;
	setp.lt.f64 	%p35, %fd66, 0d0000000000000000;
	add.f64 	%fd624, %fd66, 0d7FF0000000000000;
	selp.f64 	%fd2059, 0d0000000000000000, %fd624, %p35;
	setp.geu.f32 	%p36, %f4, 0f40874800;
	@%p36 bra 	$L__BB2_36;
	shr.u32 	%r311, %r11, 31;
	add.s32 	%r312, %r11, %r311;
	shr.s32 	%r313, %r312, 1;
	shl.b32 	%r314, %r313, 20;
	add.s32 	%r315, %r13, %r314;
	mov.b64 	%fd625, {%r12, %r315};
	sub.s32 	%r316, %r11, %r313;
	shl.b32 	%r317, %r316, 20;
	add.s32 	%r318, %r317, 1072693248;
	mov.b32 	%r319, 0;
	mov.b64 	%fd626, {%r319, %r318};
	mul.f64 	%fd2059, %fd626, %fd625;
$L__BB2_36:
	add.f64 	%fd627, %fd79, 0d3FE80AA82BB48A55;
	div.rn.f64 	%fd628, %fd83, %fd627;
	mul.f64 	%fd629, %fd2059, 0d3FE54A2F6775A41F;
	div.rn.f64 	%fd630, %fd629, %fd627;
	mul.f64 	%fd631, %fd2056, 0d3FEEF7F16032E8A1;
	add.f64 	%fd632, %fd628, %fd630;
	mul.f64 	%fd633, %fd631, %fd632;
	mul.f64 	%fd634, %fd2052, %fd628;
	add.f64 	%fd635, %fd49, %fd2056;
	fma.rn.f64 	%fd636, %fd635, %fd634, %fd633;
	mul.f64 	%fd637, %fd49, %fd61;
	mul.f64 	%fd638, %fd65, %fd630;
	mul.f64 	%fd639, %fd635, %fd638;
	fma.rn.f64 	%fd640, %fd637, %fd632, %fd639;
	mul.f64 	%fd641, %fd630, 0d3FEEF7F16032E8A1;
	mul.f64 	%fd642, %fd71, %fd641;
	mul.f64 	%fd643, %fd61, %fd628;
	fma.rn.f64 	%fd644, %fd72, %fd643, %fd642;
	mul.f64 	%fd645, %fd73, %fd628;
	mul.f64 	%fd646, %fd65, %fd636;
	sub.f64 	%fd647, %fd645, %fd646;
	mul.f64 	%fd648, %fd8, %fd647;
	add.f64 	%fd649, %fd73, %fd636;
	add.f64 	%fd650, %fd640, %fd649;
	add.f64 	%fd651, %fd644, %fd650;
	div.rn.f64 	%fd87, %fd648, %fd651;
	ld.global.f64 	%fd88, [%rd1+80];
	mov.f64 	%fd652, 0d4061800000000000;
	div.rn.f64 	%fd2060, %fd652, %fd48;
	{
	.reg .b32 %temp; 
	mov.b64 	{%temp, %r1051}, %fd2060;
	}
	{
	.reg .b32 %temp; 
	mov.b64 	{%r1052, %temp}, %fd2060;
	}
	setp.gt.s32 	%p37, %r1051, 1048575;
	mov.b32 	%r1053, -1023;
	@%p37 bra 	$L__BB2_38;
	mul.f64 	%fd2060, %fd2060, 0d4350000000000000;
	{
	.reg .b32 %temp; 
	mov.b64 	{%temp, %r1051}, %fd2060;
	}
	{
	.reg .b32 %temp; 
	mov.b64 	{%r1052, %temp}, %fd2060;
	}
	mov.b32 	%r1053, -1077;
$L__BB2_38:
	add.s32 	%r322, %r1051, -1;
	setp.gt.u32 	%p38, %r322, 2146435070;
	@%p38 bra 	$L__BB2_42;
	shr.u32 	%r325, %r1051, 20;
	add.s32 	%r1054, %r1053, %r325;
	and.b32  	%r326, %r1051, 1048575;
	or.b32  	%r327, %r326, 1072693248;
	mov.b64 	%fd2061, {%r1052, %r327};
	setp.lt.u32 	%p40, %r327, 1073127583;
	@%p40 bra 	$L__BB2_41;
	{
	.reg .b32 %temp; 
	mov.b64 	{%r328, %temp}, %fd2061;
	}
	{
	.reg .b32 %temp; 
	mov.b64 	{%temp, %r329}, %fd2061;
	}
	add.s32 	%r330, %r329, -1048576;
	mov.b64 	%fd2061, {%r328, %r330};
	add.s32 	%r1054, %r1054, 1;
$L__BB2_41:
	add.f64 	%fd654, %fd2061, 0dBFF0000000000000;
	add.f64 	%fd655, %fd2061, 0d3FF0000000000000;
	rcp.approx.ftz.f64 	%fd656, %fd655;
	neg.f64 	%fd657, %fd655;
	fma.rn.f64 	%fd658, %fd657, %fd656, 0d3FF0000000000000;
	fma.rn.f64 	%fd659, %fd658, %fd658, %fd658;
	fma.rn.f64 	%fd660, %fd659, %fd656, %fd656;
	mul.f64 	%fd661, %fd654, %fd660;
	fma.rn.f64 	%fd662, %fd654, %fd660, %fd661;
	mul.f64 	%fd663, %fd662, %fd662;
	fma.rn.f64 	%fd664, %fd663, 0d3EB1380B3AE80F1E, 0d3ED0EE258B7A8B04;
	fma.rn.f64 	%fd665, %fd664, %fd663, 0d3EF3B2669F02676F;
	fma.rn.f64 	%fd666, %fd665, %fd663, 0d3F1745CBA9AB0956;
	fma.rn.f64 	%fd667, %fd666, %fd663, 0d3F3C71C72D1B5154;
	fma.rn.f64 	%fd668, %fd667, %fd663, 0d3F624924923BE72D;
	fma.rn.f64 	%fd669, %fd668, %fd663, 0d3F8999999999A3C4;
	fma.rn.f64 	%fd670, %fd669, %fd663, 0d3FB5555555555554;
	sub.f64 	%fd671, %fd654, %fd662;
	add.f64 	%fd672, %fd671, %fd671;
	neg.f64 	%fd673, %fd662;
	fma.rn.f64 	%fd674, %fd673, %fd654, %fd672;
	mul.f64 	%fd675, %fd660, %fd674;
	mul.f64 	%fd676, %fd663, %fd670;
	fma.rn.f64 	%fd677, %fd676, %fd662, %fd675;
	xor.b32  	%r331, %r1054, -2147483648;
	mov.b32 	%r332, 1127219200;
	mov.b64 	%fd678, {%r331, %r332};
	mov.b32 	%r333, -2147483648;
	mov.b64 	%fd679, {%r333, %r332};
	sub.f64 	%fd680, %fd678, %fd679;
	fma.rn.f64 	%fd681, %fd680, 0d3FE62E42FEFA39EF, %fd662;
	fma.rn.f64 	%fd682, %fd680, 0dBFE62E42FEFA39EF, %fd681;
	sub.f64 	%fd683, %fd682, %fd662;
	sub.f64 	%fd684, %fd677, %fd683;
	fma.rn.f64 	%fd685, %fd680, 0d3C7ABC9E3B39803F, %fd684;
	add.f64 	%fd2062, %fd681, %fd685;
	bra.uni 	$L__BB2_43;
$L__BB2_42:
	fma.rn.f64 	%fd653, %fd2060, 0d7FF0000000000000, 0d7FF0000000000000;
	{
	.reg .b32 %temp; 
	mov.b64 	{%temp, %r323}, %fd2060;
	}
	and.b32  	%r324, %r323, 2147483647;
	setp.eq.s32 	%p39, %r324, 0;
	selp.f64 	%fd2062, 0dFFF0000000000000, %fd653, %p39;
$L__BB2_43:
	mov.f64 	%fd2063, 0d3FA3BFA2608C6F2E;
	{
	.reg .b32 %temp; 
	mov.b64 	{%temp, %r1055}, %fd2063;
	}
	{
	.reg .b32 %temp; 
	mov.b64 	{%r1056, %temp}, %fd2063;
	}
	setp.gt.s32 	%p41, %r1055, 1048575;
	mov.b32 	%r1057, -1023;
	@%p41 bra 	$L__BB2_45;
	mov.f64 	%fd2063, 0d4303BFA2608C6F2E;
	{
	.reg .b32 %temp; 
	mov.b64 	{%temp, %r1055}, %fd2063;
	}
	{
	.reg .b32 %temp; 
	mov.b64 	{%r1056, %temp}, %fd2063;
	}
	mov.b32 	%r1057, -1077;
$L__BB2_45:
	add.s32 	%r336, %r1055, -1;
	setp.gt.u32 	%p42, %r336, 2146435070;
	@%p42 bra 	$L__BB2_49;
	shr.u32 	%r339, %r1055, 20;
	add.s32 	%r1058, %r1057, %r339;
	and.b32  	%r340, %r1055, 1048575;
	or.b32  	%r341, %r340, 1072693248;
	mov.b64 	%fd2064, {%r1056, %r341};
	setp.lt.u32 	%p44, %r341, 1073127583;
	@%p44 bra 	$L__BB2_48;
	{
	.reg .b32 %temp; 
	mov.b64 	{%r342, %temp}, %fd2064;
	}
	{
	.reg .b32 %temp; 
	mov.b64 	{%temp, %r343}, %fd2064;
	}
	add.s32 	%r344, %r343, -1048576;
	mov.b64 	%fd2064, {%r342, %r344};
	add.s32 	%r1058, %r1058, 1;
$L__BB2_48:
	add.f64 	%fd689, %fd2064, 0dBFF0000000000000;
	add.f64 	%fd690, %fd2064, 0d3FF0000000000000;
	rcp.approx.ftz.f64 	%fd691, %fd690;
	neg.f64 	%fd692, %fd690;
	fma.rn.f64 	%fd693, %fd692, %fd691, 0d3FF0000000000000;
	fma.rn.f64 	%fd694, %fd693, %fd693, %fd693;
	fma.rn.f64 	%fd695, %fd694, %fd691, %fd691;
	mul.f64 	%fd696, %fd689, %fd695;
	fma.rn.f64 	%fd697, %fd689, %fd695, %fd696;
	mul.f64 	%fd698, %fd697, %fd697;
	fma.rn.f64 	%fd699, %fd698, 0d3EB1380B3AE80F1E, 0d3ED0EE258B7A8B04;
	fma.rn.f64 	%fd700, %fd699, %fd698, 0d3EF3B2669F02676F;
	fma.rn.f64 	%fd701, %fd700, %fd698, 0d3F1745CBA9AB0956;
	fma.rn.f64 	%fd702, %fd701, %fd698, 0d3F3C71C72D1B5154;
	fma.rn.f64 	%fd703, %fd702, %fd698, 0d3F624924923BE72D;
	fma.rn.f64 	%fd704, %fd703, %fd698, 0d3F8999999999A3C4;
	fma.rn.f64 	%fd705, %fd704, %fd698, 0d3FB5555555555554;
	sub.f64 	%fd706, %fd689, %fd697;
	add.f64 	%fd707, %fd706, %fd706;
	neg.f64 	%fd708, %fd697;
	fma.rn.f64 	%fd709, %fd708, %fd689, %fd707;
	mul.f64 	%fd710, %fd695, %fd709;
	mul.f64 	%fd711, %fd698, %fd705;
	fma.rn.f64 	%fd712, %fd711, %fd697, %fd710;
	xor.b32  	%r345, %r1058, -2147483648;
	mov.b32 	%r346, 1127219200;
	mov.b64 	%fd713, {%r345, %r346};
	mov.b32 	%r347, -2147483648;
	mov.b64 	%fd714, {%r347, %r346};
	sub.f64 	%fd715, %fd713, %fd714;
	fma.rn.f64 	%fd716, %fd715, 0d3FE62E42FEFA39EF, %fd697;
	fma.rn.f64 	%fd717, %fd715, 0dBFE62E42FEFA39EF, %fd716;
	sub.f64 	%fd718, %fd717, %fd697;
	sub.f64 	%fd719, %fd712, %fd718;
	fma.rn.f64 	%fd720, %fd715, 0d3C7ABC9E3B39803F, %fd719;
	add.f64 	%fd2065, %fd716, %fd720;
	bra.uni 	$L__BB2_50;
$L__BB2_49:
	fma.rn.f64 	%fd688, %fd2063, 0d7FF0000000000000, 0d7FF0000000000000;
	{
	.reg .b32 %temp; 
	mov.b64 	{%temp, %r337}, %fd2063;
	}
	and.b32  	%r338, %r337, 2147483647;
	setp.eq.s32 	%p43, %r338, 0;
	selp.f64 	%fd2065, 0dFFF0000000000000, %fd688, %p43;
$L__BB2_50:
	mul.f64 	%fd105, %fd6, 0d3FE0000000000000;
	ld.global.f64 	%fd106, [%rd1+216];
	{
	.reg .b32 %temp; 
	mov.b64 	{%temp, %r37}, %fd106;
	}
	mov.f64 	%fd721, 0d4000000000000000;
	{
	.reg .b32 %temp; 
	mov.b64 	{%temp, %r348}, %fd721;
	}
	and.b32  	%r39, %r348, 2146435072;
	setp.eq.s32 	%p45, %r39, 1062207488;
	abs.f64 	%fd107, %fd106;
	{ // callseq 0, 0
	.param .b64 param0;
	st.param.f64 	[param0], %fd107;
	.param .b64 param1;
	st.param.f64 	[param1], 0d4000000000000000;
	.param .b64 retval0;
	call.uni (retval0), 
	__internal_accurate_pow, 
	(
	param0, 
	param1
	);
	ld.param.f64 	%fd722, [retval0];
	} // callseq 0
	setp.lt.s32 	%p46, %r37, 0;
	neg.f64 	%fd724, %fd722;
	selp.f64 	%fd725, %fd724, %fd722, %p45;
	selp.f64 	%fd2069, %fd725, %fd722, %p46;
	setp.neu.f64 	%p47, %fd106, 0d0000000000000000;
	mov.f64 	%fd2067, %fd2069;
	@%p47 bra 	$L__BB2_52;
	setp.eq.s32 	%p48, %r39, 1062207488;
	selp.b32 	%r349, %r37, 0, %p48;
	setp.lt.s32 	%p49, %r348, 0;
	or.b32  	%r350, %r349, 2146435072;
	selp.b32 	%r351, %r350, %r349, %p49;
	mov.b32 	%r352, 0;
	mov.b64 	%fd2067, {%r352, %r351};
$L__BB2_52:
	add.f64 	%fd726, %fd106, 0d4000000000000000;
	{
	.reg .b32 %temp; 
	mov.b64 	{%temp, %r353}, %fd726;
	}
	and.b32  	%r40, %r353, 2146435072;
	setp.ne.s32 	%p50, %r40, 2146435072;
	@%p50 bra 	$L__BB2_57;
	setp.num.f64 	%p51, %fd106, %fd106;
	@%p51 bra 	$L__BB2_55;
	mov.f64 	%fd727, 0d4000000000000000;
	add.rn.f64 	%fd2067, %fd106, %fd727;
	bra.uni 	$L__BB2_57;
$L__BB2_55:
	setp.neu.f64 	%p52, %fd107, 0d7FF0000000000000;
	@%p52 bra 	$L__BB2_57;
	setp.lt.s32 	%p53, %r37, 0;
	setp.eq.s32 	%p54, %r39, 1062207488;
	setp.lt.s32 	%p55, %r348, 0;
	selp.b32 	%r355, 0, 2146435072, %p55;
	and.b32  	%r356, %r348, 2147483647;
	setp.ne.s32 	%p56, %r356, 1071644672;
	or.b32  	%r357, %r355, -2147483648;
	selp.b32 	%r358, %r357, %r355, %p56;
	selp.b32 	%r359, %r358, %r355, %p54;
	selp.b32 	%r360, %r359, %r355, %p53;
	mov.b32 	%r361, 0;
	mov.b64 	%fd2067, {%r361, %r360};
$L__BB2_57:
	setp.neu.f64 	%p57, %fd106, 0d0000000000000000;
	setp.eq.f64 	%p58, %fd106, 0d3FF0000000000000;
	mul.f64 	%fd728, %fd2067, 0d401599999999999A;
	div.rn.f64 	%fd729, %fd728, 0d4049333333333333;
	selp.f64 	%fd730, 0d3FBB6DB6DB6DB6DC, %fd729, %p58;
	mul.f64 	%fd731, %fd105, %fd730;
	fma.rn.f64 	%fd114, %fd2062, 0dC03AB6B904C2906F, %fd20;
	mul.f64 	%fd115, %fd114, %fd731;
	@%p57 bra 	$L__BB2_59;
	setp.eq.s32 	%p59, %r39, 1062207488;
	selp.b32 	%r362, %r37, 0, %p59;
	setp.lt.s32 	%p60, %r348, 0;
	or.b32  	%r363, %r362, 2146435072;
	selp.b32 	%r364, %r363, %r362, %p60;
	mov.b32 	%r365, 0;
	mov.b64 	%fd2069, {%r365, %r364};
$L__BB2_59:
	setp.ne.s32 	%p61, %r40, 2146435072;
	@%p61 bra 	$L__BB2_64;
	setp.num.f64 	%p62, %fd106, %fd106;
	@%p62 bra 	$L__BB2_62;
	mov.f64 	%fd732, 0d4000000000000000;
	add.rn.f64 	%fd2069, %fd106, %fd732;
	bra.uni 	$L__BB2_64;
$L__BB2_62:
	setp.neu.f64 	%p63, %fd107, 0d7FF0000000000000;
	@%p63 bra 	$L__BB2_64;
	setp.lt.s32 	%p64, %r37, 0;
	setp.eq.s32 	%p65, %r39, 1062207488;
	setp.lt.s32 	%p66, %r348, 0;
	selp.b32 	%r367, 0, 2146435072, %p66;
	and.b32  	%r368, %r348, 2147483647;
	setp.ne.s32 	%p67, %r368, 1071644672;
	or.b32  	%r369, %r367, -2147483648;
	selp.b32 	%r370, %r369, %r367, %p67;
	selp.b32 	%r371, %r370, %r367, %p65;
	selp.b32 	%r372, %r371, %r367, %p64;
	mov.b32 	%r373, 0;
	mov.b64 	%fd2069, {%r373, %r372};
$L__BB2_64:
	setp.eq.f64 	%p68, %fd106, 0d3FF0000000000000;
	mul.f64 	%fd733, %fd2069, 0d401599999999999A;
	div.rn.f64 	%fd734, %fd733, 0d4049333333333333;
	selp.f64 	%fd735, 0d3FBB6DB6DB6DB6DC, %fd734, %p68;
	mul.f64 	%fd736, %fd105, %fd735;
	fma.rn.f64 	%fd121, %fd2065, 0dC03AB6B904C2906F, %fd20;
	fma.rn.f64 	%fd122, %fd121, %fd736, %fd115;
	mul.f64 	%fd123, %fd114, 0d0000000000000000;
	mul.f64 	%fd737, %fd3, %fd121;
	ld.global.f64 	%fd738, [%rd1+168];
	ld.global.f64 	%fd739, [%rd1+176];
	mul.f64 	%fd740, %fd739, 0d3FB999999999999A;
	fma.rn.f64 	%fd741, %fd738, 0d3FECCCCCCCCCCCCD, %fd740;
	mul.f64 	%fd742, %fd737, %fd741;
	ld.global.f64 	%fd743, [%rd1+184];
	mul.f64 	%fd124, %fd743, %fd742;
	fma.rn.f64 	%fd744, %fd48, 0d0000000000000000, 0d4061800000000000;
	mov.f64 	%fd745, 0d401599999999999A;
	div.rn.f64 	%fd2070, %fd745, %fd744;
	{
	.reg .b32 %temp; 
	mov.b64 	{%temp, %r1059}, %fd2070;
	}
	{
	.reg .b32 %temp; 
	mov.b64 	{%r1060, %temp}, %fd2070;
	}
	setp.gt.s32 	%p69, %r1059, 1048575;
	mov.b32 	%r1061, -1023;
	@%p69 bra 	$L__BB2_66;
	mul.f64 	%fd2070, %fd2070, 0d4350000000000000;
	{
	.reg .b32 %temp; 
	mov.b64 	{%temp, %r1059}, %fd2070;
	}
	{
	.reg .b32 %temp; 
	mov.b64 	{%r1060, %temp}, %fd2070;
	}
	mov.b32 	%r1061, -1077;
$L__BB2_66:
	add.s32 	%r376, %r1059, -1;
	setp.gt.u32 	%p70, %r376, 2146435070;
	@%p70 bra 	$L__BB2_70;
	shr.u32 	%r379, %r1059, 20;
	add.s32 	%r1062, %r1061, %r379;
	and.b32  	%r380, %r1059, 1048575;
	or.b32  	%r381, %r380, 1072693248;
	mov.b64 	%fd2071, {%r1060, %r381};
	setp.lt.u32 	%p72, %r381, 1073127583;
	@%p72 bra 	$L__BB2_69;
	{
	.reg .b32 %temp; 
	mov.b64 	{%r382, %temp}, %fd2071;
	}
	{
	.reg .b32 %temp; 
	mov.b64 	{%temp, %r383}, %fd2071;
	}
	add.s32 	%r384, %r383, -1048576;
	mov.b64 	%fd2071, {%r382, %r384};
	add.s32 	%r1062, %r1062, 1;
$L__BB2_69:
	add.f64 	%fd747, %fd2071, 0dBFF0000000000000;
	add.f64 	%fd748, %fd2071, 0d3FF0000000000000;
	rcp.approx.ftz.f64 	%fd749, %fd748;
	neg.f64 	%fd750, %fd748;
	fma.rn.f64 	%fd751, %fd750, %fd749, 0d3FF0000000000000;
	fma.rn.f64 	%fd752, %fd751, %fd751, %fd751;
	fma.rn.f64 	%fd753, %fd752, %fd749, %fd749;
	mul.f64 	%fd754, %fd747, %fd753;
	fma.rn.f64 	%fd755, %fd747, %fd753, %fd754;
	mul.f64 	%fd756, %fd755, %fd755;
	fma.rn.f64 	%fd757, %fd756, 0d3EB1380B3AE80F1E, 0d3ED0EE258B7A8B04;
	fma.rn.f64 	%fd758, %fd757, %fd756, 0d3EF3B2669F02676F;
	fma.rn.f64 	%fd759, %fd758, %fd756, 0d3F1745CBA9AB0956;
	fma.rn.f64 	%fd760, %fd759, %fd756, 0d3F3C71C72D1B5154;
	fma.rn.f64 	%fd761, %fd760, %fd756, 0d3F624924923BE72D;
	fma.rn.f64 	%fd762, %fd761, %fd756, 0d3F8999999999A3C4;
	fma.rn.f64 	%fd763, %fd762, %fd756, 0d3FB5555555555554;
	sub.f64 	%fd764, %fd747, %fd755;
	add.f64 	%fd765, %fd764, %fd764;
	neg.f64 	%fd766, %fd755;
	fma.rn.f64 	%fd767, %fd766, %fd747, %fd765;
	mul.f64 	%fd768, %fd753, %fd767;
	mul.f64 	%fd769, %fd756, %fd763;
	fma.rn.f64 	%fd770, %fd769, %fd755, %fd768;
	xor.b32  	%r385, %r1062, -2147483648;
	mov.b32 	%r386, 1127219200;
	mov.b64 	%fd771, {%r385, %r386};
	mov.b32 	%r387, -2147483648;
	mov.b64 	%fd772, {%r387, %r386};
	sub.f64 	%fd773, %fd771, %fd772;
	fma.rn.f64 	%fd774, %fd773, 0d3FE62E42FEFA39EF, %fd755;
	fma.rn.f64 	%fd775, %fd773, 0dBFE62E42FEFA39EF, %fd774;
	sub.f64 	%fd776, %fd775, %fd755;
	sub.f64 	%fd777, %fd770, %fd776;
	fma.rn.f64 	%fd778, %fd773, 0d3C7ABC9E3B39803F, %fd777;
	add.f64 	%fd2072, %fd774, %fd778;
	bra.uni 	$L__BB2_71;
$L__BB2_70:
	fma.rn.f64 	%fd746, %fd2070, 0d7FF0000000000000, 0d7FF0000000000000;
	{
	.reg .b32 %temp; 
	mov.b64 	{%temp, %r377}, %fd2070;
	}
	and.b32  	%r378, %r377, 2147483647;
	setp.eq.s32 	%p71, %r378, 0;
	selp.f64 	%fd2072, 0dFFF0000000000000, %fd746, %p71;
$L__BB2_71:
	setp.eq.s32 	%p73, %r39, 1062207488;
	mul.f64 	%fd779, %fd4, 0d3FC999999999999A;
	fma.rn.f64 	%fd780, %fd2072, 0dC03AB6B904C2906F, %fd20;
	mul.f64 	%fd134, %fd779, %fd780;
	ld.global.f64 	%fd135, [%rd1+192];
	{
	.reg .b32 %temp; 
	mov.b64 	{%temp, %r51}, %fd135;
	}
	abs.f64 	%fd136, %fd135;
	{ // callseq 1, 0
	.param .b64 param0;
	st.param.f64 	[param0], %fd136;
	.param .b64 param1;
	st.param.f64 	[param1], 0d4000000000000000;
	.param .b64 retval0;
	call.uni (retval0), 
	__internal_accurate_pow, 
	(
	param0, 
	param1
	);
	ld.param.f64 	%fd781, [retval0];
	} // callseq 1
	setp.lt.s32 	%p74, %r51, 0;
	neg.f64 	%fd783, %fd781;
	selp.f64 	%fd784, %fd783, %fd781, %p73;
	selp.f64 	%fd2074, %fd784, %fd781, %p74;
	setp.neu.f64 	%p75, %fd135, 0d0000000000000000;
	@%p75 bra 	$L__BB2_73;
	setp.eq.s32 	%p76, %r39, 1062207488;
	selp.b32 	%r389, %r51, 0, %p76;
	setp.lt.s32 	%p77, %r348, 0;
	or.b32  	%r390, %r389, 2146435072;
	selp.b32 	%r391, %r390, %r389, %p77;
	mov.b32 	%r392, 0;
	mov.b64 	%fd2074, {%r392, %r391};
$L__BB2_73:
	add.f64 	%fd785, %fd135, 0d4000000000000000;
	{
	.reg .b32 %temp; 
	mov.b64 	{%temp, %r393}, %fd785;
	}
	and.b32  	%r394, %r393, 2146435072;
	setp.ne.s32 	%p78, %r394, 2146435072;
	@%p78 bra 	$L__BB2_78;
	setp.num.f64 	%p79, %fd135, %fd135;
	@%p79 bra 	$L__BB2_76;
	mov.f64 	%fd786, 0d4000000000000000;
	add.rn.f64 	%fd2074, %fd135, %fd786;
	bra.uni 	$L__BB2_78;
$L__BB2_76:
	setp.neu.f64 	%p80, %fd136, 0d7FF0000000000000;
	@%p80 bra 	$L__BB2_78;
	setp.lt.s32 	%p81, %r51, 0;
	setp.eq.s32 	%p82, %r39, 1062207488;
	setp.lt.s32 	%p83, %r348, 0;
	selp.b32 	%r396, 0, 2146435072, %p83;
	and.b32  	%r397, %r348, 2147483647;
	setp.ne.s32 	%p84, %r397, 1071644672;
	or.b32  	%r398, %r396, -2147483648;
	selp.b32 	%r399, %r398, %r396, %p84;
	selp.b32 	%r400, %r399, %r396, %p82;
	selp.b32 	%r401, %r400, %r396, %p81;
	mov.b32 	%r402, 0;
	mov.b64 	%fd2074, {%r402, %r401};
$L__BB2_78:
	setp.eq.f64 	%p85, %fd135, 0d3FF0000000000000;
	selp.f64 	%fd787, 0d3FF0000000000000, %fd2074, %p85;
	mul.f64 	%fd143, %fd134, %fd787;
	mul.f64 	%fd788, %fd5, %fd121;
	ld.global.f64 	%fd789, [%rd1+224];
	mul.f64 	%fd790, %fd789, %fd788;
	ld.global.f64 	%fd791, [%rd1+232];
	mul.f64 	%fd144, %fd791, %fd790;
	mov.f64 	%fd792, 0d402C000000000000;
	div.rn.f64 	%fd145, %fd792, %fd48;
	{
	.reg .b32 %temp; 
	mov.b64 	{%temp, %r52}, %fd145;
	}
	mov.f64 	%fd793, 0d3FF4CCCCCCCCCCCD;
	{
	.reg .b32 %temp; 
	mov.b64 	{%temp, %r53}, %fd793;
	}
	and.b32  	%r54, %r53, 2146435072;
	abs.f64 	%fd146, %fd145;
	setp.neu.f64 	%p86, %fd145, 0d0000000000000000;
	@%p86 bra 	$L__BB2_80;
	setp.eq.s32 	%p88, %r54, 1127219200;
	selp.b32 	%r403, %r52, 0, %p88;
	setp.lt.s32 	%p89, %r53, 0;
	or.b32  	%r404, %r403, 2146435072;
	selp.b32 	%r405, %r404, %r403, %p89;
	mov.b32 	%r406, 0;
	mov.b64 	%fd2076, {%r406, %r405};
	bra.uni 	$L__BB2_81;
$L__BB2_80:
	setp.lt.s32 	%p87, %r52, 0;
	{ // callseq 2, 0
	.param .b64 param0;
	st.param.f64 	[param0], %fd146;
	.param .b64 param1;
	st.param.f64 	[param1], 0d3FF4CCCCCCCCCCCD;
	.param .b64 retval0;
	call.uni (retval0), 
	__internal_accurate_pow, 
	(
	param0, 
	param1
	);
	ld.param.f64 	%fd794, [retval0];
	} // callseq 2
	selp.f64 	%fd2076, 0dFFF8000000000000, %fd794, %p87;
$L__BB2_81:
	add.f64 	%fd796, %fd145, 0d3FF4CCCCCCCCCCCD;
	{
	.reg .b32 %temp; 
	mov.b64 	{%temp, %r407}, %fd796;
	}
	and.b32  	%r408, %r407, 2146435072;
	setp.ne.s32 	%p90, %r408, 2146435072;
	@%p90 bra 	$L__BB2_86;
	setp.num.f64 	%p91, %fd145, %fd145;
	@%p91 bra 	$L__BB2_84;
	mov.f64 	%fd797, 0d3FF4CCCCCCCCCCCD;
	add.rn.f64 	%fd2076, %fd145, %fd797;
	bra.uni 	$L__BB2_86;
$L__BB2_84:
	setp.neu.f64 	%p92, %fd146, 0d7FF0000000000000;
	@%p92 bra 	$L__BB2_86;
	setp.lt.s32 	%p93, %r52, 0;
	setp.eq.s32 	%p94, %r54, 1127219200;
	setp.lt.s32 	%p95, %r53, 0;
	selp.b32 	%r410, 0, 2146435072, %p95;
	and.b32  	%r411, %r53, 2147483647;
	setp.ne.s32 	%p96, %r411, 1071644672;
	or.b32  	%r412, %r410, -2147483648;
	selp.b32 	%r413, %r412, %r410, %p96;
	selp.b32 	%r414, %r413, %r410, %p94;
	selp.b32 	%r415, %r414, %r410, %p93;
	mov.b32 	%r416, 0;
	mov.b64 	%fd2076, {%r416, %r415};
$L__BB2_86:
	setp.eq.f64 	%p97, %fd145, 0d3FF0000000000000;
	add.f64 	%fd798, %fd2076, 0d3FF0000000000000;
	rcp.rn.f64 	%fd799, %fd798;
	selp.f64 	%fd800, 0d3FE0000000000000, %fd799, %p97;
	{ // callseq 3, 0
	.param .b64 param0;
	st.param.f64 	[param0], 0d3FD097B425ED097B;
	.param .b64 param1;
	st.param.f64 	[param1], 0d3FF3333333333333;
	.param .b64 retval0;
	call.uni (retval0), 
	__internal_accurate_pow, 
	(
	param0, 
	param1
	);
	ld.param.f64 	%fd801, [retval0];
	} // callseq 3
	add.f64 	%fd803, %fd801, 0d3FF0000000000000;
	rcp.rn.f64 	%fd804, %fd803;
	mov.f64 	%fd805, 0d3FD097B425ED097B;
	{
	.reg .b32 %temp; 
	mov.b64 	{%temp, %r417}, %fd805;
	}
	setp.lt.s32 	%p98, %r417, 0;
	selp.f64 	%fd806, 0dFFF8000000000000, %fd804, %p98;
	mul.f64 	%fd807, %fd7, %fd806;
	mul.f64 	%fd153, %fd807, %fd800;
	add.f64 	%fd808, %fd114, 0d405B800000000000;
	div.rn.f64 	%fd154, %fd808, 0dC034000000000000;
	fma.rn.f64 	%fd809, %fd154, 0d3FF71547652B82FE, 0d4338000000000000;
	{
	.reg .b32 %temp; 
	mov.b64 	{%r55, %temp}, %fd809;
	}
	mov.f64 	%fd810, 0dC338000000000000;
	add.rn.f64 	%fd811, %fd809, %fd810;
	fma.rn.f64 	%fd812, %fd811, 0dBFE62E42FEFA39EF, %fd154;
	fma.rn.f64 	%fd813, %fd811, 0dBC7ABC9E3B39803F, %fd812;
	fma.rn.f64 	%fd814, %fd813, 0d3E5ADE1569CE2BDF, 0d3E928AF3FCA213EA;
	fma.rn.f64 	%fd815, %fd814, %fd813, 0d3EC71DEE62401315;
	fma.rn.f64 	%fd816, %fd815, %fd813, 0d3EFA01997C89EB71;
	fma.rn.f64 	%fd817, %fd816, %fd813, 0d3F2A01A014761F65;
	fma.rn.f64 	%fd818, %fd817, %fd813, 0d3F56C16C1852B7AF;
	fma.rn.f64 	%fd819, %fd818, %fd813, 0d3F81111111122322;
	fma.rn.f64 	%fd820, %fd819, %fd813, 0d3FA55555555502A1;
	fma.rn.f64 	%fd821, %fd820, %fd813, 0d3FC5555555555511;
	fma.rn.f64 	%fd822, %fd821, %fd813, 0d3FE000000000000B;
	fma.rn.f64 	%fd823, %fd822, %fd813, 0d3FF0000000000000;
	fma.rn.f64 	%fd824, %fd823, %fd813, 0d3FF0000000000000;
	{
	.reg .b32 %temp; 
	mov.b64 	{%r56, %temp}, %fd824;
	}
	{
	.reg .b32 %temp; 
	mov.b64 	{%temp, %r57}, %fd824;
	}
	shl.b32 	%r418, %r55, 20;
	add.s32 	%r419, %r418, %r57;
	mov.b64 	%fd2077, {%r56, %r419};
	{
	.reg .b32 %temp; 
	mov.b64 	{%temp, %r420}, %fd154;
	}
	mov.b32 	%f51, %r420;
	abs.f32 	%f6, %f51;
	setp.lt.f32 	%p99, %f6, 0f4086232B;
	@%p99 bra 	$L__BB2_89;
	setp.lt.f64 	%p100, %fd154, 0d0000000000000000;
	add.f64 	%fd825, %fd154, 0d7FF0000000000000;
	selp.f64 	%fd2077, 0d0000000000000000, %fd825, %p100;
	setp.geu.f32 	%p101, %f6, 0f40874800;
	@%p101 bra 	$L__BB2_89;
	shr.u32 	%r421, %r55, 31;
	add.s32 	%r422, %r55, %r421;
	shr.s32 	%r423, %r422, 1;
	shl.b32 	%r424, %r423, 20;
	add.s32 	%r425, %r57, %r424;
	mov.b64 	%fd826, {%r56, %r425};
	sub.s32 	%r426, %r55, %r423;
	shl.b32 	%r427, %r426, 20;
	add.s32 	%r428, %r427, 1072693248;
	mov.b32 	%r429, 0;
	mov.b64 	%fd827, {%r429, %r428};
	mul.f64 	%fd2077, %fd827, %fd826;
$L__BB2_89:
	add.f64 	%fd828, %fd2077, 0d3FF0000000000000;
	rcp.rn.f64 	%fd829, %fd828;
	mul.f64 	%fd159, %fd153, %fd829;
	add.f64 	%fd830, %fd48, 0d4030CCCCCCCCCCCD;
	mov.f64 	%fd831, 0d406194BC6A7EF9DB;
	div.rn.f64 	%fd2078, %fd831, %fd830;
	{
	.reg .b32 %temp; 
	mov.b64 	{%temp, %r1063}, %fd2078;
	}
	{
	.reg .b32 %temp; 
	mov.b64 	{%r1064, %temp}, %fd2078;
	}
	setp.gt.s32 	%p102, %r1063, 1048575;
	mov.b32 	%r1065, -1023;
	@%p102 bra 	$L__BB2_91;
	mul.f64 	%fd2078, %fd2078, 0d4350000000000000;
	{
	.reg .b32 %temp; 
	mov.b64 	{%temp, %r1063}, %fd2078;
	}
	{
	.reg .b32 %temp; 
	mov.b64 	{%r1064, %temp}, %fd2078;
	}
	mov.b32 	%r1065, -1077;
$L__BB2_91:
	add.s32 	%r432, %r1063, -1;
	setp.gt.u32 	%p103, %r432, 2146435070;
	@%p103 bra 	$L__BB2_95;
	shr.u32 	%r435, %r1063, 20;
	add.s32 	%r1066, %r1065, %r435;
	and.b32  	%r436, %r1063, 1048575;
	or.b32  	%r437, %r436, 1072693248;
	mov.b64 	%fd2079, {%r1064, %r437};
	setp.lt.u32 	%p105, %r437, 1073127583;
	@%p105 bra 	$L__BB2_94;
	{
	.reg .b32 %temp; 
	mov.b64 	{%r438, %temp}, %fd2079;
	}
	{
	.reg .b32 %temp; 
	mov.b64 	{%temp, %r439}, %fd2079;
	}
	add.s32 	%r440, %r439, -1048576;
	mov.b64 	%fd2079, {%r438, %r440};
	add.s32 	%r1066, %r1066, 1;
$L__BB2_94:
	add.f64 	%fd833, %fd2079, 0dBFF0000000000000;
	add.f64 	%fd834, %fd2079, 0d3FF0000000000000;
	rcp.approx.ftz.f64 	%fd835, %fd834;
	neg.f64 	%fd836, %fd834;
	fma.rn.f64 	%fd837, %fd836, %fd835, 0d3FF0000000000000;
	fma.rn.f64 	%fd838, %fd837, %fd837, %fd837;
	fma.rn.f64 	%fd839, %fd838, %fd835, %fd835;
	mul.f64 	%fd840, %fd833, %fd839;
	fma.rn.f64 	%fd841, %fd833, %fd839, %fd840;
	mul.f64 	%fd842, %fd841, %fd841;
	fma.rn.f64 	%fd843, %fd842, 0d3EB1380B3AE80F1E, 0d3ED0EE258B7A8B04;
	fma.rn.f64 	%fd844, %fd843, %fd842, 0d3EF3B2669F02676F;
	fma.rn.f64 	%fd845, %fd844, %fd842, 0d3F1745CBA9AB0956;
	fma.rn.f64 	%fd846, %fd845, %fd842, 0d3F3C71C72D1B5154;
	fma.rn.f64 	%fd847, %fd846, %fd842, 0d3F624924923BE72D;
	fma.rn.f64 	%fd848, %fd847, %fd842, 0d3F8999999999A3C4;
	fma.rn.f64 	%fd849, %fd848, %fd842, 0d3FB5555555555554;
	sub.f64 	%fd850, %fd833, %fd841;
	add.f64 	%fd851, %fd850, %fd850;
	neg.f64 	%fd852, %fd841;
	fma.rn.f64 	%fd853, %fd852, %fd833, %fd851;
	mul.f64 	%fd854, %fd839, %fd853;
	mul.f64 	%fd855, %fd842, %fd849;
	fma.rn.f64 	%fd856, %fd855, %fd841, %fd854;
	xor.b32  	%r441, %r1066, -2147483648;
	mov.b32 	%r442, 1127219200;
	mov.b64 	%fd857, {%r441, %r442};
	mov.b32 	%r443, -2147483648;
	mov.b64 	%fd858, {%r443, %r442};
	sub.f64 	%fd859, %fd857, %fd858;
	fma.rn.f64 	%fd860, %fd859, 0d3FE62E42FEFA39EF, %fd841;
	fma.rn.f64 	%fd861, %fd859, 0dBFE62E42FEFA39EF, %fd860;
	sub.f64 	%fd862, %fd861, %fd841;
	sub.f64 	%fd863, %fd856, %fd862;
	fma.rn.f64 	%fd864, %fd859, 0d3C7ABC9E3B39803F, %fd863;
	add.f64 	%fd2080, %fd860, %fd864;
	bra.uni 	$L__BB2_96;
$L__BB2_95:
	fma.rn.f64 	%fd832, %fd2078, 0d7FF0000000000000, 0d7FF0000000000000;
	{
	.reg .b32 %temp; 
	mov.b64 	{%temp, %r433}, %fd2078;
	}
	and.b32  	%r434, %r433, 2147483647;
	setp.eq.s32 	%p104, %r434, 0;
	selp.f64 	%fd2080, 0dFFF0000000000000, %fd832, %p104;
$L__BB2_96:
	ld.global.f64 	%fd169, [%rd1+208];
	{
	.reg .b32 %temp; 
	mov.b64 	{%temp, %r68}, %fd169;
	}
	mov.f64 	%fd865, 0d4008000000000000;
	{
	.reg .b32 %temp; 
	mov.b64 	{%temp, %r444}, %fd865;
	}
	and.b32  	%r70, %r444, 2146435072;
	setp.eq.s32 	%p106, %r70, 1073741824;
	abs.f64 	%fd170, %fd169;
	{ // callseq 4, 0
	.param .b64 param0;
	st.param.f64 	[param0], %fd170;
	.param .b64 param1;
	st.param.f64 	[param1], 0d4008000000000000;
	.param .b64 retval0;
	call.uni (retval0), 
	__internal_accurate_pow, 
	(
	param0, 
	param1
	);
	ld.param.f64 	%fd866, [retval0];
	} // callseq 4
	setp.lt.s32 	%p107, %r68, 0;
	neg.f64 	%fd868, %fd866;
	selp.f64 	%fd869, %fd868, %fd866, %p106;
	selp.f64 	%fd2082, %fd869, %fd866, %p107;
	setp.neu.f64 	%p108, %fd169, 0d0000000000000000;
	@%p108 bra 	$L__BB2_98;
	setp.eq.s32 	%p109, %r70, 1073741824;
	selp.b32 	%r445, %r68, 0, %p109;
	setp.lt.s32 	%p110, %r444, 0;
	or.b32  	%r446, %r445, 2146435072;
	selp.b32 	%r447, %r446, %r445, %p110;
	mov.b32 	%r448, 0;
	mov.b64 	%fd2082, {%r448, %r447};
$L__BB2_98:
	add.f64 	%fd870, %fd169, 0d4008000000000000;
	{
	.reg .b32 %temp; 
	mov.b64 	{%temp, %r449}, %fd870;
	}
	and.b32  	%r450, %r449, 2146435072;
	setp.ne.s32 	%p111, %r450, 2146435072;
	@%p111 bra 	$L__BB2_103;
	setp.num.f64 	%p112, %fd169, %fd169;
	@%p112 bra 	$L__BB2_101;
	mov.f64 	%fd871, 0d4008000000000000;
	add.rn.f64 	%fd2082, %fd169, %fd871;
	bra.uni 	$L__BB2_103;
$L__BB2_101:
	setp.neu.f64 	%p113, %fd170, 0d7FF0000000000000;
	@%p113 bra 	$L__BB2_103;
	setp.lt.s32 	%p114, %r68, 0;
	setp.eq.s32 	%p115, %r70, 1073741824;
	setp.lt.s32 	%p116, %r444, 0;
	selp.b32 	%r452, 0, 2146435072, %p116;
	and.b32  	%r453, %r444, 2147483647;
	setp.ne.s32 	%p117, %r453, 1071644672;
	or.b32  	%r454, %r452, -2147483648;
	selp.b32 	%r455, %r454, %r452, %p117;
	selp.b32 	%r456, %r455, %r452, %p115;
	selp.b32 	%r457, %r456, %r452, %p114;
	mov.b32 	%r458, 0;
	mov.b64 	%fd2082, {%r458, %r457};
$L__BB2_103:
	setp.eq.f64 	%p118, %fd169, 0d3FF0000000000000;
	selp.f64 	%fd872, 0d3FF0000000000000, %fd2082, %p118;
	mul.f64 	%fd873, %fd9, %fd872;
	ld.global.f64 	%fd874, [%rd1+200];
	mul.f64 	%fd875, %fd874, %fd873;
	fma.rn.f64 	%fd876, %fd2080, 0dC03AB6B904C2906F, %fd20;
	mul.f64 	%fd177, %fd875, %fd876;
	div.rn.f64 	%fd178, %fd20, 0dC03AB6B904C2906F;
	fma.rn.f64 	%fd877, %fd178, 0d3FF71547652B82FE, 0d4338000000000000;
	{
	.reg .b32 %temp; 
	mov.b64 	{%r71, %temp}, %fd877;
	}
	mov.f64 	%fd878, 0dC338000000000000;
	add.rn.f64 	%fd879, %fd877, %fd878;
	fma.rn.f64 	%fd880, %fd879, 0dBFE62E42FEFA39EF, %fd178;
	fma.rn.f64 	%fd881, %fd879, 0dBC7ABC9E3B39803F, %fd880;
	fma.rn.f64 	%fd882, %fd881, 0d3E5ADE1569CE2BDF, 0d3E928AF3FCA213EA;
	fma.rn.f64 	%fd883, %fd882, %fd881, 0d3EC71DEE62401315;
	fma.rn.f64 	%fd884, %fd883, %fd881, 0d3EFA01997C89EB71;
	fma.rn.f64 	%fd885, %fd884, %fd881, 0d3F2A01A014761F65;
	fma.rn.f64 	%fd886, %fd885, %fd881, 0d3F56C16C1852B7AF;
	fma.rn.f64 	%fd887, %fd886, %fd881, 0d3F81111111122322;
	fma.rn.f64 	%fd888, %fd887, %fd881, 0d3FA55555555502A1;
	fma.rn.f64 	%fd889, %fd888, %fd881, 0d3FC5555555555511;
	fma.rn.f64 	%fd890, %fd889, %fd881, 0d3FE000000000000B;
	fma.rn.f64 	%fd891, %fd890, %fd881, 0d3FF0000000000000;
	fma.rn.f64 	%fd892, %fd891, %fd881, 0d3FF0000000000000;
	{
	.reg .b32 %temp; 
	mov.b64 	{%r72, %temp}, %fd892;
	}
	{
	.reg .b32 %temp; 
	mov.b64 	{%temp, %r73}, %fd892;
	}
	shl.b32 	%r459, %r71, 20;
	add.s32 	%r460, %r459, %r73;
	mov.b64 	%fd2086, {%r72, %r460};
	{
	.reg .b32 %temp; 
	mov.b64 	{%temp, %r461}, %fd178;
	}
	mov.b32 	%f52, %r461;
	abs.f32 	%f7, %f52;
	setp.lt.f32 	%p119, %f7, 0f4086232B;
	mov.f64 	%fd2083, %fd2086;
	@%p119 bra 	$L__BB2_106;
	setp.lt.f64 	%p120, %fd178, 0d0000000000000000;
	add.f64 	%fd893, %fd178, 0d7FF0000000000000;
	selp.f64 	%fd2083, 0d0000000000000000, %fd893, %p120;
	setp.geu.f32 	%p121, %f7, 0f40874800;
	@%p121 bra 	$L__BB2_106;
	shr.u32 	%r462, %r71, 31;
	add.s32 	%r463, %r71, %r462;
	shr.s32 	%r464, %r463, 1;
	shl.b32 	%r465, %r464, 20;
	add.s32 	%r466, %r73, %r465;
	mov.b64 	%fd894, {%r72, %r466};
	sub.s32 	%r467, %r71, %r464;
	shl.b32 	%r468, %r467, 20;
	add.s32 	%r469, %r468, 1072693248;
	mov.b32 	%r470, 0;
	mov.b64 	%fd895, {%r470, %r469};
	mul.f64 	%fd2083, %fd895, %fd894;
$L__BB2_106:
	setp.lt.f32 	%p122, %f7, 0f4086232B;
	mov.f64 	%fd896, 0d3FF0000000000000;
	sub.f64 	%fd897, %fd896, %fd2083;
	mul.f64 	%fd183, %fd897, 0d403AB6B904C2906F;
	mov.f64 	%fd2084, %fd2086;
	@%p122 bra 	$L__BB2_109;
	setp.lt.f64 	%p123, %fd178, 0d0000000000000000;
	add.f64 	%fd898, %fd178, 0d7FF0000000000000;
	selp.f64 	%fd2084, 0d0000000000000000, %fd898, %p123;
	setp.geu.f32 	%p124, %f7, 0f40874800;
	@%p124 bra 	$L__BB2_109;
	shr.u32 	%r471, %r71, 31;
	add.s32 	%r472, %r71, %r471;
	shr.s32 	%r473, %r472, 1;
	shl.b32 	%r474, %r473, 20;
	add.s32 	%r475, %r73, %r474;
	mov.b64 	%fd899, {%r72, %r475};
	sub.s32 	%r476, %r71, %r473;
	shl.b32 	%r477, %r476, 20;
	add.s32 	%r478, %r477, 1072693248;
	mov.b32 	%r479, 0;
	mov.b64 	%fd900, {%r479, %r478};
	mul.f64 	%fd2084, %fd900, %fd899;
$L__BB2_109:
	setp.lt.f32 	%p125, %f7, 0f4086232B;
	fma.rn.f64 	%fd901, %fd2084, 0dC01599999999999A, 0d4061800000000000;
	mul.f64 	%fd902, %fd1, 0d3F37EBAF102363B2;
	mul.f64 	%fd903, %fd902, %fd20;
	div.rn.f64 	%fd904, %fd903, %fd183;
	mul.f64 	%fd905, %fd904, %fd901;
	mul.f64 	%fd906, %fd30, %fd905;
	mul.f64 	%fd187, %fd31, %fd906;
	mul.f64 	%fd188, %fd1, 0d3EF3660E51D25AAB;
	mov.f64 	%fd2085, %fd2086;
	@%p125 bra 	$L__BB2_112;
	setp.lt.f64 	%p126, %fd178, 0d0000000000000000;
	add.f64 	%fd907, %fd178, 0d7FF0000000000000;
	selp.f64 	%fd2085, 0d0000000000000000, %fd907, %p126;
	setp.geu.f32 	%p127, %f7, 0f40874800;
	@%p127 bra 	$L__BB2_112;
	shr.u32 	%r480, %r71, 31;
	add.s32 	%r481, %r71, %r480;
	shr.s32 	%r482, %r481, 1;
	shl.b32 	%r483, %r482, 20;
	add.s32 	%r484, %r73, %r483;
	mov.b64 	%fd908, {%r72, %r484};
	sub.s32 	%r485, %r71, %r482;
	shl.b32 	%r486, %r485, 20;
	add.s32 	%r487, %r486, 1072693248;
	mov.b32 	%r488, 0;
	mov.b64 	%fd909, {%r488, %r487};
	mul.f64 	%fd2085, %fd909, %fd908;
$L__BB2_112:
	setp.lt.f32 	%p128, %f7, 0f4086232B;
	mov.f64 	%fd910, 0d3FF0000000000000;
	sub.f64 	%fd911, %fd910, %fd2085;
	mul.f64 	%fd912, %fd911, 0d403AB6B904C2906F;
	mul.f64 	%fd913, %fd188, %fd20;
	div.rn.f64 	%fd192, %fd913, %fd912;
	@%p128 bra 	$L__BB2_115;
	setp.lt.f64 	%p129, %fd178, 0d0000000000000000;
	add.f64 	%fd914, %fd178, 0d7FF0000000000000;
	selp.f64 	%fd2086, 0d0000000000000000, %fd914, %p129;
	setp.geu.f32 	%p130, %f7, 0f40874800;
	@%p130 bra 	$L__BB2_115;
	shr.u32 	%r489, %r71, 31;
	add.s32 	%r490, %r71, %r489;
	shr.s32 	%r491, %r490, 1;
	shl.b32 	%r492, %r491, 20;
	add.s32 	%r493, %r73, %r492;
	mov.b64 	%fd915, {%r72, %r493};
	sub.s32 	%r494, %r71, %r491;
	shl.b32 	%r495, %r494, 20;
	add.s32 	%r496, %r495, 1072693248;
	mov.b32 	%r497, 0;
	mov.b64 	%fd916, {%r497, %r496};
	mul.f64 	%fd2086, %fd916, %fd915;
$L__BB2_115:
	fma.rn.f64 	%fd918, %fd2086, 0dC061800000000000, %fd48;
	mul.f64 	%fd919, %fd192, %fd918;
	mul.f64 	%fd920, %fd30, %fd919;
	mul.f64 	%fd921, %fd31, %fd920;
	mul.f64 	%fd196, %fd32, %fd921;
	fma.rn.f64 	%fd922, %fd32, %fd187, %fd33;
	add.f64 	%fd923, %fd922, %fd196;
	add.f64 	%fd924, %fd122, %fd124;
	add.f64 	%fd925, %fd924, %fd143;
	add.f64 	%fd926, %fd925, %fd144;
	add.f64 	%fd927, %fd926, %fd159;
	add.f64 	%fd928, %fd927, %fd177;
	add.f64 	%fd929, %fd87, %fd928;
	add.f64 	%fd930, %fd929, %fd923;
	add.f64 	%fd931, %fd42, %fd930;
	add.f64 	%fd932, %fd123, %fd931;
	add.f64 	%fd933, %fd932, 0d0000000000000000;
	fma.rn.f64 	%fd197, %fd121, 0d0000000000000000, %fd933;
	setp.eq.f64 	%p131, %fd20, 0dC044E66666666666;
	mov.f64 	%fd2087, 0dC044E666BA493C8A;
	@%p131 bra 	$L__BB2_119;
	setp.eq.f64 	%p132, %fd20, 0d0000000000000000;
	mov.f64 	%fd2087, 0d0000000000000000;
	@%p132 bra 	$L__BB2_119;
	setp.eq.f64 	%p133, %fd20, 0dC01B333333333333;
	mov.f64 	%fd2087, 0dC01B3335D249E450;
	@%p133 bra 	$L__BB2_119;
	mov.f64 	%fd2087, %fd20;
$L__BB2_119:
	add.f64 	%fd199, %fd2087, 0d4044E66666666666;
	div.rn.f64 	%fd200, %fd199, 0dC004000000000000;
	fma.rn.f64 	%fd936, %fd200, 0d3FF71547652B82FE, 0d4338000000000000;
	{
	.reg .b32 %temp; 
	mov.b64 	{%r74, %temp}, %fd936;
	}
	mov.f64 	%fd937, 0dC338000000000000;
	add.rn.f64 	%fd938, %fd936, %fd937;
	fma.rn.f64 	%fd939, %fd938, 0dBFE62E42FEFA39EF, %fd200;
	fma.rn.f64 	%fd940, %fd938, 0dBC7ABC9E3B39803F, %fd939;
	fma.rn.f64 	%fd941, %fd940, 0d3E5ADE1569CE2BDF, 0d3E928AF3FCA213EA;
	fma.rn.f64 	%fd942, %fd941, %fd940, 0d3EC71DEE62401315;
	fma.rn.f64 	%fd943, %fd942, %fd940, 0d3EFA01997C89EB71;
	fma.rn.f64 	%fd944, %fd943, %fd940, 0d3F2A01A014761F65;
	fma.rn.f64 	%fd945, %fd944, %fd940, 0d3F56C16C1852B7AF;
	fma.rn.f64 	%fd946, %fd945, %fd940, 0d3F81111111122322;
	fma.rn.f64 	%fd947, %fd946, %fd940, 0d3FA55555555502A1;
	fma.rn.f64 	%fd948, %fd947, %fd940, 0d3FC5555555555511;
	fma.rn.f64 	%fd949, %fd948, %fd940, 0d3FE000000000000B;
	fma.rn.f64 	%fd950, %fd949, %fd940, 0d3FF0000000000000;
	fma.rn.f64 	%fd951, %fd950, %fd940, 0d3FF0000000000000;
	{
	.reg .b32 %temp; 
	mov.b64 	{%r75, %temp}, %fd951;
	}
	{
	.reg .b32 %temp; 
	mov.b64 	{%temp, %r76}, %fd951;
	}
	shl.b32 	%r498, %r74, 20;
	add.s32 	%r499, %r498, %r76;
	mov.b64 	%fd2088, {%r75, %r499};
	{
	.reg .b32 %temp; 
	mov.b64 	{%temp, %r500}, %fd200;
	}
	mov.b32 	%f53, %r500;
	abs.f32 	%f8, %f53;
	setp.lt.f32 	%p134, %f8, 0f4086232B;
	@%p134 bra 	$L__BB2_122;
	setp.lt.f64 	%p135, %fd200, 0d0000000000000000;
	add.f64 	%fd952, %fd200, 0d7FF0000000000000;
	selp.f64 	%fd2088, 0d0000000000000000, %fd952, %p135;
	setp.geu.f32 	%p136, %f8, 0f40874800;
	@%p136 bra 	$L__BB2_122;
	shr.u32 	%r501, %r74, 31;
	add.s32 	%r502, %r74, %r501;
	shr.s32 	%r503, %r502, 1;
	shl.b32 	%r504, %r503, 20;
	add.s32 	%r505, %r76, %r504;
	mov.b64 	%fd953, {%r75, %r505};
	sub.s32 	%r506, %r74, %r503;
	shl.b32 	%r507, %r506, 20;
	add.s32 	%r508, %r507, 1072693248;
	mov.b32 	%r509, 0;
	mov.b64 	%fd954, {%r509, %r508};
	mul.f64 	%fd2088, %fd954, %fd953;
$L__BB2_122:
	add.f64 	%fd955, %fd2088, 0dBFF0000000000000;
	mul.f64 	%fd956, %fd199, 0dBF9D1244A6223E18;
	div.rn.f64 	%fd205, %fd956, %fd955;
	add.f64 	%fd206, %fd2087, 0d401B333333333333;
	div.rn.f64 	%fd207, %fd206, 0dC013333333333333;
	fma.rn.f64 	%fd957, %fd207, 0d3FF71547652B82FE, 0d4338000000000000;
	{
	.reg .b32 %temp; 
	mov.b64 	{%r77, %temp}, %fd957;
	}
	mov.f64 	%fd958, 0dC338000000000000;
	add.rn.f64 	%fd959, %fd957, %fd958;
	fma.rn.f64 	%fd960, %fd959, 0dBFE62E42FEFA39EF, %fd207;
	fma.rn.f64 	%fd961, %fd959, 0dBC7ABC9E3B39803F, %fd960;
	fma.rn.f64 	%fd962, %fd961, 0d3E5ADE1569CE2BDF, 0d3E928AF3FCA213EA;
	fma.rn.f64 	%fd963, %fd962, %fd961, 0d3EC71DEE62401315;
	fma.rn.f64 	%fd964, %fd963, %fd961, 0d3EFA01997C89EB71;
	fma.rn.f64 	%fd965, %fd964, %fd961, 0d3F2A01A014761F65;
	fma.rn.f64 	%fd966, %fd965, %fd961, 0d3F56C16C1852B7AF;
	fma.rn.f64 	%fd967, %fd966, %fd961, 0d3F81111111122322;
	fma.rn.f64 	%fd968, %fd967, %fd961, 0d3FA55555555502A1;
	fma.rn.f64 	%fd969, %fd968, %fd961, 0d3FC5555555555511;
	fma.rn.f64 	%fd970, %fd969, %fd961, 0d3FE000000000000B;
	fma.rn.f64 	%fd971, %fd970, %fd961, 0d3FF0000000000000;
	fma.rn.f64 	%fd972, %fd971, %fd961, 0d3FF0000000000000;
	{
	.reg .b32 %temp; 
	mov.b64 	{%r78, %temp}, %fd972;
	}
	{
	.reg .b32 %temp; 
	mov.b64 	{%temp, %r79}, %fd972;
	}
	shl.b32 	%r510, %r77, 20;
	add.s32 	%r511, %r510, %r79;
	mov.b64 	%fd2089, {%r78, %r511};
	{
	.reg .b32 %temp; 
	mov.b64 	{%temp, %r512}, %fd207;
	}
	mov.b32 	%f54, %r512;
	abs.f32 	%f9, %f54;
	setp.lt.f32 	%p137, %f9, 0f4086232B;
	@%p137 bra 	$L__BB2_125;
	setp.lt.f64 	%p138, %fd207, 0d0000000000000000;
	add.f64 	%fd973, %fd207, 0d7FF0000000000000;
	selp.f64 	%fd2089, 0d0000000000000000, %fd973, %p138;
	setp.geu.f32 	%p139, %f9, 0f40874800;
	@%p139 bra 	$L__BB2_125;
	shr.u32 	%r513, %r77, 31;
	add.s32 	%r514, %r77, %r513;
	shr.s32 	%r515, %r514, 1;
	shl.b32 	%r516, %r515, 20;
	add.s32 	%r517, %r79, %r516;
	mov.b64 	%fd974, {%r78, %r517};
	sub.s32 	%r518, %r77, %r515;
	shl.b32 	%r519, %r518, 20;
	add.s32 	%r520, %r519, 1072693248;
	mov.b32 	%r521, 0;
	mov.b64 	%fd975, {%r521, %r520};
	mul.f64 	%fd2089, %fd975, %fd974;
$L__BB2_125:
	add.f64 	%fd976, %fd2089, 0dBFF0000000000000;
	mul.f64 	%fd977, %fd206, 0dBFB5BC01A36E2EB2;
	div.rn.f64 	%fd978, %fd977, %fd976;
	add.f64 	%fd212, %fd205, %fd978;
	setp.eq.f64 	%p140, %fd20, 0dBFFCCCCCCCCCCCCD;
	add.f64 	%fd979, %fd20, 0d3FFCCCCCCCCCCCCD;
	selp.f64 	%fd213, 0dBEE4F8B588E40000, %fd979, %p140;
	div.rn.f64 	%fd214, %fd213, 0d4004000000000000;
	fma.rn.f64 	%fd980, %fd214, 0d3FF71547652B82FE, 0d4338000000000000;
	{
	.reg .b32 %temp; 
	mov.b64 	{%r80, %temp}, %fd980;
	}
	mov.f64 	%fd981, 0dC338000000000000;
	add.rn.f64 	%fd982, %fd980, %fd981;
	fma.rn.f64 	%fd983, %fd982, 0dBFE62E42FEFA39EF, %fd214;
	fma.rn.f64 	%fd984, %fd982, 0dBC7ABC9E3B39803F, %fd983;
	fma.rn.f64 	%fd985, %fd984, 0d3E5ADE1569CE2BDF, 0d3E928AF3FCA213EA;
	fma.rn.f64 	%fd986, %fd985, %fd984, 0d3EC71DEE62401315;
	fma.rn.f64 	%fd987, %fd986, %fd984, 0d3EFA01997C89EB71;
	fma.rn.f64 	%fd988, %fd987, %fd984, 0d3F2A01A014761F65;
	fma.rn.f64 	%fd989, %fd988, %fd984, 0d3F56C16C1852B7AF;
	fma.rn.f64 	%fd990, %fd989, %fd984, 0d3F81111111122322;
	fma.rn.f64 	%fd991, %fd990, %fd984, 0d3FA55555555502A1;
	fma.rn.f64 	%fd992, %fd991, %fd984, 0d3FC5555555555511;
	fma.rn.f64 	%fd993, %fd992, %fd984, 0d3FE000000000000B;
	fma.rn.f64 	%fd994, %fd993, %fd984, 0d3FF0000000000000;
	fma.rn.f64 	%fd995, %fd994, %fd984, 0d3FF0000000000000;
	{
	.reg .b32 %temp; 
	mov.b64 	{%r81, %temp}, %fd995;
	}
	{
	.reg .b32 %temp; 
	mov.b64 	{%temp, %r82}, %fd995;
	}
	shl.b32 	%r522, %r80, 20;
	add.s32 	%r523, %r522, %r82;
	mov.b64 	%fd2090, {%r81, %r523};
	{
	.reg .b32 %temp; 
	mov.b64 	{%temp, %r524}, %fd214;
	}
	mov.b32 	%f55, %r524;
	abs.f32 	%f10, %f55;
	setp.lt.f32 	%p141, %f10, 0f4086232B;
	@%p141 bra 	$L__BB2_128;
	setp.lt.f64 	%p142, %fd214, 0d0000000000000000;
	add.f64 	%fd996, %fd214, 0d7FF0000000000000;
	selp.f64 	%fd2090, 0d0000000000000000, %fd996, %p142;
	setp.geu.f32 	%p143, %f10, 0f40874800;
	@%p143 bra 	$L__BB2_128;
	shr.u32 	%r525, %r80, 31;
	add.s32 	%r526, %r80, %r525;
	shr.s32 	%r527, %r526, 1;
	shl.b32 	%r528, %r527, 20;
	add.s32 	%r529, %r82, %r528;
	mov.b64 	%fd997, {%r81, %r529};
	sub.s32 	%r530, %r80, %r527;
	shl.b32 	%r531, %r530, 20;
	add.s32 	%r532, %r531, 1072693248;
	mov.b32 	%r533, 0;
	mov.b64 	%fd998, {%r533, %r532};
	mul.f64 	%fd2090, %fd998, %fd997;
$L__BB2_128:
	add.f64 	%fd999, %fd2090, 0dBFF0000000000000;
	mul.f64 	%fd1000, %fd213, 0d3F87689CA18BD662;
	div.rn.f64 	%fd1001, %fd1000, %fd999;
	add.f64 	%fd219, %fd212, %fd1001;
	add.f64 	%fd220, %fd20, 0d4043266666666666;
	div.rn.f64 	%fd221, %fd220, 0d403E000000000000;
	fma.rn.f64 	%fd1002, %fd221, 0d3FF71547652B82FE, 0d4338000000000000;
	{
	.reg .b32 %temp; 
	mov.b64 	{%r83, %temp}, %fd1002;
	}
	mov.f64 	%fd1003, 0dC338000000000000;
	add.rn.f64 	%fd1004, %fd1002, %fd1003;
	fma.rn.f64 	%fd1005, %fd1004, 0dBFE62E42FEFA39EF, %fd221;
	fma.rn.f64 	%fd1006, %fd1004, 0dBC7ABC9E3B39803F, %fd1005;
	fma.rn.f64 	%fd1007, %fd1006, 0d3E5ADE1569CE2BDF, 0d3E928AF3FCA213EA;
	fma.rn.f64 	%fd1008, %fd1007, %fd1006, 0d3EC71DEE62401315;
	fma.rn.f64 	%fd1009, %fd1008, %fd1006, 0d3EFA01997C89EB71;
	fma.rn.f64 	%fd1010, %fd1009, %fd1006, 0d3F2A01A014761F65;
	fma.rn.f64 	%fd1011, %fd1010, %fd1006, 0d3F56C16C1852B7AF;
	fma.rn.f64 	%fd1012, %fd1011, %fd1006, 0d3F81111111122322;
	fma.rn.f64 	%fd1013, %fd1012, %fd1006, 0d3FA55555555502A1;
	fma.rn.f64 	%fd1014, %fd1013, %fd1006, 0d3FC5555555555511;
	fma.rn.f64 	%fd1015, %fd1014, %fd1006, 0d3FE000000000000B;
	fma.rn.f64 	%fd1016, %fd1015, %fd1006, 0d3FF0000000000000;
	fma.rn.f64 	%fd1017, %fd1016, %fd1006, 0d3FF0000000000000;
	{
	.reg .b32 %temp; 
	mov.b64 	{%r84, %temp}, %fd1017;
	}
	{
	.reg .b32 %temp; 
	mov.b64 	{%temp, %r85}, %fd1017;
	}
	shl.b32 	%r534, %r83, 20;
	add.s32 	%r535, %r534, %r85;
	mov.b64 	%fd2091, {%r84, %r535};
	{
	.reg .b32 %temp; 
	mov.b64 	{%temp, %r536}, %fd221;
	}
	mov.b32 	%f56, %r536;
	abs.f32 	%f11, %f56;
	setp.lt.f32 	%p144, %f11, 0f4086232B;
	@%p144 bra 	$L__BB2_131;
	setp.lt.f64 	%p145, %fd221, 0d0000000000000000;
	add.f64 	%fd1018, %fd221, 0d7FF0000000000000;
	selp.f64 	%fd2091, 0d0000000000000000, %fd1018, %p145;
	setp.geu.f32 	%p146, %f11, 0f40874800;
	@%p146 bra 	$L__BB2_131;
	shr.u32 	%r537, %r83, 31;
	add.s32 	%r538, %r83, %r537;
	shr.s32 	%r539, %r538, 1;
	shl.b32 	%r540, %r539, 20;
	add.s32 	%r541, %r85, %r540;
	mov.b64 	%fd1019, {%r84, %r541};
	sub.s32 	%r542, %r83, %r539;
	shl.b32 	%r543, %r542, 20;
	add.s32 	%r544, %r543, 1072693248;
	mov.b32 	%r545, 0;
	mov.b64 	%fd1020, {%r545, %r544};
	mul.f64 	%fd2091, %fd1020, %fd1019;
$L__BB2_131:
	div.rn.f64 	%fd226, %fd220, 0dC03E000000000000;
	fma.rn.f64 	%fd1021, %fd226, 0d3FF71547652B82FE, 0d4338000000000000;
	{
	.reg .b32 %temp; 
	mov.b64 	{%r86, %temp}, %fd1021;
	}
	mov.f64 	%fd1022, 0dC338000000000000;
	add.rn.f64 	%fd1023, %fd1021, %fd1022;
	fma.rn.f64 	%fd1024, %fd1023, 0dBFE62E42FEFA39EF, %fd226;
	fma.rn.f64 	%fd1025, %fd1023, 0dBC7ABC9E3B39803F, %fd1024;
	fma.rn.f64 	%fd1026, %fd1025, 0d3E5ADE1569CE2BDF, 0d3E928AF3FCA213EA;
	fma.rn.f64 	%fd1027, %fd1026, %fd1025, 0d3EC71DEE62401315;
	fma.rn.f64 	%fd1028, %fd1027, %fd1025, 0d3EFA01997C89EB71;
	fma.rn.f64 	%fd1029, %fd1028, %fd1025, 0d3F2A01A014761F65;
	fma.rn.f64 	%fd1030, %fd1029, %fd1025, 0d3F56C16C1852B7AF;
	fma.rn.f64 	%fd1031, %fd1030, %fd1025, 0d3F81111111122322;
	fma.rn.f64 	%fd1032, %fd1031, %fd1025, 0d3FA55555555502A1;
	fma.rn.f64 	%fd1033, %fd1032, %fd1025, 0d3FC5555555555511;
	fma.rn.f64 	%fd1034, %fd1033, %fd1025, 0d3FE000000000000B;
	fma.rn.f64 	%fd1035, %fd1034, %fd1025, 0d3FF0000000000000;
	fma.rn.f64 	%fd1036, %fd1035, %fd1025, 0d3FF0000000000000;
	{
	.reg .b32 %temp; 
	mov.b64 	{%r87, %temp}, %fd1036;
	}
	{
	.reg .b32 %temp; 
	mov.b64 	{%temp, %r88}, %fd1036;
	}
	shl.b32 	%r546, %r86, 20;
	add.s32 	%r547, %r546, %r88;
	mov.b64 	%fd2092, {%r87, %r547};
	{
	.reg .b32 %temp; 
	mov.b64 	{%temp, %r548}, %fd226;
	}
	mov.b32 	%f57, %r548;
	abs.f32 	%f12, %f57;
	setp.lt.f32 	%p147, %f12, 0f4086232B;
	@%p147 bra 	$L__BB2_134;
	setp.lt.f64 	%p148, %fd226, 0d0000000000000000;
	add.f64 	%fd1037, %fd226, 0d7FF0000000000000;
	selp.f64 	%fd2092, 0d0000000000000000, %fd1037, %p148;
	setp.geu.f32 	%p149, %f12, 0f40874800;
	@%p149 bra 	$L__BB2_134;
	shr.u32 	%r549, %r86, 31;
	add.s32 	%r550, %r86, %r549;
	shr.s32 	%r551, %r550, 1;
	shl.b32 	%r552, %r551, 20;
	add.s32 	%r553, %r88, %r552;
	mov.b64 	%fd1038, {%r87, %r553};
	sub.s32 	%r554, %r86, %r551;
	shl.b32 	%r555, %r554, 20;
	add.s32 	%r556, %r555, 1072693248;
	mov.b32 	%r557, 0;
	mov.b64 	%fd1039, {%r557, %r556};
	mul.f64 	%fd2092, %fd1039, %fd1038;
$L__BB2_134:
	mul.f64 	%fd1040, %fd2092, 0d3FF116872B020C4A;
	fma.rn.f64 	%fd231, %fd2091, 0d3FF116872B020C4A, %fd1040;
	add.f64 	%fd232, %fd20, 0d4052C00000000000;
	div.rn.f64 	%fd233, %fd232, 0dC054D33333333333;
	fma.rn.f64 	%fd1041, %fd233, 0d3FF71547652B82FE, 0d4338000000000000;
	{
	.reg .b32 %temp; 
	mov.b64 	{%r89, %temp}, %fd1041;
	}
	mov.f64 	%fd1042, 0dC338000000000000;
	add.rn.f64 	%fd1043, %fd1041, %fd1042;
	fma.rn.f64 	%fd1044, %fd1043, 0dBFE62E42FEFA39EF, %fd233;
	fma.rn.f64 	%fd1045, %fd1043, 0dBC7ABC9E3B39803F, %fd1044;
	fma.rn.f64 	%fd1046, %fd1045, 0d3E5ADE1569CE2BDF, 0d3E928AF3FCA213EA;
	fma.rn.f64 	%fd1047, %fd1046, %fd1045, 0d3EC71DEE62401315;
	fma.rn.f64 	%fd1048, %fd1047, %fd1045, 0d3EFA01997C89EB71;
	fma.rn.f64 	%fd1049, %fd1048, %fd1045, 0d3F2A01A014761F65;
	fma.rn.f64 	%fd1050, %fd1049, %fd1045, 0d3F56C16C1852B7AF;
	fma.rn.f64 	%fd1051, %fd1050, %fd1045, 0d3F81111111122322;
	fma.rn.f64 	%fd1052, %fd1051, %fd1045, 0d3FA55555555502A1;
	fma.rn.f64 	%fd1053, %fd1052, %fd1045, 0d3FC5555555555511;
	fma.rn.f64 	%fd1054, %fd1053, %fd1045, 0d3FE000000000000B;
	fma.rn.f64 	%fd1055, %fd1054, %fd1045, 0d3FF0000000000000;
	fma.rn.f64 	%fd1056, %fd1055, %fd1045, 0d3FF0000000000000;
	{
	.reg .b32 %temp; 
	mov.b64 	{%r90, %temp}, %fd1056;
	}
	{
	.reg .b32 %temp; 
	mov.b64 	{%temp, %r91}, %fd1056;
	}
	shl.b32 	%r558, %r89, 20;
	add.s32 	%r559, %r558, %r91;
	mov.b64 	%fd2093, {%r90, %r559};
	{
	.reg .b32 %temp; 
	mov.b64 	{%temp, %r560}, %fd233;
	}
	mov.b32 	%f58, %r560;
	abs.f32 	%f13, %f58;
	setp.lt.f32 	%p150, %f13, 0f4086232B;
	@%p150 bra 	$L__BB2_137;
	setp.lt.f64 	%p151, %fd233, 0d0000000000000000;
	add.f64 	%fd1057, %fd233, 0d7FF0000000000000;
	selp.f64 	%fd2093, 0d0000000000000000, %fd1057, %p151;
	setp.geu.f32 	%p152, %f13, 0f40874800;
	@%p152 bra 	$L__BB2_137;
	shr.u32 	%r561, %r89, 31;
	add.s32 	%r562, %r89, %r561;
	shr.s32 	%r563, %r562, 1;
	shl.b32 	%r564, %r563, 20;
	add.s32 	%r565, %r91, %r564;
	mov.b64 	%fd1058, {%r90, %r565};
	sub.s32 	%r566, %r89, %r563;
	shl.b32 	%r567, %r566, 20;
	add.s32 	%r568, %r567, 1072693248;
	mov.b32 	%r569, 0;
	mov.b64 	%fd1059, {%r569, %r568};
	mul.f64 	%fd2093, %fd1059, %fd1058;
$L__BB2_137:
	div.rn.f64 	%fd238, %fd232, 0d402EC28F5C28F5C3;
	fma.rn.f64 	%fd1060, %fd238, 0d3FF71547652B82FE, 0d4338000000000000;
	{
	.reg .b32 %temp; 
	mov.b64 	{%r92, %temp}, %fd1060;
	}
	mov.f64 	%fd1061, 0dC338000000000000;
	add.rn.f64 	%fd1062, %fd1060, %fd1061;
	fma.rn.f64 	%fd1063, %fd1062, 0dBFE62E42FEFA39EF, %fd238;
	fma.rn.f64 	%fd1064, %fd1062, 0dBC7ABC9E3B39803F, %fd1063;
	fma.rn.f64 	%fd1065, %fd1064, 0d3E5ADE1569CE2BDF, 0d3E928AF3FCA213EA;
	fma.rn.f64 	%fd1066, %fd1065, %fd1064, 0d3EC71DEE62401315;
	fma.rn.f64 	%fd1067, %fd1066, %fd1064, 0d3EFA01997C89EB71;
	fma.rn.f64 	%fd1068, %fd1067, %fd1064, 0d3F2A01A014761F65;
	fma.rn.f64 	%fd1069, %fd1068, %fd1064, 0d3F56C16C1852B7AF;
	fma.rn.f64 	%fd1070, %fd1069, %fd1064, 0d3F81111111122322;
	fma.rn.f64 	%fd1071, %fd1070, %fd1064, 0d3FA55555555502A1;
	fma.rn.f64 	%fd1072, %fd1071, %fd1064, 0d3FC5555555555511;
	fma.rn.f64 	%fd1073, %fd1072, %fd1064, 0d3FE000000000000B;
	fma.rn.f64 	%fd1074, %fd1073, %fd1064, 0d3FF0000000000000;
	fma.rn.f64 	%fd1075, %fd1074, %fd1064, 0d3FF0000000000000;
	{
	.reg .b32 %temp; 
	mov.b64 	{%r93, %temp}, %fd1075;
	}
	{
	.reg .b32 %temp; 
	mov.b64 	{%temp, %r94}, %fd1075;
	}
	shl.b32 	%r570, %r92, 20;
	add.s32 	%r571, %r570, %r94;
	mov.b64 	%fd2094, {%r93, %r571};
	{
	.reg .b32 %temp; 
	mov.b64 	{%temp, %r572}, %fd238;
	}
	mov.b32 	%f59, %r572;
	abs.f32 	%f14, %f59;
	setp.lt.f32 	%p153, %f14, 0f4086232B;
	@%p153 bra 	$L__BB2_140;
	setp.lt.f64 	%p154, %fd238, 0d0000000000000000;
	add.f64 	%fd1076, %fd238, 0d7FF0000000000000;
	selp.f64 	%fd2094, 0d0000000000000000, %fd1076, %p154;
	setp.geu.f32 	%p155, %f14, 0f40874800;
	@%p155 bra 	$L__BB2_140;
	shr.u32 	%r573, %r92, 31;
	add.s32 	%r574, %r92, %r573;
	shr.s32 	%r575, %r574, 1;
	shl.b32 	%r576, %r575, 20;
	add.s32 	%r577, %r94, %r576;
	mov.b64 	%fd1077, {%r93, %r577};
	sub.s32 	%r578, %r92, %r575;
	shl.b32 	%r579, %r578, 20;
	add.s32 	%r580, %r579, 1072693248;
	mov.b32 	%r581, 0;
	mov.b64 	%fd1078, {%r581, %r580};
	mul.f64 	%fd2094, %fd1078, %fd1077;
$L__BB2_140:
	mul.f64 	%fd1079, %fd2094, 0d4030AB851EB851EC;
	fma.rn.f64 	%fd243, %fd2093, 0d4030AB851EB851EC, %fd1079;
	add.f64 	%fd1080, %fd20, 0d4044000000000000;
	mul.f64 	%fd244, %fd1080, 0d3F8B3D07C84B5DCC;
	fma.rn.f64 	%fd1081, %fd244, 0d3FF71547652B82FE, 0d4338000000000000;
	{
	.reg .b32 %temp; 
	mov.b64 	{%r95, %temp}, %fd1081;
	}
	mov.f64 	%fd1082, 0dC338000000000000;
	add.rn.f64 	%fd1083, %fd1081, %fd1082;
	fma.rn.f64 	%fd1084, %fd1083, 0dBFE62E42FEFA39EF, %fd244;
	fma.rn.f64 	%fd1085, %fd1083, 0dBC7ABC9E3B39803F, %fd1084;
	fma.rn.f64 	%fd1086, %fd1085, 0d3E5ADE1569CE2BDF, 0d3E928AF3FCA213EA;
	fma.rn.f64 	%fd1087, %fd1086, %fd1085, 0d3EC71DEE62401315;
	fma.rn.f64 	%fd1088, %fd1087, %fd1085, 0d3EFA01997C89EB71;
	fma.rn.f64 	%fd1089, %fd1088, %fd1085, 0d3F2A01A014761F65;
	fma.rn.f64 	%fd1090, %fd1089, %fd1085, 0d3F56C16C1852B7AF;
	fma.rn.f64 	%fd1091, %fd1090, %fd1085, 0d3F81111111122322;
	fma.rn.f64 	%fd1092, %fd1091, %fd1085, 0d3FA55555555502A1;
	fma.rn.f64 	%fd1093, %fd1092, %fd1085, 0d3FC5555555555511;
	fma.rn.f64 	%fd1094, %fd1093, %fd1085, 0d3FE000000000000B;
	fma.rn.f64 	%fd1095, %fd1094, %fd1085, 0d3FF0000000000000;
	fma.rn.f64 	%fd1096, %fd1095, %fd1085, 0d3FF0000000000000;
	{
	.reg .b32 %temp; 
	mov.b64 	{%r96, %temp}, %fd1096;
	}
	{
	.reg .b32 %temp; 
	mov.b64 	{%temp, %r97}, %fd1096;
	}
	shl.b32 	%r582, %r95, 20;
	add.s32 	%r583, %r582, %r97;
	mov.b64 	%fd2095, {%r96, %r583};
	{
	.reg .b32 %temp; 
	mov.b64 	{%temp, %r584}, %fd244;
	}
	mov.b32 	%f60, %r584;
	abs.f32 	%f15, %f60;
	setp.lt.f32 	%p156, %f15, 0f4086232B;
	@%p156 bra 	$L__BB2_143;
	setp.lt.f64 	%p157, %fd244, 0d0000000000000000;
	add.f64 	%fd1097, %fd244, 0d7FF0000000000000;
	selp.f64 	%fd2095, 0d0000000000000000, %fd1097, %p157;
	setp.geu.f32 	%p158, %f15, 0f40874800;
	@%p158 bra 	$L__BB2_143;
	shr.u32 	%r585, %r95, 31;
	add.s32 	%r586, %r95, %r585;
	shr.s32 	%r587, %r586, 1;
	shl.b32 	%r588, %r587, 20;
	add.s32 	%r589, %r97, %r588;
	mov.b64 	%fd1098, {%r96, %r589};
	sub.s32 	%r590, %r95, %r587;
	shl.b32 	%r591, %r590, 20;
	add.s32 	%r592, %r591, 1072693248;
	mov.b32 	%r593, 0;
	mov.b64 	%fd1099, {%r593, %r592};
	mul.f64 	%fd2095, %fd1099, %fd1098;
$L__BB2_143:
	mov.f64 	%fd1100, 0d3FFB1F212D773190;
	{
	.reg .b32 %temp; 
	mov.b64 	{%temp, %r594}, %fd1100;
	}
	and.b32  	%r595, %r594, 2146435072;
	setp.eq.s32 	%p159, %r595, 1123024896;
	mov.f64 	%fd1101, 0d0000000000000000;
	{
	.reg .b32 %temp; 
	mov.b64 	{%temp, %r596}, %fd1101;
	}
	selp.b32 	%r597, %r596, 0, %p159;
	or.b32  	%r598, %r597, 2146435072;
	setp.lt.s32 	%p160, %r594, 0;
	selp.b32 	%r599, %r598, %r597, %p160;
	mov.b32 	%r600, 0;
	mov.b64 	%fd1102, {%r600, %r599};
	mov.f64 	%fd1103, 0d3EB46488623119F6;
	div.rn.f64 	%fd1104, %fd1103, %fd1102;
	add.f64 	%fd1105, %fd1104, 0d3FF0000000000000;
	mov.f64 	%fd1106, 0d400C95D462C343B8;
	div.rn.f64 	%fd1107, %fd1106, %fd1105;
	add.f64 	%fd249, %fd1107, 0d3F9A41A261BF37B9;
	fma.rn.f64 	%fd250, %fd2095, 0d4024000000000000, %fd249;
	div.rn.f64 	%fd251, %fd20, 0d4031000000000000;
	fma.rn.f64 	%fd1108, %fd251, 0d3FF71547652B82FE, 0d4338000000000000;
	{
	.reg .b32 %temp; 
	mov.b64 	{%r98, %temp}, %fd1108;
	}
	mov.f64 	%fd1109, 0dC338000000000000;
	add.rn.f64 	%fd1110, %fd1108, %fd1109;
	fma.rn.f64 	%fd1111, %fd1110, 0dBFE62E42FEFA39EF, %fd251;
	fma.rn.f64 	%fd1112, %fd1110, 0dBC7ABC9E3B39803F, %fd1111;
	fma.rn.f64 	%fd1113, %fd1112, 0d3E5ADE1569CE2BDF, 0d3E928AF3FCA213EA;
	fma.rn.f64 	%fd1114, %fd1113, %fd1112, 0d3EC71DEE62401315;
	fma.rn.f64 	%fd1115, %fd1114, %fd1112, 0d3EFA01997C89EB71;
	fma.rn.f64 	%fd1116, %fd1115, %fd1112, 0d3F2A01A014761F65;
	fma.rn.f64 	%fd1117, %fd1116, %fd1112, 0d3F56C16C1852B7AF;
	fma.rn.f64 	%fd1118, %fd1117, %fd1112, 0d3F81111111122322;
	fma.rn.f64 	%fd1119, %fd1118, %fd1112, 0d3FA55555555502A1;
	fma.rn.f64 	%fd1120, %fd1119, %fd1112, 0d3FC5555555555511;
	fma.rn.f64 	%fd1121, %fd1120, %fd1112, 0d3FE000000000000B;
	fma.rn.f64 	%fd1122, %fd1121, %fd1112, 0d3FF0000000000000;
	fma.rn.f64 	%fd1123, %fd1122, %fd1112, 0d3FF0000000000000;
	{
	.reg .b32 %temp; 
	mov.b64 	{%r99, %temp}, %fd1123;
	}
	{
	.reg .b32 %temp; 
	mov.b64 	{%temp, %r100}, %fd1123;
	}
	shl.b32 	%r601, %r98, 20;
	add.s32 	%r602, %r601, %r100;
	mov.b64 	%fd2096, {%r99, %r602};
	{
	.reg .b32 %temp; 
	mov.b64 	{%temp, %r603}, %fd251;
	}
	mov.b32 	%f61, %r603;
	abs.f32 	%f16, %f61;
	setp.lt.f32 	%p161, %f16, 0f4086232B;
	@%p161 bra 	$L__BB2_146;
	setp.lt.f64 	%p162, %fd251, 0d0000000000000000;
	add.f64 	%fd1124, %fd251, 0d7FF0000000000000;
	selp.f64 	%fd2096, 0d0000000000000000, %fd1124, %p162;
	setp.geu.f32 	%p163, %f16, 0f40874800;
	@%p163 bra 	$L__BB2_146;
	shr.u32 	%r604, %r98, 31;
	add.s32 	%r605, %r98, %r604;
	shr.s32 	%r606, %r605, 1;
	shl.b32 	%r607, %r606, 20;
	add.s32 	%r608, %r100, %r607;
	mov.b64 	%fd1125, {%r99, %r608};
	sub.s32 	%r609, %r98, %r606;
	shl.b32 	%r610, %r609, 20;
	add.s32 	%r611, %r610, 1072693248;
	mov.b32 	%r612, 0;
	mov.b64 	%fd1126, {%r612, %r611};
	mul.f64 	%fd2096, %fd1126, %fd1125;
$L__BB2_146:
	div.rn.f64 	%fd256, %fd20, 0dC03599999999999A;
	fma.rn.f64 	%fd1127, %fd256, 0d3FF71547652B82FE, 0d4338000000000000;
	{
	.reg .b32 %temp; 
	mov.b64 	{%r101, %temp}, %fd1127;
	}
	mov.f64 	%fd1128, 0dC338000000000000;
	add.rn.f64 	%fd1129, %fd1127, %fd1128;
	fma.rn.f64 	%fd1130, %fd1129, 0dBFE62E42FEFA39EF, %fd256;
	fma.rn.f64 	%fd1131, %fd1129, 0dBC7ABC9E3B39803F, %fd1130;
	fma.rn.f64 	%fd1132, %fd1131, 0d3E5ADE1569CE2BDF, 0d3E928AF3FCA213EA;
	fma.rn.f64 	%fd1133, %fd1132, %fd1131, 0d3EC71DEE62401315;
	fma.rn.f64 	%fd1134, %fd1133, %fd1131, 0d3EFA01997C89EB71;
	fma.rn.f64 	%fd1135, %fd1134, %fd1131, 0d3F2A01A014761F65;
	fma.rn.f64 	%fd1136, %fd1135, %fd1131, 0d3F56C16C1852B7AF;
	fma.rn.f64 	%fd1137, %fd1136, %fd1131, 0d3F81111111122322;
	fma.rn.f64 	%fd1138, %fd1137, %fd1131, 0d3FA55555555502A1;
	fma.rn.f64 	%fd1139, %fd1138, %fd1131, 0d3FC5555555555511;
	fma.rn.f64 	%fd1140, %fd1139, %fd1131, 0d3FE000000000000B;
	fma.rn.f64 	%fd1141, %fd1140, %fd1131, 0d3FF0000000000000;
	fma.rn.f64 	%fd1142, %fd1141, %fd1131, 0d3FF0000000000000;
	{
	.reg .b32 %temp; 
	mov.b64 	{%r102, %temp}, %fd1142;
	}
	{
	.reg .b32 %temp; 
	mov.b64 	{%temp, %r103}, %fd1142;
	}
	shl.b32 	%r613, %r101, 20;
	add.s32 	%r614, %r613, %r103;
	mov.b64 	%fd2097, {%r102, %r614};
	{
	.reg .b32 %temp; 
	mov.b64 	{%temp, %r615}, %fd256;
	}
	mov.b32 	%f62, %r615;
	abs.f32 	%f17, %f62;
	setp.lt.f32 	%p164, %f17, 0f4086232B;
	@%p164 bra 	$L__BB2_149;
	setp.lt.f64 	%p165, %fd256, 0d0000000000000000;
	add.f64 	%fd1143, %fd256, 0d7FF0000000000000;
	selp.f64 	%fd2097, 0d0000000000000000, %fd1143, %p165;
	setp.geu.f32 	%p166, %f17, 0f40874800;
	@%p166 bra 	$L__BB2_149;
	shr.u32 	%r616, %r101, 31;
	add.s32 	%r617, %r101, %r616;
	shr.s32 	%r618, %r617, 1;
	shl.b32 	%r619, %r618, 20;
	add.s32 	%r620, %r103, %r619;
	mov.b64 	%fd1144, {%r102, %r620};
	sub.s32 	%r621, %r101, %r618;
	shl.b32 	%r622, %r621, 20;
	add.s32 	%r623, %r622, 1072693248;
	mov.b32 	%r624, 0;
	mov.b64 	%fd1145, {%r624, %r623};
	mul.f64 	%fd2097, %fd1145, %fd1144;
$L__BB2_149:
	mul.f64 	%fd1146, %fd2097, 0d3FC3333333333333;
	fma.rn.f64 	%fd261, %fd2096, 0d4010CCCCCCCCCCCD, %fd1146;
	div.rn.f64 	%fd262, %fd20, 0d4024000000000000;
	fma.rn.f64 	%fd1147, %fd262, 0d3FF71547652B82FE, 0d4338000000000000;
	{
	.reg .b32 %temp; 
	mov.b64 	{%r104, %temp}, %fd1147;
	}
	mov.f64 	%fd1148, 0dC338000000000000;
	add.rn.f64 	%fd1149, %fd1147, %fd1148;
	fma.rn.f64 	%fd1150, %fd1149, 0dBFE62E42FEFA39EF, %fd262;
	fma.rn.f64 	%fd1151, %fd1149, 0dBC7ABC9E3B39803F, %fd1150;
	fma.rn.f64 	%fd1152, %fd1151, 0d3E5ADE1569CE2BDF, 0d3E928AF3FCA213EA;
	fma.rn.f64 	%fd1153, %fd1152, %fd1151, 0d3EC71DEE62401315;
	fma.rn.f64 	%fd1154, %fd1153, %fd1151, 0d3EFA01997C89EB71;
	fma.rn.f64 	%fd1155, %fd1154, %fd1151, 0d3F2A01A014761F65;
	fma.rn.f64 	%fd1156, %fd1155, %fd1151, 0d3F56C16C1852B7AF;
	fma.rn.f64 	%fd1157, %fd1156, %fd1151, 0d3F81111111122322;
	fma.rn.f64 	%fd1158, %fd1157, %fd1151, 0d3FA55555555502A1;
	fma.rn.f64 	%fd1159, %fd1158, %fd1151, 0d3FC5555555555511;
	fma.rn.f64 	%fd1160, %fd1159, %fd1151, 0d3FE000000000000B;
	fma.rn.f64 	%fd1161, %fd1160, %fd1151, 0d3FF0000000000000;
	fma.rn.f64 	%fd1162, %fd1161, %fd1151, 0d3FF0000000000000;
	{
	.reg .b32 %temp; 
	mov.b64 	{%r105, %temp}, %fd1162;
	}
	{
	.reg .b32 %temp; 
	mov.b64 	{%temp, %r106}, %fd1162;
	}
	shl.b32 	%r625, %r104, 20;
	add.s32 	%r626, %r625, %r106;
	mov.b64 	%fd2098, {%r105, %r626};
	{
	.reg .b32 %temp; 
	mov.b64 	{%temp, %r627}, %fd262;
	}
	mov.b32 	%f63, %r627;
	abs.f32 	%f18, %f63;
	setp.lt.f32 	%p167, %f18, 0f4086232B;
	@%p167 bra 	$L__BB2_152;
	setp.lt.f64 	%p168, %fd262, 0d0000000000000000;
	add.f64 	%fd1163, %fd262, 0d7FF0000000000000;
	selp.f64 	%fd2098, 0d0000000000000000, %fd1163, %p168;
	setp.geu.f32 	%p169, %f18, 0f40874800;
	@%p169 bra 	$L__BB2_152;
	shr.u32 	%r628, %r104, 31;
	add.s32 	%r629, %r104, %r628;
	shr.s32 	%r630, %r629, 1;
	shl.b32 	%r631, %r630, 20;
	add.s32 	%r632, %r106, %r631;
	mov.b64 	%fd1164, {%r105, %r632};
	sub.s32 	%r633, %r104, %r630;
	shl.b32 	%r634, %r633, 20;
	add.s32 	%r635, %r634, 1072693248;
	mov.b32 	%r636, 0;
	mov.b64 	%fd1165, {%r636, %r635};
	mul.f64 	%fd2098, %fd1165, %fd1164;
$L__BB2_152:
	div.rn.f64 	%fd267, %fd20, 0dC028000000000000;
	fma.rn.f64 	%fd1166, %fd267, 0d3FF71547652B82FE, 0d4338000000000000;
	{
	.reg .b32 %temp; 
	mov.b64 	{%r107, %temp}, %fd1166;
	}
	mov.f64 	%fd1167, 0dC338000000000000;
	add.rn.f64 	%fd1168, %fd1166, %fd1167;
	fma.rn.f64 	%fd1169, %fd1168, 0dBFE62E42FEFA39EF, %fd267;
	fma.rn.f64 	%fd1170, %fd1168, 0dBC7ABC9E3B39803F, %fd1169;
	fma.rn.f64 	%fd1171, %fd1170, 0d3E5ADE1569CE2BDF, 0d3E928AF3FCA213EA;
	fma.rn.f64 	%fd1172, %fd1171, %fd1170, 0d3EC71DEE62401315;
	fma.rn.f64 	%fd1173, %fd1172, %fd1170, 0d3EFA01997C89EB71;
	fma.rn.f64 	%fd1174, %fd1173, %fd1170, 0d3F2A01A014761F65;
	fma.rn.f64 	%fd1175, %fd1174, %fd1170, 0d3F56C16C1852B7AF;
	fma.rn.f64 	%fd1176, %fd1175, %fd1170, 0d3F81111111122322;
	fma.rn.f64 	%fd1177, %fd1176, %fd1170, 0d3FA55555555502A1;
	fma.rn.f64 	%fd1178, %fd1177, %fd1170, 0d3FC5555555555511;
	fma.rn.f64 	%fd1179, %fd1178, %fd1170, 0d3FE000000000000B;
	fma.rn.f64 	%fd1180, %fd1179, %fd1170, 0d3FF0000000000000;
	fma.rn.f64 	%fd1181, %fd1180, %fd1170, 0d3FF0000000000000;
	{
	.reg .b32 %temp; 
	mov.b64 	{%r108, %temp}, %fd1181;
	}
	{
	.reg .b32 %temp; 
	mov.b64 	{%temp, %r109}, %fd1181;
	}
	shl.b32 	%r637, %r107, 20;
	add.s32 	%r638, %r637, %r109;
	mov.b64 	%fd2099, {%r108, %r638};
	{
	.reg .b32 %temp; 
	mov.b64 	{%temp, %r639}, %fd267;
	}
	mov.b32 	%f64, %r639;
	abs.f32 	%f19, %f64;
	setp.lt.f32 	%p170, %f19, 0f4086232B;
	@%p170 bra 	$L__BB2_155;
	setp.lt.f64 	%p171, %fd267, 0d0000000000000000;
	add.f64 	%fd1182, %fd267, 0d7FF0000000000000;
	selp.f64 	%fd2099, 0d0000000000000000, %fd1182, %p171;
	setp.geu.f32 	%p172, %f19, 0f40874800;
	@%p172 bra 	$L__BB2_155;
	shr.u32 	%r640, %r107, 31;
	add.s32 	%r641, %r107, %r640;
	shr.s32 	%r642, %r641, 1;
	shl.b32 	%r643, %r642, 20;
	add.s32 	%r644, %r109, %r643;
	mov.b64 	%fd1183, {%r108, %r644};
	sub.s32 	%r645, %r107, %r642;
	shl.b32 	%r646, %r645, 20;
	add.s32 	%r647, %r646, 1072693248;
	mov.b32 	%r648, 0;
	mov.b64 	%fd1184, {%r648, %r647};
	mul.f64 	%fd2099, %fd1184, %fd1183;
$L__BB2_155:
	fma.rn.f64 	%fd272, %fd2098, 0d403E000000000000, %fd2099;
	div.rn.f64 	%fd273, %fd20, 0dC04B528F5C28F5C3;
	fma.rn.f64 	%fd1185, %fd273, 0d3FF71547652B82FE, 0d4338000000000000;
	{
	.reg .b32 %temp; 
	mov.b64 	{%r110, %temp}, %fd1185;
	}
	mov.f64 	%fd1186, 0dC338000000000000;
	add.rn.f64 	%fd1187, %fd1185, %fd1186;
	fma.rn.f64 	%fd1188, %fd1187, 0dBFE62E42FEFA39EF, %fd273;
	fma.rn.f64 	%fd1189, %fd1187, 0dBC7ABC9E3B39803F, %fd1188;
	fma.rn.f64 	%fd1190, %fd1189, 0d3E5ADE1569CE2BDF, 0d3E928AF3FCA213EA;
	fma.rn.f64 	%fd1191, %fd1190, %fd1189, 0d3EC71DEE62401315;
	fma.rn.f64 	%fd1192, %fd1191, %fd1189, 0d3EFA01997C89EB71;
	fma.rn.f64 	%fd1193, %fd1192, %fd1189, 0d3F2A01A014761F65;
	fma.rn.f64 	%fd1194, %fd1193, %fd1189, 0d3F56C16C1852B7AF;
	fma.rn.f64 	%fd1195, %fd1194, %fd1189, 0d3F81111111122322;
	fma.rn.f64 	%fd1196, %fd1195, %fd1189, 0d3FA55555555502A1;
	fma.rn.f64 	%fd1197, %fd1196, %fd1189, 0d3FC5555555555511;
	fma.rn.f64 	%fd1198, %fd1197, %fd1189, 0d3FE000000000000B;
	fma.rn.f64 	%fd1199, %fd1198, %fd1189, 0d3FF0000000000000;
	fma.rn.f64 	%fd1200, %fd1199, %fd1189, 0d3FF0000000000000;
	{
	.reg .b32 %temp; 
	mov.b64 	{%r111, %temp}, %fd1200;
	}
	{
	.reg .b32 %temp; 
	mov.b64 	{%temp, %r112}, %fd1200;
	}
	shl.b32 	%r649, %r110, 20;
	add.s32 	%r650, %r649, %r112;
	mov.b64 	%fd2100, {%r111, %r650};
	{
	.reg .b32 %temp; 
	mov.b64 	{%temp, %r651}, %fd273;
	}
	mov.b32 	%f65, %r651;
	abs.f32 	%f20, %f65;
	setp.lt.f32 	%p173, %f20, 0f4086232B;
	@%p173 bra 	$L__BB2_158;
	setp.lt.f64 	%p174, %fd273, 0d0000000000000000;
	add.f64 	%fd1201, %fd273, 0d7FF0000000000000;
	selp.f64 	%fd2100, 0d0000000000000000, %fd1201, %p174;
	setp.geu.f32 	%p175, %f20, 0f40874800;
	@%p175 bra 	$L__BB2_158;
	shr.u32 	%r652, %r110, 31;
	add.s32 	%r653, %r110, %r652;
	shr.s32 	%r654, %r653, 1;
	shl.b32 	%r655, %r654, 20;
	add.s32 	%r656, %r112, %r655;
	mov.b64 	%fd1202, {%r111, %r656};
	sub.s32 	%r657, %r110, %r654;
	shl.b32 	%r658, %r657, 20;
	add.s32 	%r659, %r658, 1072693248;
	mov.b32 	%r660, 0;
	mov.b64 	%fd1203, {%r660, %r659};
	mul.f64 	%fd2100, %fd1203, %fd1202;
$L__BB2_158:
	div.rn.f64 	%fd278, %fd20, 0d405A8A0C49BA5E35;
	fma.rn.f64 	%fd1204, %fd278, 0d3FF71547652B82FE, 0d4338000000000000;
	{
	.reg .b32 %temp; 
	mov.b64 	{%r113, %temp}, %fd1204;
	}
	mov.f64 	%fd1205, 0dC338000000000000;
	add.rn.f64 	%fd1206, %fd1204, %fd1205;
	fma.rn.f64 	%fd1207, %fd1206, 0dBFE62E42FEFA39EF, %fd278;
	fma.rn.f64 	%fd1208, %fd1206, 0dBC7ABC9E3B39803F, %fd1207;
	fma.rn.f64 	%fd1209, %fd1208, 0d3E5ADE1569CE2BDF, 0d3E928AF3FCA213EA;
	fma.rn.f64 	%fd1210, %fd1209, %fd1208, 0d3EC71DEE62401315;
	fma.rn.f64 	%fd1211, %fd1210, %fd1208, 0d3EFA01997C89EB71;
	fma.rn.f64 	%fd1212, %fd1211, %fd1208, 0d3F2A01A014761F65;
	fma.rn.f64 	%fd1213, %fd1212, %fd1208, 0d3F56C16C1852B7AF;
	fma.rn.f64 	%fd1214, %fd1213, %fd1208, 0d3F81111111122322;
	fma.rn.f64 	%fd1215, %fd1214, %fd1208, 0d3FA55555555502A1;
	fma.rn.f64 	%fd1216, %fd1215, %fd1208, 0d3FC5555555555511;
	fma.rn.f64 	%fd1217, %fd1216, %fd1208, 0d3FE000000000000B;
	fma.rn.f64 	%fd1218, %fd1217, %fd1208, 0d3FF0000000000000;
	fma.rn.f64 	%fd1219, %fd1218, %fd1208, 0d3FF0000000000000;
	{
	.reg .b32 %temp; 
	mov.b64 	{%r114, %temp}, %fd1219;
	}
	{
	.reg .b32 %temp; 
	mov.b64 	{%temp, %r115}, %fd1219;
	}
	shl.b32 	%r661, %r113, 20;
	add.s32 	%r662, %r661, %r115;
	mov.b64 	%fd2101, {%r114, %r662};
	{
	.reg .b32 %temp; 
	mov.b64 	{%temp, %r663}, %fd278;
	}
	mov.b32 	%f66, %r663;
	abs.f32 	%f21, %f66;
	setp.lt.f32 	%p176, %f21, 0f4086232B;
	@%p176 bra 	$L__BB2_161;
	setp.lt.f64 	%p177, %fd278, 0d0000000000000000;
	add.f64 	%fd1220, %fd278, 0d7FF0000000000000;
	selp.f64 	%fd2101, 0d0000000000000000, %fd1220, %p177;
	setp.geu.f32 	%p178, %f21, 0f40874800;
	@%p178 bra 	$L__BB2_161;
	shr.u32 	%r664, %r113, 31;
	add.s32 	%r665, %r113, %r664;
	shr.s32 	%r666, %r665, 1;
	shl.b32 	%r667, %r666, 20;
	add.s32 	%r668, %r115, %r667;
	mov.b64 	%fd1221, {%r114, %r668};
	sub.s32 	%r669, %r113, %r666;
	shl.b32 	%r670, %r669, 20;
	add.s32 	%r671, %r670, 1072693248;
	mov.b32 	%r672, 0;
	mov.b64 	%fd1222, {%r672, %r671};
	mul.f64 	%fd2101, %fd1222, %fd1221;
$L__BB2_161:
	mul.f64 	%fd1223, %fd2101, 0d4084800000000000;
	fma.rn.f64 	%fd283, %fd2100, 0d4059000000000000, %fd1223;
	add.f64 	%fd284, %fd20, 0dC044000000000000;
	div.rn.f64 	%fd285, %fd284, 0dC028000000000000;
	fma.rn.f64 	%fd1224, %fd285, 0d3FF71547652B82FE, 0d4338000000000000;
	{
	.reg .b32 %temp; 
	mov.b64 	{%r116, %temp}, %fd1224;
	}
	mov.f64 	%fd1225, 0dC338000000000000;
	add.rn.f64 	%fd1226, %fd1224, %fd1225;
	fma.rn.f64 	%fd1227, %fd1226, 0dBFE62E42FEFA39EF, %fd285;
	fma.rn.f64 	%fd1228, %fd1226, 0dBC7ABC9E3B39803F, %fd1227;
	fma.rn.f64 	%fd1229, %fd1228, 0d3E5ADE1569CE2BDF, 0d3E928AF3FCA213EA;
	fma.rn.f64 	%fd1230, %fd1229, %fd1228, 0d3EC71DEE62401315;
	fma.rn.f64 	%fd1231, %fd1230, %fd1228, 0d3EFA01997C89EB71;
	fma.rn.f64 	%fd1232, %fd1231, %fd1228, 0d3F2A01A014761F65;
	fma.rn.f64 	%fd1233, %fd1232, %fd1228, 0d3F56C16C1852B7AF;
	fma.rn.f64 	%fd1234, %fd1233, %fd1228, 0d3F81111111122322;
	fma.rn.f64 	%fd1235, %fd1234, %fd1228, 0d3FA55555555502A1;
	fma.rn.f64 	%fd1236, %fd1235, %fd1228, 0d3FC5555555555511;
	fma.rn.f64 	%fd1237, %fd1236, %fd1228, 0d3FE000000000000B;
	fma.rn.f64 	%fd1238, %fd1237, %fd1228, 0d3FF0000000000000;
	fma.rn.f64 	%fd1239, %fd1238, %fd1228, 0d3FF0000000000000;
	{
	.reg .b32 %temp; 
	mov.b64 	{%r117, %temp}, %fd1239;
	}
	{
	.reg .b32 %temp; 
	mov.b64 	{%temp, %r118}, %fd1239;
	}
	shl.b32 	%r673, %r116, 20;
	add.s32 	%r674, %r673, %r118;
	mov.b64 	%fd2103, {%r117, %r674};
	{
	.reg .b32 %temp; 
	mov.b64 	{%temp, %r675}, %fd285;
	}
	mov.b32 	%f67, %r675;
	abs.f32 	%f22, %f67;
	setp.lt.f32 	%p179, %f22, 0f4086232B;
	mov.f64 	%fd2102, %fd2103;
	@%p179 bra 	$L__BB2_164;
	setp.lt.f64 	%p180, %fd285, 0d0000000000000000;
	add.f64 	%fd1240, %fd285, 0d7FF0000000000000;
	selp.f64 	%fd2102, 0d0000000000000000, %fd1240, %p180;
	setp.geu.f32 	%p181, %f22, 0f40874800;
	@%p181 bra 	$L__BB2_164;
	shr.u32 	%r676, %r116, 31;
	add.s32 	%r677, %r116, %r676;
	shr.s32 	%r678, %r677, 1;
	shl.b32 	%r679, %r678, 20;
	add.s32 	%r680, %r118, %r679;
	mov.b64 	%fd1241, {%r117, %r680};
	sub.s32 	%r681, %r116, %r678;
	shl.b32 	%r682, %r681, 20;
	add.s32 	%r683, %r682, 1072693248;
	mov.b32 	%r684, 0;
	mov.b64 	%fd1242, {%r684, %r683};
	mul.f64 	%fd2102, %fd1242, %fd1241;
$L__BB2_164:
	setp.lt.f32 	%p182, %f22, 0f4086232B;
	add.f64 	%fd290, %fd2102, 0d3FF0000000000000;
	@%p182 bra 	$L__BB2_167;
	setp.lt.f64 	%p183, %fd285, 0d0000000000000000;
	add.f64 	%fd1243, %fd285, 0d7FF0000000000000;
	selp.f64 	%fd2103, 0d0000000000000000, %fd1243, %p183;
	setp.geu.f32 	%p184, %f22, 0f40874800;
	@%p184 bra 	$L__BB2_167;
	shr.u32 	%r685, %r116, 31;
	add.s32 	%r686, %r116, %r685;
	shr.s32 	%r687, %r686, 1;
	shl.b32 	%r688, %r687, 20;
	add.s32 	%r689, %r118, %r688;
	mov.b64 	%fd1244, {%r117, %r689};
	sub.s32 	%r690, %r116, %r687;
	shl.b32 	%r691, %r690, 20;
	add.s32 	%r692, %r691, 1072693248;
	mov.b32 	%r693, 0;
	mov.b64 	%fd1245, {%r693, %r692};
	mul.f64 	%fd2103, %fd1245, %fd1244;
$L__BB2_167:
	add.f64 	%fd294, %fd2103, 0d3FF0000000000000;
	div.rn.f64 	%fd295, %fd20, 0dC046800000000000;
	fma.rn.f64 	%fd1246, %fd295, 0d3FF71547652B82FE, 0d4338000000000000;
	{
	.reg .b32 %temp; 
	mov.b64 	{%r119, %temp}, %fd1246;
	}
	mov.f64 	%fd1247, 0dC338000000000000;
	add.rn.f64 	%fd1248, %fd1246, %fd1247;
	fma.rn.f64 	%fd1249, %fd1248, 0dBFE62E42FEFA39EF, %fd295;
	fma.rn.f64 	%fd1250, %fd1248, 0dBC7ABC9E3B39803F, %fd1249;
	fma.rn.f64 	%fd1251, %fd1250, 0d3E5ADE1569CE2BDF, 0d3E928AF3FCA213EA;
	fma.rn.f64 	%fd1252, %fd1251, %fd1250, 0d3EC71DEE62401315;
	fma.rn.f64 	%fd1253, %fd1252, %fd1250, 0d3EFA01997C89EB71;
	fma.rn.f64 	%fd1254, %fd1253, %fd1250, 0d3F2A01A014761F65;
	fma.rn.f64 	%fd1255, %fd1254, %fd1250, 0d3F56C16C1852B7AF;
	fma.rn.f64 	%fd1256, %fd1255, %fd1250, 0d3F81111111122322;
	fma.rn.f64 	%fd1257, %fd1256, %fd1250, 0d3FA55555555502A1;
	fma.rn.f64 	%fd1258, %fd1257, %fd1250, 0d3FC5555555555511;
	fma.rn.f64 	%fd1259, %fd1258, %fd1250, 0d3FE000000000000B;
	fma.rn.f64 	%fd1260, %fd1259, %fd1250, 0d3FF0000000000000;
	fma.rn.f64 	%fd1261, %fd1260, %fd1250, 0d3FF0000000000000;
	{
	.reg .b32 %temp; 
	mov.b64 	{%r120, %temp}, %fd1261;
	}
	{
	.reg .b32 %temp; 
	mov.b64 	{%temp, %r121}, %fd1261;
	}
	shl.b32 	%r694, %r119, 20;
	add.s32 	%r695, %r694, %r121;
	mov.b64 	%fd2104, {%r120, %r695};
	{
	.reg .b32 %temp; 
	mov.b64 	{%temp, %r696}, %fd295;
	}
	mov.b32 	%f68, %r696;
	abs.f32 	%f23, %f68;
	setp.lt.f32 	%p185, %f23, 0f4086232B;
	@%p185 bra 	$L__BB2_170;
	setp.lt.f64 	%p186, %fd295, 0d0000000000000000;
	add.f64 	%fd1262, %fd295, 0d7FF0000000000000;
	selp.f64 	%fd2104, 0d0000000000000000, %fd1262, %p186;
	setp.geu.f32 	%p187, %f23, 0f40874800;
	@%p187 bra 	$L__BB2_170;
	shr.u32 	%r697, %r119, 31;
	add.s32 	%r698, %r119, %r697;
	shr.s32 	%r699, %r698, 1;
	shl.b32 	%r700, %r699, 20;
	add.s32 	%r701, %r121, %r700;
	mov.b64 	%fd1263, {%r120, %r701};
	sub.s32 	%r702, %r119, %r699;
	shl.b32 	%r703, %r702, 20;
	add.s32 	%r704, %r703, 1072693248;
	mov.b32 	%r705, 0;
	mov.b64 	%fd1264, {%r705, %r704};
	mul.f64 	%fd2104, %fd1264, %fd1263;
$L__BB2_170:
	mov.f64 	%fd1265, 0d402C000000000000;
	div.rn.f64 	%fd1266, %fd1265, %fd294;
	add.f64 	%fd1267, %fd1266, %fd2104;
	div.rn.f64 	%fd1268, %fd1265, %fd290;
	div.rn.f64 	%fd300, %fd1268, %fd1267;
	div.rn.f64 	%fd301, %fd284, 0dC008000000000000;
	fma.rn.f64 	%fd1269, %fd301, 0d3FF71547652B82FE, 0d4338000000000000;
	{
	.reg .b32 %temp; 
	mov.b64 	{%r122, %temp}, %fd1269;
	}
	mov.f64 	%fd1270, 0dC338000000000000;
	add.rn.f64 	%fd1271, %fd1269, %fd1270;
	fma.rn.f64 	%fd1272, %fd1271, 0dBFE62E42FEFA39EF, %fd301;
	fma.rn.f64 	%fd1273, %fd1271, 0dBC7ABC9E3B39803F, %fd1272;
	fma.rn.f64 	%fd1274, %fd1273, 0d3E5ADE1569CE2BDF, 0d3E928AF3FCA213EA;
	fma.rn.f64 	%fd1275, %fd1274, %fd1273, 0d3EC71DEE62401315;
	fma.rn.f64 	%fd1276, %fd1275, %fd1273, 0d3EFA01997C89EB71;
	fma.rn.f64 	%fd1277, %fd1276, %fd1273, 0d3F2A01A014761F65;
	fma.rn.f64 	%fd1278, %fd1277, %fd1273, 0d3F56C16C1852B7AF;
	fma.rn.f64 	%fd1279, %fd1278, %fd1273, 0d3F81111111122322;
	fma.rn.f64 	%fd1280, %fd1279, %fd1273, 0d3FA55555555502A1;
	fma.rn.f64 	%fd1281, %fd1280, %fd1273, 0d3FC5555555555511;
	fma.rn.f64 	%fd1282, %fd1281, %fd1273, 0d3FE000000000000B;
	fma.rn.f64 	%fd1283, %fd1282, %fd1273, 0d3FF0000000000000;
	fma.rn.f64 	%fd1284, %fd1283, %fd1273, 0d3FF0000000000000;
	{
	.reg .b32 %temp; 
	mov.b64 	{%r123, %temp}, %fd1284;
	}
	{
	.reg .b32 %temp; 
	mov.b64 	{%temp, %r124}, %fd1284;
	}
	shl.b32 	%r706, %r122, 20;
	add.s32 	%r707, %r706, %r124;
	mov.b64 	%fd2105, {%r123, %r707};
	{
	.reg .b32 %temp; 
	mov.b64 	{%temp, %r708}, %fd301;
	}
	mov.b32 	%f69, %r708;
	abs.f32 	%f24, %f69;
	setp.lt.f32 	%p188, %f24, 0f4086232B;
	@%p188 bra 	$L__BB2_173;
	setp.lt.f64 	%p189, %fd301, 0d0000000000000000;
	add.f64 	%fd1285, %fd301, 0d7FF0000000000000;
	selp.f64 	%fd2105, 0d0000000000000000, %fd1285, %p189;
	setp.geu.f32 	%p190, %f24, 0f40874800;
	@%p190 bra 	$L__BB2_173;
	shr.u32 	%r709, %r122, 31;
	add.s32 	%r710, %r122, %r709;
	shr.s32 	%r711, %r710, 1;
	shl.b32 	%r712, %r711, 20;
	add.s32 	%r713, %r124, %r712;
	mov.b64 	%fd1286, {%r123, %r713};
	sub.s32 	%r714, %r122, %r711;
	shl.b32 	%r715, %r714, 20;
	add.s32 	%r716, %r715, 1072693248;
	mov.b32 	%r717, 0;
	mov.b64 	%fd1287, {%r717, %r716};
	mul.f64 	%fd2105, %fd1287, %fd1286;
$L__BB2_173:
	add.f64 	%fd306, %fd2105, 0d3FF0000000000000;
	add.f64 	%fd1288, %fd20, 0dC014000000000000;
	div.rn.f64 	%fd307, %fd1288, 0dC039000000000000;
	fma.rn.f64 	%fd1289, %fd307, 0d3FF71547652B82FE, 0d4338000000000000;
	{
	.reg .b32 %temp; 
	mov.b64 	{%r125, %temp}, %fd1289;
	}
	mov.f64 	%fd1290, 0dC338000000000000;
	add.rn.f64 	%fd1291, %fd1289, %fd1290;
	fma.rn.f64 	%fd1292, %fd1291, 0dBFE62E42FEFA39EF, %fd307;
	fma.rn.f64 	%fd1293, %fd1291, 0dBC7ABC9E3B39803F, %fd1292;
	fma.rn.f64 	%fd1294, %fd1293, 0d3E5ADE1569CE2BDF, 0d3E928AF3FCA213EA;
	fma.rn.f64 	%fd1295, %fd1294, %fd1293, 0d3EC71DEE62401315;
	fma.rn.f64 	%fd1296, %fd1295, %fd1293, 0d3EFA01997C89EB71;
	fma.rn.f64 	%fd1297, %fd1296, %fd1293, 0d3F2A01A014761F65;
	fma.rn.f64 	%fd1298, %fd1297, %fd1293, 0d3F56C16C1852B7AF;
	fma.rn.f64 	%fd1299, %fd1298, %fd1293, 0d3F81111111122322;
	fma.rn.f64 	%fd1300, %fd1299, %fd1293, 0d3FA55555555502A1;
	fma.rn.f64 	%fd1301, %fd1300, %fd1293, 0d3FC5555555555511;
	fma.rn.f64 	%fd1302, %fd1301, %fd1293, 0d3FE000000000000B;
	fma.rn.f64 	%fd1303, %fd1302, %fd1293, 0d3FF0000000000000;
	fma.rn.f64 	%fd1304, %fd1303, %fd1293, 0d3FF0000000000000;
	{
	.reg .b32 %temp; 
	mov.b64 	{%r126, %temp}, %fd1304;
	}
	{
	.reg .b32 %temp; 
	mov.b64 	{%temp, %r127}, %fd1304;
	}
	shl.b32 	%r718, %r125, 20;
	add.s32 	%r719, %r718, %r127;
	mov.b64 	%fd2106, {%r126, %r719};
	{
	.reg .b32 %temp; 
	mov.b64 	{%temp, %r720}, %fd307;
	}
	mov.b32 	%f70, %r720;
	abs.f32 	%f25, %f70;
	setp.lt.f32 	%p191, %f25, 0f4086232B;
	@%p191 bra 	$L__BB2_176;
	setp.lt.f64 	%p192, %fd307, 0d0000000000000000;
	add.f64 	%fd1305, %fd307, 0d7FF0000000000000;
	selp.f64 	%fd2106, 0d0000000000000000, %fd1305, %p192;
	setp.geu.f32 	%p193, %f25, 0f40874800;
	@%p193 bra 	$L__BB2_176;
	shr.u32 	%r721, %r125, 31;
	add.s32 	%r722, %r125, %r721;
	shr.s32 	%r723, %r722, 1;
	shl.b32 	%r724, %r723, 20;
	add.s32 	%r725, %r127, %r724;
	mov.b64 	%fd1306, {%r126, %r725};
	sub.s32 	%r726, %r125, %r723;
	shl.b32 	%r727, %r726, 20;
	add.s32 	%r728, %r727, 1072693248;
	mov.b32 	%r729, 0;
	mov.b64 	%fd1307, {%r729, %r728};
	mul.f64 	%fd2106, %fd1307, %fd1306;
$L__BB2_176:
	mov.f64 	%fd1309, 0d403C000000000000;
	div.rn.f64 	%fd1310, %fd1309, %fd306;
	add.f64 	%fd312, %fd1310, %fd2106;
	add.f64 	%fd313, %fd20, 0d4044800000000000;
	abs.f64 	%fd1311, %fd313;
	setp.lt.f64 	%p194, %fd1311, 0d3EE4F8B588E368F1;
	mov.f64 	%fd2108, 0d409F400000000000;
	@%p194 bra 	$L__BB2_181;
	mul.f64 	%fd314, %fd313, 0dBFB999999999999A;
	fma.rn.f64 	%fd1312, %fd314, 0d3FF71547652B82FE, 0d4338000000000000;
	{
	.reg .b32 %temp; 
	mov.b64 	{%r128, %temp}, %fd1312;
	}
	mov.f64 	%fd1313, 0dC338000000000000;
	add.rn.f64 	%fd1314, %fd1312, %fd1313;
	fma.rn.f64 	%fd1315, %fd1314, 0dBFE62E42FEFA39EF, %fd314;
	fma.rn.f64 	%fd1316, %fd1314, 0dBC7ABC9E3B39803F, %fd1315;
	fma.rn.f64 	%fd1317, %fd1316, 0d3E5ADE1569CE2BDF, 0d3E928AF3FCA213EA;
	fma.rn.f64 	%fd1318, %fd1317, %fd1316, 0d3EC71DEE62401315;
	fma.rn.f64 	%fd1319, %fd1318, %fd1316, 0d3EFA01997C89EB71;
	fma.rn.f64 	%fd1320, %fd1319, %fd1316, 0d3F2A01A014761F65;
	fma.rn.f64 	%fd1321, %fd1320, %fd1316, 0d3F56C16C1852B7AF;
	fma.rn.f64 	%fd1322, %fd1321, %fd1316, 0d3F81111111122322;
	fma.rn.f64 	%fd1323, %fd1322, %fd1316, 0d3FA55555555502A1;
	fma.rn.f64 	%fd1324, %fd1323, %fd1316, 0d3FC5555555555511;
	fma.rn.f64 	%fd1325, %fd1324, %fd1316, 0d3FE000000000000B;
	fma.rn.f64 	%fd1326, %fd1325, %fd1316, 0d3FF0000000000000;
	fma.rn.f64 	%fd1327, %fd1326, %fd1316, 0d3FF0000000000000;
	{
	.reg .b32 %temp; 
	mov.b64 	{%r129, %temp}, %fd1327;
	}
	{
	.reg .b32 %temp; 
	mov.b64 	{%temp, %r130}, %fd1327;
	}
	shl.b32 	%r730, %r128, 20;
	add.s32 	%r731, %r730, %r130;
	mov.b64 	%fd2107, {%r129, %r731};
	{
	.reg .b32 %temp; 
	mov.b64 	{%temp, %r732}, %fd314;
	}
	mov.b32 	%f71, %r732;
	abs.f32 	%f26, %f71;
	setp.lt.f32 	%p195, %f26, 0f4086232B;
	@%p195 bra 	$L__BB2_180;
	setp.lt.f64 	%p196, %fd314, 0d0000000000000000;
	add.f64 	%fd1328, %fd314, 0d7FF0000000000000;
	selp.f64 	%fd2107, 0d0000000000000000, %fd1328, %p196;
	setp.geu.f32 	%p197, %f26, 0f40874800;
	@%p197 bra 	$L__BB2_180;
	shr.u32 	%r733, %r128, 31;
	add.s32 	%r734, %r128, %r733;
	shr.s32 	%r735, %r734, 1;
	shl.b32 	%r736, %r735, 20;
	add.s32 	%r737, %r130, %r736;
	mov.b64 	%fd1329, {%r129, %r737};
	sub.s32 	%r738, %r128, %r735;
	shl.b32 	%r739, %r738, 20;
	add.s32 	%r740, %r739, 1072693248;
	mov.b32 	%r741, 0;
	mov.b64 	%fd1330, {%r741, %r740};
	mul.f64 	%fd2107, %fd1330, %fd1329;
$L__BB2_180:
	mov.f64 	%fd1331, 0d3FF0000000000000;
	sub.f64 	%fd1332, %fd1331, %fd2107;
	mul.f64 	%fd1333, %fd313, 0d4069000000000000;
	div.rn.f64 	%fd2108, %fd1333, %fd1332;
$L__BB2_181:
	add.f64 	%fd1334, %fd20, 0d4050800000000000;
	mul.f64 	%fd321, %fd1334, 0dBFACAC083126E979;
	fma.rn.f64 	%fd1335, %fd321, 0d3FF71547652B82FE, 0d4338000000000000;
	{
	.reg .b32 %temp; 
	mov.b64 	{%r131, %temp}, %fd1335;
	}
	mov.f64 	%fd1336, 0dC338000000000000;
	add.rn.f64 	%fd1337, %fd1335, %fd1336;
	fma.rn.f64 	%fd1338, %fd1337, 0dBFE62E42FEFA39EF, %fd321;
	fma.rn.f64 	%fd1339, %fd1337, 0dBC7ABC9E3B39803F, %fd1338;
	fma.rn.f64 	%fd1340, %fd1339, 0d3E5ADE1569CE2BDF, 0d3E928AF3FCA213EA;
	fma.rn.f64 	%fd1341, %fd1340, %fd1339, 0d3EC71DEE62401315;
	fma.rn.f64 	%fd1342, %fd1341, %fd1339, 0d3EFA01997C89EB71;
	fma.rn.f64 	%fd1343, %fd1342, %fd1339, 0d3F2A01A014761F65;
	fma.rn.f64 	%fd1344, %fd1343, %fd1339, 0d3F56C16C1852B7AF;
	fma.rn.f64 	%fd1345, %fd1344, %fd1339, 0d3F81111111122322;
	fma.rn.f64 	%fd1346, %fd1345, %fd1339, 0d3FA55555555502A1;
	fma.rn.f64 	%fd1347, %fd1346, %fd1339, 0d3FC5555555555511;
	fma.rn.f64 	%fd1348, %fd1347, %fd1339, 0d3FE000000000000B;
	fma.rn.f64 	%fd1349, %fd1348, %fd1339, 0d3FF0000000000000;
	fma.rn.f64 	%fd1350, %fd1349, %fd1339, 0d3FF0000000000000;
	{
	.reg .b32 %temp; 
	mov.b64 	{%r132, %temp}, %fd1350;
	}
	{
	.reg .b32 %temp; 
	mov.b64 	{%temp, %r133}, %fd1350;
	}
	shl.b32 	%r742, %r131, 20;
	add.s32 	%r743, %r742, %r133;
	mov.b64 	%fd2109, {%r132, %r743};
	{
	.reg .b32 %temp; 
	mov.b64 	{%temp, %r744}, %fd321;
	}
	mov.b32 	%f72, %r744;
	abs.f32 	%f27, %f72;
	setp.lt.f32 	%p198, %f27, 0f4086232B;
	@%p198 bra 	$L__BB2_184;
	setp.lt.f64 	%p199, %fd321, 0d0000000000000000;
	add.f64 	%fd1351, %fd321, 0d7FF0000000000000;
	selp.f64 	%fd2109, 0d0000000000000000, %fd1351, %p199;
	setp.geu.f32 	%p200, %f27, 0f40874800;
	@%p200 bra 	$L__BB2_184;
	shr.u32 	%r745, %r131, 31;
	add.s32 	%r746, %r131, %r745;
	shr.s32 	%r747, %r746, 1;
	shl.b32 	%r748, %r747, 20;
	add.s32 	%r749, %r133, %r748;
	mov.b64 	%fd1352, {%r132, %r749};
	sub.s32 	%r750, %r131, %r747;
	shl.b32 	%r751, %r750, 20;
	add.s32 	%r752, %r751, 1072693248;
	mov.b32 	%r753, 0;
	mov.b64 	%fd1353, {%r753, %r752};
	mul.f64 	%fd2109, %fd1353, %fd1352;
$L__BB2_184:
	mul.f64 	%fd326, %fd232, 0dBFB999999999999A;
	fma.rn.f64 	%fd1354, %fd326, 0d3FF71547652B82FE, 0d4338000000000000;
	{
	.reg .b32 %temp; 
	mov.b64 	{%r134, %temp}, %fd1354;
	}
	mov.f64 	%fd1355, 0dC338000000000000;
	add.rn.f64 	%fd1356, %fd1354, %fd1355;
	fma.rn.f64 	%fd1357, %fd1356, 0dBFE62E42FEFA39EF, %fd326;
	fma.rn.f64 	%fd1358, %fd1356, 0dBC7ABC9E3B39803F, %fd1357;
	fma.rn.f64 	%fd1359, %fd1358, 0d3E5ADE1569CE2BDF, 0d3E928AF3FCA213EA;
	fma.rn.f64 	%fd1360, %fd1359, %fd1358, 0d3EC71DEE62401315;
	fma.rn.f64 	%fd1361, %fd1360, %fd1358, 0d3EFA01997C89EB71;
	fma.rn.f64 	%fd1362, %fd1361, %fd1358, 0d3F2A01A014761F65;
	fma.rn.f64 	%fd1363, %fd1362, %fd1358, 0d3F56C16C1852B7AF;
	fma.rn.f64 	%fd1364, %fd1363, %fd1358, 0d3F81111111122322;
	fma.rn.f64 	%fd1365, %fd1364, %fd1358, 0d3FA55555555502A1;
	fma.rn.f64 	%fd1366, %fd1365, %fd1358, 0d3FC5555555555511;
	fma.rn.f64 	%fd1367, %fd1366, %fd1358, 0d3FE000000000000B;
	fma.rn.f64 	%fd1368, %fd1367, %fd1358, 0d3FF0000000000000;
	fma.rn.f64 	%fd1369, %fd1368, %fd1358, 0d3FF0000000000000;
	{
	.reg .b32 %temp; 
	mov.b64 	{%r135, %temp}, %fd1369;
	}
	{
	.reg .b32 %temp; 
	mov.b64 	{%temp, %r136}, %fd1369;
	}
	shl.b32 	%r754, %r134, 20;
	add.s32 	%r755, %r754, %r136;
	mov.b64 	%fd2110, {%r135, %r755};
	{
	.reg .b32 %temp; 
	mov.b64 	{%temp, %r756}, %fd326;
	}
	mov.b32 	%f73, %r756;
	abs.f32 	%f28, %f73;
	setp.lt.f32 	%p201, %f28, 0f4086232B;
	@%p201 bra 	$L__BB2_187;
	setp.lt.f64 	%p202, %fd326, 0d0000000000000000;
	add.f64 	%fd1370, %fd326, 0d7FF0000000000000;
	selp.f64 	%fd2110, 0d0000000000000000, %fd1370, %p202;
	setp.geu.f32 	%p203, %f28, 0f40874800;
	@%p203 bra 	$L__BB2_187;
	shr.u32 	%r757, %r134, 31;
	add.s32 	%r758, %r134, %r757;
	shr.s32 	%r759, %r758, 1;
	shl.b32 	%r760, %r759, 20;
	add.s32 	%r761, %r136, %r760;
	mov.b64 	%fd1371, {%r135, %r761};
	sub.s32 	%r762, %r134, %r759;
	shl.b32 	%r763, %r762, 20;
	add.s32 	%r764, %r763, 1072693248;
	mov.b32 	%r765, 0;
	mov.b64 	%fd1372, {%r765, %r764};
	mul.f64 	%fd2110, %fd1372, %fd1371;
$L__BB2_187:
	mul.f64 	%fd331, %fd232, 0dBFC0000000000000;
	fma.rn.f64 	%fd1373, %fd331, 0d3FF71547652B82FE, 0d4338000000000000;
	{
	.reg .b32 %temp; 
	mov.b64 	{%r137, %temp}, %fd1373;
	}
	mov.f64 	%fd1374, 0dC338000000000000;
	add.rn.f64 	%fd1375, %fd1373, %fd1374;
	fma.rn.f64 	%fd1376, %fd1375, 0dBFE62E42FEFA39EF, %fd331;
	fma.rn.f64 	%fd1377, %fd1375, 0dBC7ABC9E3B39803F, %fd1376;
	fma.rn.f64 	%fd1378, %fd1377, 0d3E5ADE1569CE2BDF, 0d3E928AF3FCA213EA;
	fma.rn.f64 	%fd1379, %fd1378, %fd1377, 0d3EC71DEE62401315;
	fma.rn.f64 	%fd1380, %fd1379, %fd1377, 0d3EFA01997C89EB71;
	fma.rn.f64 	%fd1381, %fd1380, %fd1377, 0d3F2A01A014761F65;
	fma.rn.f64 	%fd1382, %fd1381, %fd1377, 0d3F56C16C1852B7AF;
	fma.rn.f64 	%fd1383, %fd1382, %fd1377, 0d3F81111111122322;
	fma.rn.f64 	%fd1384, %fd1383, %fd1377, 0d3FA55555555502A1;
	fma.rn.f64 	%fd1385, %fd1384, %fd1377, 0d3FC5555555555511;
	fma.rn.f64 	%fd1386, %fd1385, %fd1377, 0d3FE000000000000B;
	fma.rn.f64 	%fd1387, %fd1386, %fd1377, 0d3FF0000000000000;
	fma.rn.f64 	%fd1388, %fd1387, %fd1377, 0d3FF0000000000000;
	{
	.reg .b32 %temp; 
	mov.b64 	{%r138, %temp}, %fd1388;
	}
	{
	.reg .b32 %temp; 
	mov.b64 	{%temp, %r139}, %fd1388;
	}
	shl.b32 	%r766, %r137, 20;
	add.s32 	%r767, %r766, %r139;
	mov.b64 	%fd2111, {%r138, %r767};
	{
	.reg .b32 %temp; 
	mov.b64 	{%temp, %r768}, %fd331;
	}
	mov.b32 	%f74, %r768;
	abs.f32 	%f29, %f74;
	setp.lt.f32 	%p204, %f29, 0f4086232B;
	@%p204 bra 	$L__BB2_190;
	setp.lt.f64 	%p205, %fd331, 0d0000000000000000;
	add.f64 	%fd1389, %fd331, 0d7FF0000000000000;
	selp.f64 	%fd2111, 0d0000000000000000, %fd1389, %p205;
	setp.geu.f32 	%p206, %f29, 0f40874800;
	@%p206 bra 	$L__BB2_190;
	shr.u32 	%r769, %r137, 31;
	add.s32 	%r770, %r137, %r769;
	shr.s32 	%r771, %r770, 1;
	shl.b32 	%r772, %r771, 20;
	add.s32 	%r773, %r139, %r772;
	mov.b64 	%fd1390, {%r138, %r773};
	sub.s32 	%r774, %r137, %r771;
	shl.b32 	%r775, %r774, 20;
	add.s32 	%r776, %r775, 1072693248;
	mov.b32 	%r777, 0;
	mov.b64 	%fd1391, {%r777, %r776};
	mul.f64 	%fd2111, %fd1391, %fd1390;
$L__BB2_190:
	add.f64 	%fd1392, %fd20, 0d403C99999999999A;
	div.rn.f64 	%fd336, %fd1392, 0d403119999999999A;
	fma.rn.f64 	%fd1393, %fd336, 0d3FF71547652B82FE, 0d4338000000000000;
	{
	.reg .b32 %temp; 
	mov.b64 	{%r140, %temp}, %fd1393;
	}
	mov.f64 	%fd1394, 0dC338000000000000;
	add.rn.f64 	%fd1395, %fd1393, %fd1394;
	fma.rn.f64 	%fd1396, %fd1395, 0dBFE62E42FEFA39EF, %fd336;
	fma.rn.f64 	%fd1397, %fd1395, 0dBC7ABC9E3B39803F, %fd1396;
	fma.rn.f64 	%fd1398, %fd1397, 0d3E5ADE1569CE2BDF, 0d3E928AF3FCA213EA;
	fma.rn.f64 	%fd1399, %fd1398, %fd1397, 0d3EC71DEE62401315;
	fma.rn.f64 	%fd1400, %fd1399, %fd1397, 0d3EFA01997C89EB71;
	fma.rn.f64 	%fd1401, %fd1400, %fd1397, 0d3F2A01A014761F65;
	fma.rn.f64 	%fd1402, %fd1401, %fd1397, 0d3F56C16C1852B7AF;
	fma.rn.f64 	%fd1403, %fd1402, %fd1397, 0d3F81111111122322;
	fma.rn.f64 	%fd1404, %fd1403, %fd1397, 0d3FA55555555502A1;
	fma.rn.f64 	%fd1405, %fd1404, %fd1397, 0d3FC5555555555511;
	fma.rn.f64 	%fd1406, %fd1405, %fd1397, 0d3FE000000000000B;
	fma.rn.f64 	%fd1407, %fd1406, %fd1397, 0d3FF0000000000000;
	fma.rn.f64 	%fd1408, %fd1407, %fd1397, 0d3FF0000000000000;
	{
	.reg .b32 %temp; 
	mov.b64 	{%r141, %temp}, %fd1408;
	}
	{
	.reg .b32 %temp; 
	mov.b64 	{%temp, %r142}, %fd1408;
	}
	shl.b32 	%r778, %r140, 20;
	add.s32 	%r779, %r778, %r142;
	mov.b64 	%fd2112, {%r141, %r779};
	{
	.reg .b32 %temp; 
	mov.b64 	{%temp, %r780}, %fd336;
	}
	mov.b32 	%f75, %r780;
	abs.f32 	%f30, %f75;
	setp.lt.f32 	%p207, %f30, 0f4086232B;
	@%p207 bra 	$L__BB2_193;
	setp.lt.f64 	%p208, %fd336, 0d0000000000000000;
	add.f64 	%fd1409, %fd336, 0d7FF0000000000000;
	selp.f64 	%fd2112, 0d0000000000000000, %fd1409, %p208;
	setp.geu.f32 	%p209, %f30, 0f40874800;
	@%p209 bra 	$L__BB2_193;
	shr.u32 	%r781, %r140, 31;
	add.s32 	%r782, %r140, %r781;
	shr.s32 	%r783, %r782, 1;
	shl.b32 	%r784, %r783, 20;
	add.s32 	%r785, %r142, %r784;
	mov.b64 	%fd1410, {%r141, %r785};
	sub.s32 	%r786, %r140, %r783;
	shl.b32 	%r787, %r786, 20;
	add.s32 	%r788, %r787, 1072693248;
	mov.b32 	%r789, 0;
	mov.b64 	%fd1411, {%r789, %r788};
	mul.f64 	%fd2112, %fd1411, %fd1410;
$L__BB2_193:
	add.f64 	%fd1412, %fd20, 0d402D99999999999A;
	div.rn.f64 	%fd341, %fd1412, 0dC021000000000000;
	fma.rn.f64 	%fd1413, %fd341, 0d3FF71547652B82FE, 0d4338000000000000;
	{
	.reg .b32 %temp; 
	mov.b64 	{%r143, %temp}, %fd1413;
	}
	mov.f64 	%fd1414, 0dC338000000000000;
	add.rn.f64 	%fd1415, %fd1413, %fd1414;
	fma.rn.f64 	%fd1416, %fd1415, 0dBFE62E42FEFA39EF, %fd341;
	fma.rn.f64 	%fd1417, %fd1415, 0dBC7ABC9E3B39803F, %fd1416;
	fma.rn.f64 	%fd1418, %fd1417, 0d3E5ADE1569CE2BDF, 0d3E928AF3FCA213EA;
	fma.rn.f64 	%fd1419, %fd1418, %fd1417, 0d3EC71DEE62401315;
	fma.rn.f64 	%fd1420, %fd1419, %fd1417, 0d3EFA01997C89EB71;
	fma.rn.f64 	%fd1421, %fd1420, %fd1417, 0d3F2A01A014761F65;
	fma.rn.f64 	%fd1422, %fd1421, %fd1417, 0d3F56C16C1852B7AF;
	fma.rn.f64 	%fd1423, %fd1422, %fd1417, 0d3F81111111122322;
	fma.rn.f64 	%fd1424, %fd1423, %fd1417, 0d3FA55555555502A1;
	fma.rn.f64 	%fd1425, %fd1424, %fd1417, 0d3FC5555555555511;
	fma.rn.f64 	%fd1426, %fd1425, %fd1417, 0d3FE000000000000B;
	fma.rn.f64 	%fd1427, %fd1426, %fd1417, 0d3FF0000000000000;
	fma.rn.f64 	%fd1428, %fd1427, %fd1417, 0d3FF0000000000000;
	{
	.reg .b32 %temp; 
	mov.b64 	{%r144, %temp}, %fd1428;
	}
	{
	.reg .b32 %temp; 
	mov.b64 	{%temp, %r145}, %fd1428;
	}
	shl.b32 	%r790, %r143, 20;
	add.s32 	%r791, %r790, %r145;
	mov.b64 	%fd2113, {%r144, %r791};
	{
	.reg .b32 %temp; 
	mov.b64 	{%temp, %r792}, %fd341;
	}
	mov.b32 	%f76, %r792;
	abs.f32 	%f31, %f76;
	setp.lt.f32 	%p210, %f31, 0f4086232B;
	@%p210 bra 	$L__BB2_196;
	setp.lt.f64 	%p211, %fd341, 0d0000000000000000;
	add.f64 	%fd1429, %fd341, 0d7FF0000000000000;
	selp.f64 	%fd2113, 0d0000000000000000, %fd1429, %p211;
	setp.geu.f32 	%p212, %f31, 0f40874800;
	@%p212 bra 	$L__BB2_196;
	shr.u32 	%r793, %r143, 31;
	add.s32 	%r794, %r143, %r793;
	shr.s32 	%r795, %r794, 1;
	shl.b32 	%r796, %r795, 20;
	add.s32 	%r797, %r145, %r796;
	mov.b64 	%fd1430, {%r144, %r797};
	sub.s32 	%r798, %r143, %r795;
	shl.b32 	%r799, %r798, 20;
	add.s32 	%r800, %r799, 1072693248;
	mov.b32 	%r801, 0;
	mov.b64 	%fd1431, {%r801, %r800};
	mul.f64 	%fd2113, %fd1431, %fd1430;
$L__BB2_196:
	add.f64 	%fd1432, %fd20, 0d404D59999999999A;
	div.rn.f64 	%fd346, %fd1432, 0d400E666666666666;
	fma.rn.f64 	%fd1433, %fd346, 0d3FF71547652B82FE, 0d4338000000000000;
	{
	.reg .b32 %temp; 
	mov.b64 	{%r146, %temp}, %fd1433;
	}
	mov.f64 	%fd1434, 0dC338000000000000;
	add.rn.f64 	%fd1435, %fd1433, %fd1434;
	fma.rn.f64 	%fd1436, %fd1435, 0dBFE62E42FEFA39EF, %fd346;
	fma.rn.f64 	%fd1437, %fd1435, 0dBC7ABC9E3B39803F, %fd1436;
	fma.rn.f64 	%fd1438, %fd1437, 0d3E5ADE1569CE2BDF, 0d3E928AF3FCA213EA;
	fma.rn.f64 	%fd1439, %fd1438, %fd1437, 0d3EC71DEE62401315;
	fma.rn.f64 	%fd1440, %fd1439, %fd1437, 0d3EFA01997C89EB71;
	fma.rn.f64 	%fd1441, %fd1440, %fd1437, 0d3F2A01A014761F65;
	fma.rn.f64 	%fd1442, %fd1441, %fd1437, 0d3F56C16C1852B7AF;
	fma.rn.f64 	%fd1443, %fd1442, %fd1437, 0d3F81111111122322;
	fma.rn.f64 	%fd1444, %fd1443, %fd1437, 0d3FA55555555502A1;
	fma.rn.f64 	%fd1445, %fd1444, %fd1437, 0d3FC5555555555511;
	fma.rn.f64 	%fd1446, %fd1445, %fd1437, 0d3FE000000000000B;
	fma.rn.f64 	%fd1447, %fd1446, %fd1437, 0d3FF0000000000000;
	fma.rn.f64 	%fd1448, %fd1447, %fd1437, 0d3FF0000000000000;
	{
	.reg .b32 %temp; 
	mov.b64 	{%r147, %temp}, %fd1448;
	}
	{
	.reg .b32 %temp; 
	mov.b64 	{%temp, %r148}, %fd1448;
	}
	shl.b32 	%r802, %r146, 20;
	add.s32 	%r803, %r802, %r148;
	mov.b64 	%fd2114, {%r147, %r803};
	{
	.reg .b32 %temp; 
	mov.b64 	{%temp, %r804}, %fd346;
	}
	mov.b32 	%f77, %r804;
	abs.f32 	%f32, %f77;
	setp.lt.f32 	%p213, %f32, 0f4086232B;
	@%p213 bra 	$L__BB2_199;
	setp.lt.f64 	%p214, %fd346, 0d0000000000000000;
	add.f64 	%fd1449, %fd346, 0d7FF0000000000000;
	selp.f64 	%fd2114, 0d0000000000000000, %fd1449, %p214;
	setp.geu.f32 	%p215, %f32, 0f40874800;
	@%p215 bra 	$L__BB2_199;
	shr.u32 	%r805, %r146, 31;
	add.s32 	%r806, %r146, %r805;
	shr.s32 	%r807, %r806, 1;
	shl.b32 	%r808, %r807, 20;
	add.s32 	%r809, %r148, %r808;
	mov.b64 	%fd1450, {%r147, %r809};
	sub.s32 	%r810, %r146, %r807;
	shl.b32 	%r811, %r810, 20;
	add.s32 	%r812, %r811, 1072693248;
	mov.b32 	%r813, 0;
	mov.b64 	%fd1451, {%r813, %r812};
	mul.f64 	%fd2114, %fd1451, %fd1450;
$L__BB2_199:
	div.rn.f64 	%fd351, %fd220, 0dC016000000000000;
	fma.rn.f64 	%fd1452, %fd351, 0d3FF71547652B82FE, 0d4338000000000000;
	{
	.reg .b32 %temp; 
	mov.b64 	{%r149, %temp}, %fd1452;
	}
	mov.f64 	%fd1453, 0dC338000000000000;
	add.rn.f64 	%fd1454, %fd1452, %fd1453;
	fma.rn.f64 	%fd1455, %fd1454, 0dBFE62E42FEFA39EF, %fd351;
	fma.rn.f64 	%fd1456, %fd1454, 0dBC7ABC9E3B39803F, %fd1455;
	fma.rn.f64 	%fd1457, %fd1456, 0d3E5ADE1569CE2BDF, 0d3E928AF3FCA213EA;
	fma.rn.f64 	%fd1458, %fd1457, %fd1456, 0d3EC71DEE62401315;
	fma.rn.f64 	%fd1459, %fd1458, %fd1456, 0d3EFA01997C89EB71;
	fma.rn.f64 	%fd1460, %fd1459, %fd1456, 0d3F2A01A014761F65;
	fma.rn.f64 	%fd1461, %fd1460, %fd1456, 0d3F56C16C1852B7AF;
	fma.rn.f64 	%fd1462, %fd1461, %fd1456, 0d3F81111111122322;
	fma.rn.f64 	%fd1463, %fd1462, %fd1456, 0d3FA55555555502A1;
	fma.rn.f64 	%fd1464, %fd1463, %fd1456, 0d3FC5555555555511;
	fma.rn.f64 	%fd1465, %fd1464, %fd1456, 0d3FE000000000000B;
	fma.rn.f64 	%fd1466, %fd1465, %fd1456, 0d3FF0000000000000;
	fma.rn.f64 	%fd1467, %fd1466, %fd1456, 0d3FF0000000000000;
	{
	.reg .b32 %temp; 
	mov.b64 	{%r150, %temp}, %fd1467;
	}
	{
	.reg .b32 %temp; 
	mov.b64 	{%temp, %r151}, %fd1467;
	}
	shl.b32 	%r814, %r149, 20;
	add.s32 	%r815, %r814, %r151;
	mov.b64 	%fd2115, {%r150, %r815};
	{
	.reg .b32 %temp; 
	mov.b64 	{%temp, %r816}, %fd351;
	}
	mov.b32 	%f78, %r816;
	abs.f32 	%f33, %f78;
	setp.lt.f32 	%p216, %f33, 0f4086232B;
	@%p216 bra 	$L__BB2_202;
	setp.lt.f64 	%p217, %fd351, 0d0000000000000000;
	add.f64 	%fd1468, %fd351, 0d7FF0000000000000;
	selp.f64 	%fd2115, 0d0000000000000000, %fd1468, %p217;
	setp.geu.f32 	%p218, %f33, 0f40874800;
	@%p218 bra 	$L__BB2_202;
	shr.u32 	%r817, %r149, 31;
	add.s32 	%r818, %r149, %r817;
	shr.s32 	%r819, %r818, 1;
	shl.b32 	%r820, %r819, 20;
	add.s32 	%r821, %r151, %r820;
	mov.b64 	%fd1469, {%r150, %r821};
	sub.s32 	%r822, %r149, %r819;
	shl.b32 	%r823, %r822, 20;
	add.s32 	%r824, %r823, 1072693248;
	mov.b32 	%r825, 0;
	mov.b64 	%fd1470, {%r825, %r824};
	mul.f64 	%fd2115, %fd1470, %fd1469;
$L__BB2_202:
	setp.eq.s32 	%p219, %r39, 1062207488;
	add.f64 	%fd1471, %fd20, 0d4042000000000000;
	div.rn.f64 	%fd356, %fd1471, 0d4024000000000000;
	{
	.reg .b32 %temp; 
	mov.b64 	{%temp, %r152}, %fd356;
	}
	abs.f64 	%fd357, %fd356;
	{ // callseq 5, 0
	.param .b64 param0;
	st.param.f64 	[param0], %fd357;
	.param .b64 param1;
	st.param.f64 	[param1], 0d4000000000000000;
	.param .b64 retval0;
	call.uni (retval0), 
	__internal_accurate_pow, 
	(
	param0, 
	param1
	);
	ld.param.f64 	%fd1472, [retval0];
	} // callseq 5
	setp.lt.s32 	%p220, %r152, 0;
	neg.f64 	%fd1474, %fd1472;
	selp.f64 	%fd1475, %fd1474, %fd1472, %p219;
	selp.f64 	%fd2117, %fd1475, %fd1472, %p220;
	setp.neu.f64 	%p221, %fd356, 0d0000000000000000;
	@%p221 bra 	$L__BB2_204;
	setp.eq.s32 	%p222, %r39, 1062207488;
	selp.b32 	%r827, %r152, 0, %p222;
	setp.lt.s32 	%p223, %r348, 0;
	or.b32  	%r828, %r827, 2146435072;
	selp.b32 	%r829, %r828, %r827, %p223;
	mov.b32 	%r830, 0;
	mov.b64 	%fd2117, {%r830, %r829};
$L__BB2_204:
	add.f64 	%fd1476, %fd356, 0d4000000000000000;
	{
	.reg .b32 %temp; 
	mov.b64 	{%temp, %r831}, %fd1476;
	}
	and.b32  	%r832, %r831, 2146435072;
	setp.ne.s32 	%p224, %r832, 2146435072;
	@%p224 bra 	$L__BB2_209;
	setp.num.f64 	%p225, %fd356, %fd356;
	@%p225 bra 	$L__BB2_207;
	mov.f64 	%fd1477, 0d4000000000000000;
	add.rn.f64 	%fd2117, %fd356, %fd1477;
	bra.uni 	$L__BB2_209;
$L__BB2_207:
	setp.neu.f64 	%p226, %fd357, 0d7FF0000000000000;
	@%p226 bra 	$L__BB2_209;
	setp.lt.s32 	%p227, %r152, 0;
	setp.eq.s32 	%p228, %r39, 1062207488;
	setp.lt.s32 	%p229, %r348, 0;
	selp.b32 	%r834, 0, 2146435072, %p229;
	and.b32  	%r835, %r348, 2147483647;
	setp.ne.s32 	%p230, %r835, 1071644672;
	or.b32  	%r836, %r834, -2147483648;
	selp.b32 	%r837, %r836, %r834, %p230;
	selp.b32 	%r838, %r837, %r834, %p228;
	selp.b32 	%r839, %r838, %r834, %p227;
	mov.b32 	%r840, 0;
	mov.b64 	%fd2117, {%r840, %r839};
$L__BB2_209:
	setp.eq.f64 	%p231, %fd356, 0d3FF0000000000000;
	neg.f64 	%fd1478, %fd2117;
	selp.f64 	%fd364, 0dBFF0000000000000, %fd1478, %p231;
	fma.rn.f64 	%fd1479, %fd364, 0d3FF71547652B82FE, 0d4338000000000000;
	{
	.reg .b32 %temp; 
	mov.b64 	{%r153, %temp}, %fd1479;
	}
	mov.f64 	%fd1480, 0dC338000000000000;
	add.rn.f64 	%fd1481, %fd1479, %fd1480;
	fma.rn.f64 	%fd1482, %fd1481, 0dBFE62E42FEFA39EF, %fd364;
	fma.rn.f64 	%fd1483, %fd1481, 0dBC7ABC9E3B39803F, %fd1482;
	fma.rn.f64 	%fd1484, %fd1483, 0d3E5ADE1569CE2BDF, 0d3E928AF3FCA213EA;
	fma.rn.f64 	%fd1485, %fd1484, %fd1483, 0d3EC71DEE62401315;
	fma.rn.f64 	%fd1486, %fd1485, %fd1483, 0d3EFA01997C89EB71;
	fma.rn.f64 	%fd1487, %fd1486, %fd1483, 0d3F2A01A014761F65;
	fma.rn.f64 	%fd1488, %fd1487, %fd1483, 0d3F56C16C1852B7AF;
	fma.rn.f64 	%fd1489, %fd1488, %fd1483, 0d3F81111111122322;
	fma.rn.f64 	%fd1490, %fd1489, %fd1483, 0d3FA55555555502A1;
	fma.rn.f64 	%fd1491, %fd1490, %fd1483, 0d3FC5555555555511;
	fma.rn.f64 	%fd1492, %fd1491, %fd1483, 0d3FE000000000000B;
	fma.rn.f64 	%fd1493, %fd1492, %fd1483, 0d3FF0000000000000;
	fma.rn.f64 	%fd1494, %fd1493, %fd1483, 0d3FF0000000000000;
	{
	.reg .b32 %temp; 
	mov.b64 	{%r154, %temp}, %fd1494;
	}
	{
	.reg .b32 %temp; 
	mov.b64 	{%temp, %r155}, %fd1494;
	}
	shl.b32 	%r841, %r153, 20;
	add.s32 	%r842, %r841, %r155;
	mov.b64 	%fd2118, {%r154, %r842};
	{
	.reg .b32 %temp; 
	mov.b64 	{%temp, %r843}, %fd364;
	}
	mov.b32 	%f79, %r843;
	abs.f32 	%f34, %f79;
	setp.lt.f32 	%p232, %f34, 0f4086232B;
	@%p232 bra 	$L__BB2_212;
	setp.lt.f64 	%p233, %fd364, 0d0000000000000000;
	add.f64 	%fd1495, %fd364, 0d7FF0000000000000;
	selp.f64 	%fd2118, 0d0000000000000000, %fd1495, %p233;
	setp.geu.f32 	%p234, %f34, 0f40874800;
	@%p234 bra 	$L__BB2_212;
	shr.u32 	%r844, %r153, 31;
	add.s32 	%r845, %r153, %r844;
	shr.s32 	%r846, %r845, 1;
	shl.b32 	%r847, %r846, 20;
	add.s32 	%r848, %r155, %r847;
	mov.b64 	%fd1496, {%r154, %r848};
	sub.s32 	%r849, %r153, %r846;
	shl.b32 	%r850, %r849, 20;
	add.s32 	%r851, %r850, 1072693248;
	mov.b32 	%r852, 0;
	mov.b64 	%fd1497, {%r852, %r851};
	mul.f64 	%fd2118, %fd1497, %fd1496;
$L__BB2_212:
	add.f64 	%fd1498, %fd20, 0d4042B33333333333;
	div.rn.f64 	%fd369, %fd1498, 0d4015333333333333;
	fma.rn.f64 	%fd1499, %fd369, 0d3FF71547652B82FE, 0d4338000000000000;
	{
	.reg .b32 %temp; 
	mov.b64 	{%r156, %temp}, %fd1499;
	}
	mov.f64 	%fd1500, 0dC338000000000000;
	add.rn.f64 	%fd1501, %fd1499, %fd1500;
	fma.rn.f64 	%fd1502, %fd1501, 0dBFE62E42FEFA39EF, %fd369;
	fma.rn.f64 	%fd1503, %fd1501, 0dBC7ABC9E3B39803F, %fd1502;
	fma.rn.f64 	%fd1504, %fd1503, 0d3E5ADE1569CE2BDF, 0d3E928AF3FCA213EA;
	fma.rn.f64 	%fd1505, %fd1504, %fd1503, 0d3EC71DEE62401315;
	fma.rn.f64 	%fd1506, %fd1505, %fd1503, 0d3EFA01997C89EB71;
	fma.rn.f64 	%fd1507, %fd1506, %fd1503, 0d3F2A01A014761F65;
	fma.rn.f64 	%fd1508, %fd1507, %fd1503, 0d3F56C16C1852B7AF;
	fma.rn.f64 	%fd1509, %fd1508, %fd1503, 0d3F81111111122322;
	fma.rn.f64 	%fd1510, %fd1509, %fd1503, 0d3FA55555555502A1;
	fma.rn.f64 	%fd1511, %fd1510, %fd1503, 0d3FC5555555555511;
	fma.rn.f64 	%fd1512, %fd1511, %fd1503, 0d3FE000000000000B;
	fma.rn.f64 	%fd1513, %fd1512, %fd1503, 0d3FF0000000000000;
	fma.rn.f64 	%fd1514, %fd1513, %fd1503, 0d3FF0000000000000;
	{
	.reg .b32 %temp; 
	mov.b64 	{%r157, %temp}, %fd1514;
	}
	{
	.reg .b32 %temp; 
	mov.b64 	{%temp, %r158}, %fd1514;
	}
	shl.b32 	%r853, %r156, 20;
	add.s32 	%r854, %r853, %r158;
	mov.b64 	%fd2119, {%r157, %r854};
	{
	.reg .b32 %temp; 
	mov.b64 	{%temp, %r855}, %fd369;
	}
	mov.b32 	%f80, %r855;
	abs.f32 	%f35, %f80;
	setp.lt.f32 	%p235, %f35, 0f4086232B;
	@%p235 bra 	$L__BB2_215;
	setp.lt.f64 	%p236, %fd369, 0d0000000000000000;
	add.f64 	%fd1515, %fd369, 0d7FF0000000000000;
	selp.f64 	%fd2119, 0d0000000000000000, %fd1515, %p236;
	setp.geu.f32 	%p237, %f35, 0f40874800;
	@%p237 bra 	$L__BB2_215;
	shr.u32 	%r856, %r156, 31;
	add.s32 	%r857, %r156, %r856;
	shr.s32 	%r858, %r857, 1;
	shl.b32 	%r859, %r858, 20;
	add.s32 	%r860, %r158, %r859;
	mov.b64 	%fd1516, {%r157, %r860};
	sub.s32 	%r861, %r156, %r858;
	shl.b32 	%r862, %r861, 20;
	add.s32 	%r863, %r862, 1072693248;
	mov.b32 	%r864, 0;
	mov.b64 	%fd1517, {%r864, %r863};
	mul.f64 	%fd2119, %fd1517, %fd1516;
$L__BB2_215:
	add.f64 	%fd1518, %fd20, 0d40344CCCCCCCCCCD;
	div.rn.f64 	%fd374, %fd1518, 0dC010CCCCCCCCCCCD;
	fma.rn.f64 	%fd1519, %fd374, 0d3FF71547652B82FE, 0d4338000000000000;
	{
	.reg .b32 %temp; 
	mov.b64 	{%r159, %temp}, %fd1519;
	}
	mov.f64 	%fd1520, 0dC338000000000000;
	add.rn.f64 	%fd1521, %fd1519, %fd1520;
	fma.rn.f64 	%fd1522, %fd1521, 0dBFE62E42FEFA39EF, %fd374;
	fma.rn.f64 	%fd1523, %fd1521, 0dBC7ABC9E3B39803F, %fd1522;
	fma.rn.f64 	%fd1524, %fd1523, 0d3E5ADE1569CE2BDF, 0d3E928AF3FCA213EA;
	fma.rn.f64 	%fd1525, %fd1524, %fd1523, 0d3EC71DEE62401315;
	fma.rn.f64 	%fd1526, %fd1525, %fd1523, 0d3EFA01997C89EB71;
	fma.rn.f64 	%fd1527, %fd1526, %fd1523, 0d3F2A01A014761F65;
	fma.rn.f64 	%fd1528, %fd1527, %fd1523, 0d3F56C16C1852B7AF;
	fma.rn.f64 	%fd1529, %fd1528, %fd1523, 0d3F81111111122322;
	fma.rn.f64 	%fd1530, %fd1529, %fd1523, 0d3FA55555555502A1;
	fma.rn.f64 	%fd1531, %fd1530, %fd1523, 0d3FC5555555555511;
	fma.rn.f64 	%fd1532, %fd1531, %fd1523, 0d3FE000000000000B;
	fma.rn.f64 	%fd1533, %fd1532, %fd1523, 0d3FF0000000000000;
	fma.rn.f64 	%fd1534, %fd1533, %fd1523, 0d3FF0000000000000;
	{
	.reg .b32 %temp; 
	mov.b64 	{%r160, %temp}, %fd1534;
	}
	{
	.reg .b32 %temp; 
	mov.b64 	{%temp, %r161}, %fd1534;
	}
	shl.b32 	%r865, %r159, 20;
	add.s32 	%r866, %r865, %r161;
	mov.b64 	%fd2120, {%r160, %r866};
	{
	.reg .b32 %temp; 
	mov.b64 	{%temp, %r867}, %fd374;
	}
	mov.b32 	%f81, %r867;
	abs.f32 	%f36, %f81;
	setp.lt.f32 	%p238, %f36, 0f4086232B;
	@%p238 bra 	$L__BB2_218;
	setp.lt.f64 	%p239, %fd374, 0d0000000000000000;
	add.f64 	%fd1535, %fd374, 0d7FF0000000000000;
	selp.f64 	%fd2120, 0d0000000000000000, %fd1535, %p239;
	setp.geu.f32 	%p240, %f36, 0f40874800;
	@%p240 bra 	$L__BB2_218;
	shr.u32 	%r868, %r159, 31;
	add.s32 	%r869, %r159, %r868;
	shr.s32 	%r870, %r869, 1;
	shl.b32 	%r871, %r870, 20;
	add.s32 	%r872, %r161, %r871;
	mov.b64 	%fd1536, {%r160, %r872};
	sub.s32 	%r873, %r159, %r870;
	shl.b32 	%r874, %r873, 20;
	add.s32 	%r875, %r874, 1072693248;
	mov.b32 	%r876, 0;
	mov.b64 	%fd1537, {%r876, %r875};
	mul.f64 	%fd2120, %fd1537, %fd1536;
$L__BB2_218:
	mov.f64 	%fd1538, 0d3FDCCCCCCCCCCCCD;
	div.rn.f64 	%fd379, %fd1538, %fd11;
	{
	.reg .b32 %temp; 
	mov.b64 	{%temp, %r162}, %fd379;
	}
	mov.f64 	%fd1539, 0d4004000000000000;
	{
	.reg .b32 %temp; 
	mov.b64 	{%temp, %r163}, %fd1539;
	}
	and.b32  	%r164, %r163, 2146435072;
	abs.f64 	%fd380, %fd379;
	setp.neu.f64 	%p241, %fd379, 0d0000000000000000;
	@%p241 bra 	$L__BB2_220;
	setp.eq.s32 	%p243, %r164, 1074790400;
	selp.b32 	%r877, %r162, 0, %p243;
	setp.lt.s32 	%p244, %r163, 0;
	or.b32  	%r878, %r877, 2146435072;
	selp.b32 	%r879, %r878, %r877, %p244;
	mov.b32 	%r880, 0;
	mov.b64 	%fd2122, {%r880, %r879};
	bra.uni 	$L__BB2_221;
$L__BB2_220:
	setp.lt.s32 	%p242, %r162, 0;
	{ // callseq 6, 0
	.param .b64 param0;
	st.param.f64 	[param0], %fd380;
	.param .b64 param1;
	st.param.f64 	[param1], 0d4004000000000000;
	.param .b64 retval0;
	call.uni (retval0), 
	__internal_accurate_pow, 
	(
	param0, 
	param1
	);
	ld.param.f64 	%fd1540, [retval0];
	} // callseq 6
	selp.f64 	%fd2122, 0dFFF8000000000000, %fd1540, %p242;
$L__BB2_221:
	add.f64 	%fd1542, %fd379, 0d4004000000000000;
	{
	.reg .b32 %temp; 
	mov.b64 	{%temp, %r881}, %fd1542;
	}
	and.b32  	%r882, %r881, 2146435072;
	setp.ne.s32 	%p245, %r882, 2146435072;
	@%p245 bra 	$L__BB2_226;
	setp.num.f64 	%p246, %fd379, %fd379;
	@%p246 bra 	$L__BB2_224;
	mov.f64 	%fd1543, 0d4004000000000000;
	add.rn.f64 	%fd2122, %fd379, %fd1543;
	bra.uni 	$L__BB2_226;
$L__BB2_224:
	setp.neu.f64 	%p247, %fd380, 0d7FF0000000000000;
	@%p247 bra 	$L__BB2_226;
	setp.lt.s32 	%p248, %r162, 0;
	setp.eq.s32 	%p249, %r164, 1074790400;
	setp.lt.s32 	%p250, %r163, 0;
	selp.b32 	%r884, 0, 2146435072, %p250;
	and.b32  	%r885, %r163, 2147483647;
	setp.ne.s32 	%p251, %r885, 1071644672;
	or.b32  	%r886, %r884, -2147483648;
	selp.b32 	%r887, %r886, %r884, %p251;
	selp.b32 	%r888, %r887, %r884, %p249;
	selp.b32 	%r889, %r888, %r884, %p248;
	mov.b32 	%r890, 0;
	mov.b64 	%fd2122, {%r890, %r889};
$L__BB2_226:
	setp.eq.f64 	%p252, %fd379, 0d3FF0000000000000;
	add.f64 	%fd1544, %fd2122, 0d3FF0000000000000;
	mov.f64 	%fd1545, 0dC02C000000000000;
	div.rn.f64 	%fd1546, %fd1545, %fd1544;
	add.f64 	%fd1547, %fd1546, 0d402E000000000000;
	selp.f64 	%fd387, 0d4020000000000000, %fd1547, %p252;
	mov.f64 	%fd1548, 0d40C3880000000000;
	div.rn.f64 	%fd388, %fd1548, %fd387;
	add.f64 	%fd1549, %fd20, 0d4014000000000000;
	div.rn.f64 	%fd389, %fd1549, 0dC034477318FC5048;
	fma.rn.f64 	%fd1550, %fd389, 0d3FF71547652B82FE, 0d4338000000000000;
	{
	.reg .b32 %temp; 
	mov.b64 	{%r165, %temp}, %fd1550;
	}
	mov.f64 	%fd1551, 0dC338000000000000;
	add.rn.f64 	%fd1552, %fd1550, %fd1551;
	fma.rn.f64 	%fd1553, %fd1552, 0dBFE62E42FEFA39EF, %fd389;
	fma.rn.f64 	%fd1554, %fd1552, 0dBC7ABC9E3B39803F, %fd1553;
	fma.rn.f64 	%fd1555, %fd1554, 0d3E5ADE1569CE2BDF, 0d3E928AF3FCA213EA;
	fma.rn.f64 	%fd1556, %fd1555, %fd1554, 0d3EC71DEE62401315;
	fma.rn.f64 	%fd1557, %fd1556, %fd1554, 0d3EFA01997C89EB71;
	fma.rn.f64 	%fd1558, %fd1557, %fd1554, 0d3F2A01A014761F65;
	fma.rn.f64 	%fd1559, %fd1558, %fd1554, 0d3F56C16C1852B7AF;
	fma.rn.f64 	%fd1560, %fd1559, %fd1554, 0d3F81111111122322;
	fma.rn.f64 	%fd1561, %fd1560, %fd1554, 0d3FA55555555502A1;
	fma.rn.f64 	%fd1562, %fd1561, %fd1554, 0d3FC5555555555511;
	fma.rn.f64 	%fd1563, %fd1562, %fd1554, 0d3FE000000000000B;
	fma.rn.f64 	%fd1564, %fd1563, %fd1554, 0d3FF0000000000000;
	fma.rn.f64 	%fd1565, %fd1564, %fd1554, 0d3FF0000000000000;
	{
	.reg .b32 %temp; 
	mov.b64 	{%r166, %temp}, %fd1565;
	}
	{
	.reg .b32 %temp; 
	mov.b64 	{%temp, %r167}, %fd1565;
	}
	shl.b32 	%r891, %r165, 20;
	add.s32 	%r892, %r891, %r167;
	mov.b64 	%fd2123, {%r166, %r892};
	{
	.reg .b32 %temp; 
	mov.b64 	{%temp, %r893}, %fd389;
	}
	mov.b32 	%f82, %r893;
	abs.f32 	%f37, %f82;
	setp.lt.f32 	%p253, %f37, 0f4086232B;
	@%p253 bra 	$L__BB2_229;
	setp.lt.f64 	%p254, %fd389, 0d0000000000000000;
	add.f64 	%fd1566, %fd389, 0d7FF0000000000000;
	selp.f64 	%fd2123, 0d0000000000000000, %fd1566, %p254;
	setp.geu.f32 	%p255, %f37, 0f40874800;
	@%p255 bra 	$L__BB2_229;
	shr.u32 	%r894, %r165, 31;
	add.s32 	%r895, %r165, %r894;
	shr.s32 	%r896, %r895, 1;
	shl.b32 	%r897, %r896, 20;
	add.s32 	%r898, %r167, %r897;
	mov.b64 	%fd1567, {%r166, %r898};
	sub.s32 	%r899, %r165, %r896;
	shl.b32 	%r900, %r899, 20;
	add.s32 	%r901, %r900, 1072693248;
	mov.b32 	%r902, 0;
	mov.b64 	%fd1568, {%r902, %r901};
	mul.f64 	%fd2123, %fd1568, %fd1567;
$L__BB2_229:
	div.rn.f64 	%fd394, %fd20, 0d4032000000000000;
	fma.rn.f64 	%fd1569, %fd394, 0d3FF71547652B82FE, 0d4338000000000000;
	{
	.reg .b32 %temp; 
	mov.b64 	{%r168, %temp}, %fd1569;
	}
	mov.f64 	%fd1570, 0dC338000000000000;
	add.rn.f64 	%fd1571, %fd1569, %fd1570;
	fma.rn.f64 	%fd1572, %fd1571, 0dBFE62E42FEFA39EF, %fd394;
	fma.rn.f64 	%fd1573, %fd1571, 0dBC7ABC9E3B39803F, %fd1572;
	fma.rn.f64 	%fd1574, %fd1573, 0d3E5ADE1569CE2BDF, 0d3E928AF3FCA213EA;
	fma.rn.f64 	%fd1575, %fd1574, %fd1573, 0d3EC71DEE62401315;
	fma.rn.f64 	%fd1576, %fd1575, %fd1573, 0d3EFA01997C89EB71;
	fma.rn.f64 	%fd1577, %fd1576, %fd1573, 0d3F2A01A014761F65;
	fma.rn.f64 	%fd1578, %fd1577, %fd1573, 0d3F56C16C1852B7AF;
	fma.rn.f64 	%fd1579, %fd1578, %fd1573, 0d3F81111111122322;
	fma.rn.f64 	%fd1580, %fd1579, %fd1573, 0d3FA55555555502A1;
	fma.rn.f64 	%fd1581, %fd1580, %fd1573, 0d3FC5555555555511;
	fma.rn.f64 	%fd1582, %fd1581, %fd1573, 0d3FE000000000000B;
	fma.rn.f64 	%fd1583, %fd1582, %fd1573, 0d3FF0000000000000;
	fma.rn.f64 	%fd1584, %fd1583, %fd1573, 0d3FF0000000000000;
	{
	.reg .b32 %temp; 
	mov.b64 	{%r169, %temp}, %fd1584;
	}
	{
	.reg .b32 %temp; 
	mov.b64 	{%temp, %r170}, %fd1584;
	}
	shl.b32 	%r903, %r168, 20;
	add.s32 	%r904, %r903, %r170;
	mov.b64 	%fd2124, {%r169, %r904};
	{
	.reg .b32 %temp; 
	mov.b64 	{%temp, %r905}, %fd394;
	}
	mov.b32 	%f83, %r905;
	abs.f32 	%f38, %f83;
	setp.lt.f32 	%p256, %f38, 0f4086232B;
	@%p256 bra 	$L__BB2_232;
	setp.lt.f64 	%p257, %fd394, 0d0000000000000000;
	add.f64 	%fd1585, %fd394, 0d7FF0000000000000;
	selp.f64 	%fd2124, 0d0000000000000000, %fd1585, %p257;
	setp.geu.f32 	%p258, %f38, 0f40874800;
	@%p258 bra 	$L__BB2_232;
	shr.u32 	%r906, %r168, 31;
	add.s32 	%r907, %r168, %r906;
	shr.s32 	%r908, %r907, 1;
	shl.b32 	%r909, %r908, 20;
	add.s32 	%r910, %r170, %r909;
	mov.b64 	%fd1586, {%r169, %r910};
	sub.s32 	%r911, %r168, %r908;
	shl.b32 	%r912, %r911, 20;
	add.s32 	%r913, %r912, 1072693248;
	mov.b32 	%r914, 0;
	mov.b64 	%fd1587, {%r914, %r913};
	mul.f64 	%fd2124, %fd1587, %fd1586;
$L__BB2_232:
	mul.f64 	%fd1588, %fd2124, 0d4025333333333333;
	fma.rn.f64 	%fd399, %fd2123, 0d3FB21FF2E48E8A72, %fd1588;
	add.f64 	%fd1589, %fd20, 0d404A400000000000;
	div.rn.f64 	%fd400, %fd1589, 0d4022000000000000;
	fma.rn.f64 	%fd1590, %fd400, 0d3FF71547652B82FE, 0d4338000000000000;
	{
	.reg .b32 %temp; 
	mov.b64 	{%r171, %temp}, %fd1590;
	}
	mov.f64 	%fd1591, 0dC338000000000000;
	add.rn.f64 	%fd1592, %fd1590, %fd1591;
	fma.rn.f64 	%fd1593, %fd1592, 0dBFE62E42FEFA39EF, %fd400;
	fma.rn.f64 	%fd1594, %fd1592, 0dBC7ABC9E3B39803F, %fd1593;
	fma.rn.f64 	%fd1595, %fd1594, 0d3E5ADE1569CE2BDF, 0d3E928AF3FCA213EA;
	fma.rn.f64 	%fd1596, %fd1595, %fd1594, 0d3EC71DEE62401315;
	fma.rn.f64 	%fd1597, %fd1596, %fd1594, 0d3EFA01997C89EB71;
	fma.rn.f64 	%fd1598, %fd1597, %fd1594, 0d3F2A01A014761F65;
	fma.rn.f64 	%fd1599, %fd1598, %fd1594, 0d3F56C16C1852B7AF;
	fma.rn.f64 	%fd1600, %fd1599, %fd1594, 0d3F81111111122322;
	fma.rn.f64 	%fd1601, %fd1600, %fd1594, 0d3FA55555555502A1;
	fma.rn.f64 	%fd1602, %fd1601, %fd1594, 0d3FC5555555555511;
	fma.rn.f64 	%fd1603, %fd1602, %fd1594, 0d3FE000000000000B;
	fma.rn.f64 	%fd1604, %fd1603, %fd1594, 0d3FF0000000000000;
	fma.rn.f64 	%fd1605, %fd1604, %fd1594, 0d3FF0000000000000;
	{
	.reg .b32 %temp; 
	mov.b64 	{%r172, %temp}, %fd1605;
	}
	{
	.reg .b32 %temp; 
	mov.b64 	{%temp, %r173}, %fd1605;
	}
	shl.b32 	%r915, %r171, 20;
	add.s32 	%r916, %r915, %r173;
	mov.b64 	%fd2125, {%r172, %r916};
	{
	.reg .b32 %temp; 
	mov.b64 	{%temp, %r917}, %fd400;
	}
	mov.b32 	%f84, %r917;
	abs.f32 	%f39, %f84;
	setp.lt.f32 	%p259, %f39, 0f4086232B;
	@%p259 bra 	$L__BB2_235;
	setp.lt.f64 	%p260, %fd400, 0d0000000000000000;
	add.f64 	%fd1606, %fd400, 0d7FF0000000000000;
	selp.f64 	%fd2125, 0d0000000000000000, %fd1606, %p260;
	setp.geu.f32 	%p261, %f39, 0f40874800;
	@%p261 bra 	$L__BB2_235;
	shr.u32 	%r918, %r171, 31;
	add.s32 	%r919, %r171, %r918;
	shr.s32 	%r920, %r919, 1;
	shl.b32 	%r921, %r920, 20;
	add.s32 	%r922, %r173, %r921;
	mov.b64 	%fd1607, {%r172, %r922};
	sub.s32 	%r923, %r171, %r920;
	shl.b32 	%r924, %r923, 20;
	add.s32 	%r925, %r924, 1072693248;
	mov.b32 	%r926, 0;
	mov.b64 	%fd1608, {%r926, %r925};
	mul.f64 	%fd2125, %fd1608, %fd1607;
$L__BB2_235:
	add.f64 	%fd1609, %fd20, 0d4048800000000000;
	div.rn.f64 	%fd405, %fd1609, 0d402A000000000000;
	fma.rn.f64 	%fd1610, %fd405, 0d3FF71547652B82FE, 0d4338000000000000;
	{
	.reg .b32 %temp; 
	mov.b64 	{%r174, %temp}, %fd1610;
	}
	mov.f64 	%fd1611, 0dC338000000000000;
	add.rn.f64 	%fd1612, %fd1610, %fd1611;
	fma.rn.f64 	%fd1613, %fd1612, 0dBFE62E42FEFA39EF, %fd405;
	fma.rn.f64 	%fd1614, %fd1612, 0dBC7ABC9E3B39803F, %fd1613;
	fma.rn.f64 	%fd1615, %fd1614, 0d3E5ADE1569CE2BDF, 0d3E928AF3FCA213EA;
	fma.rn.f64 	%fd1616, %fd1615, %fd1614, 0d3EC71DEE62401315;
	fma.rn.f64 	%fd1617, %fd1616, %fd1614, 0d3EFA01997C89EB71;
	fma.rn.f64 	%fd1618, %fd1617, %fd1614, 0d3F2A01A014761F65;
	fma.rn.f64 	%fd1619, %fd1618, %fd1614, 0d3F56C16C1852B7AF;
	fma.rn.f64 	%fd1620, %fd1619, %fd1614, 0d3F81111111122322;
	fma.rn.f64 	%fd1621, %fd1620, %fd1614, 0d3FA55555555502A1;
	fma.rn.f64 	%fd1622, %fd1621, %fd1614, 0d3FC5555555555511;
	fma.rn.f64 	%fd1623, %fd1622, %fd1614, 0d3FE000000000000B;
	fma.rn.f64 	%fd1624, %fd1623, %fd1614, 0d3FF0000000000000;
	fma.rn.f64 	%fd1625, %fd1624, %fd1614, 0d3FF0000000000000;
	{
	.reg .b32 %temp; 
	mov.b64 	{%r175, %temp}, %fd1625;
	}
	{
	.reg .b32 %temp; 
	mov.b64 	{%temp, %r176}, %fd1625;
	}
	shl.b32 	%r927, %r174, 20;
	add.s32 	%r928, %r927, %r176;
	mov.b64 	%fd2126, {%r175, %r928};
	{
	.reg .b32 %temp; 
	mov.b64 	{%temp, %r929}, %fd405;
	}
	mov.b32 	%f85, %r929;
	abs.f32 	%f40, %f85;
	setp.lt.f32 	%p262, %f40, 0f4086232B;
	@%p262 bra 	$L__BB2_238;
	setp.lt.f64 	%p263, %fd405, 0d0000000000000000;
	add.f64 	%fd1626, %fd405, 0d7FF0000000000000;
	selp.f64 	%fd2126, 0d0000000000000000, %fd1626, %p263;
	setp.geu.f32 	%p264, %f40, 0f40874800;
	@%p264 bra 	$L__BB2_238;
	shr.u32 	%r930, %r174, 31;
	add.s32 	%r931, %r174, %r930;
	shr.s32 	%r932, %r931, 1;
	shl.b32 	%r933, %r932, 20;
	add.s32 	%r934, %r176, %r933;
	mov.b64 	%fd1627, {%r175, %r934};
	sub.s32 	%r935, %r174, %r932;
	shl.b32 	%r936, %r935, 20;
	add.s32 	%r937, %r936, 1072693248;
	mov.b32 	%r938, 0;
	mov.b64 	%fd1628, {%r938, %r937};
	mul.f64 	%fd2126, %fd1628, %fd1627;
$L__BB2_238:
	add.f64 	%fd1629, %fd20, 0d4046000000000000;
	mul.f64 	%fd410, %fd1629, 0dBFB47AE147AE147B;
	fma.rn.f64 	%fd1630, %fd410, 0d3FF71547652B82FE, 0d4338000000000000;
	{
	.reg .b32 %temp; 
	mov.b64 	{%r177, %temp}, %fd1630;
	}
	mov.f64 	%fd1631, 0dC338000000000000;
	add.rn.f64 	%fd1632, %fd1630, %fd1631;
	fma.rn.f64 	%fd1633, %fd1632, 0dBFE62E42FEFA39EF, %fd410;
	fma.rn.f64 	%fd1634, %fd1632, 0dBC7ABC9E3B39803F, %fd1633;
	fma.rn.f64 	%fd1635, %fd1634, 0d3E5ADE1569CE2BDF, 0d3E928AF3FCA213EA;
	fma.rn.f64 	%fd1636, %fd1635, %fd1634, 0d3EC71DEE62401315;
	fma.rn.f64 	%fd1637, %fd1636, %fd1634, 0d3EFA01997C89EB71;
	fma.rn.f64 	%fd1638, %fd1637, %fd1634, 0d3F2A01A014761F65;
	fma.rn.f64 	%fd1639, %fd1638, %fd1634, 0d3F56C16C1852B7AF;
	fma.rn.f64 	%fd1640, %fd1639, %fd1634, 0d3F81111111122322;
	fma.rn.f64 	%fd1641, %fd1640, %fd1634, 0d3FA55555555502A1;
	fma.rn.f64 	%fd1642, %fd1641, %fd1634, 0d3FC5555555555511;
	fma.rn.f64 	%fd1643, %fd1642, %fd1634, 0d3FE000000000000B;
	fma.rn.f64 	%fd1644, %fd1643, %fd1634, 0d3FF0000000000000;
	fma.rn.f64 	%fd1645, %fd1644, %fd1634, 0d3FF0000000000000;
	{
	.reg .b32 %temp; 
	mov.b64 	{%r178, %temp}, %fd1645;
	}
	{
	.reg .b32 %temp; 
	mov.b64 	{%temp, %r179}, %fd1645;
	}
	shl.b32 	%r939, %r177, 20;
	add.s32 	%r940, %r939, %r179;
	mov.b64 	%fd2127, {%r178, %r940};
	{
	.reg .b32 %temp; 
	mov.b64 	{%temp, %r941}, %fd410;
	}
	mov.b32 	%f86, %r941;
	abs.f32 	%f41, %f86;
	setp.lt.f32 	%p265, %f41, 0f4086232B;
	@%p265 bra 	$L__BB2_241;
	setp.lt.f64 	%p266, %fd410, 0d0000000000000000;
	add.f64 	%fd1646, %fd410, 0d7FF0000000000000;
	selp.f64 	%fd2127, 0d0000000000000000, %fd1646, %p266;
	setp.geu.f32 	%p267, %f41, 0f40874800;
	@%p267 bra 	$L__BB2_241;
	shr.u32 	%r942, %r177, 31;
	add.s32 	%r943, %r177, %r942;
	shr.s32 	%r944, %r943, 1;
	shl.b32 	%r945, %r944, 20;
	add.s32 	%r946, %r179, %r945;
	mov.b64 	%fd1647, {%r178, %r946};
	sub.s32 	%r947, %r177, %r944;
	shl.b32 	%r948, %r947, 20;
	add.s32 	%r949, %r948, 1072693248;
	mov.b32 	%r950, 0;
	mov.b64 	%fd1648, {%r950, %r949};
	mul.f64 	%fd2127, %fd1648, %fd1647;
$L__BB2_241:
	add.f64 	%fd1649, %fd20, 0d4046F70A3D70A3D7;
	mul.f64 	%fd415, %fd1649, 0d3FB999999999999A;
	fma.rn.f64 	%fd1650, %fd415, 0d3FF71547652B82FE, 0d4338000000000000;
	{
	.reg .b32 %temp; 
	mov.b64 	{%r180, %temp}, %fd1650;
	}
	mov.f64 	%fd1651, 0dC338000000000000;
	add.rn.f64 	%fd1652, %fd1650, %fd1651;
	fma.rn.f64 	%fd1653, %fd1652, 0dBFE62E42FEFA39EF, %fd415;
	fma.rn.f64 	%fd1654, %fd1652, 0dBC7ABC9E3B39803F, %fd1653;
	fma.rn.f64 	%fd1655, %fd1654, 0d3E5ADE1569CE2BDF, 0d3E928AF3FCA213EA;
	fma.rn.f64 	%fd1656, %fd1655, %fd1654, 0d3EC71DEE62401315;
	fma.rn.f64 	%fd1657, %fd1656, %fd1654, 0d3EFA01997C89EB71;
	fma.rn.f64 	%fd1658, %fd1657, %fd1654, 0d3F2A01A014761F65;
	fma.rn.f64 	%fd1659, %fd1658, %fd1654, 0d3F56C16C1852B7AF;
	fma.rn.f64 	%fd1660, %fd1659, %fd1654, 0d3F81111111122322;
	fma.rn.f64 	%fd1661, %fd1660, %fd1654, 0d3FA55555555502A1;
	fma.rn.f64 	%fd1662, %fd1661, %fd1654, 0d3FC5555555555511;
	fma.rn.f64 	%fd1663, %fd1662, %fd1654, 0d3FE000000000000B;
	fma.rn.f64 	%fd1664, %fd1663, %fd1654, 0d3FF0000000000000;
	fma.rn.f64 	%fd1665, %fd1664, %fd1654, 0d3FF0000000000000;
	{
	.reg .b32 %temp; 
	mov.b64 	{%r181, %temp}, %fd1665;
	}
	{
	.reg .b32 %temp; 
	mov.b64 	{%temp, %r182}, %fd1665;
	}
	shl.b32 	%r951, %r180, 20;
	add.s32 	%r952, %r951, %r182;
	mov.b64 	%fd2128, {%r181, %r952};
	{
	.reg .b32 %temp; 
	mov.b64 	{%temp, %r953}, %fd415;
	}
	mov.b32 	%f87, %r953;
	abs.f32 	%f42, %f87;
	setp.lt.f32 	%p268, %f42, 0f4086232B;
	@%p268 bra 	$L__BB2_244;
	setp.lt.f64 	%p269, %fd415, 0d0000000000000000;
	add.f64 	%fd1666, %fd415, 0d7FF0000000000000;
	selp.f64 	%fd2128, 0d0000000000000000, %fd1666, %p269;
	setp.geu.f32 	%p270, %f42, 0f40874800;
	@%p270 bra 	$L__BB2_244;
	shr.u32 	%r954, %r180, 31;
	add.s32 	%r955, %r180, %r954;
	shr.s32 	%r956, %r955, 1;
	shl.b32 	%r957, %r956, 20;
	add.s32 	%r958, %r182, %r957;
	mov.b64 	%fd1667, {%r181, %r958};
	sub.s32 	%r959, %r180, %r956;
	shl.b32 	%r960, %r959, 20;
	add.s32 	%r961, %r960, 1072693248;
	mov.b32 	%r962, 0;
	mov.b64 	%fd1668, {%r962, %r961};
	mul.f64 	%fd2128, %fd1668, %fd1667;
$L__BB2_244:
	mul.f64 	%fd1669, %fd2128, 0d3FB0A3D70A3D70A4;
	fma.rn.f64 	%fd420, %fd2127, 0d3FE23D70A3D70A3D, %fd1669;
	add.f64 	%fd1670, %fd20, 0dC0334CCCCCCCCCCD;
	div.rn.f64 	%fd421, %fd1670, 0dC02E000000000000;
	fma.rn.f64 	%fd1671, %fd421, 0d3FF71547652B82FE, 0d4338000000000000;
	{
	.reg .b32 %temp; 
	mov.b64 	{%r183, %temp}, %fd1671;
	}
	mov.f64 	%fd1672, 0dC338000000000000;
	add.rn.f64 	%fd1673, %fd1671, %fd1672;
	fma.rn.f64 	%fd1674, %fd1673, 0dBFE62E42FEFA39EF, %fd421;
	fma.rn.f64 	%fd1675, %fd1673, 0dBC7ABC9E3B39803F, %fd1674;
	fma.rn.f64 	%fd1676, %fd1675, 0d3E5ADE1569CE2BDF, 0d3E928AF3FCA213EA;
	fma.rn.f64 	%fd1677, %fd1676, %fd1675, 0d3EC71DEE62401315;
	fma.rn.f64 	%fd1678, %fd1677, %fd1675, 0d3EFA01997C89EB71;
	fma.rn.f64 	%fd1679, %fd1678, %fd1675, 0d3F2A01A014761F65;
	fma.rn.f64 	%fd1680, %fd1679, %fd1675, 0d3F56C16C1852B7AF;
	fma.rn.f64 	%fd1681, %fd1680, %fd1675, 0d3F81111111122322;
	fma.rn.f64 	%fd1682, %fd1681, %fd1675, 0d3FA55555555502A1;
	fma.rn.f64 	%fd1683, %fd1682, %fd1675, 0d3FC5555555555511;
	fma.rn.f64 	%fd1684, %fd1683, %fd1675, 0d3FE000000000000B;
	fma.rn.f64 	%fd1685, %fd1684, %fd1675, 0d3FF0000000000000;
	fma.rn.f64 	%fd1686, %fd1685, %fd1675, 0d3FF0000000000000;
	{
	.reg .b32 %temp; 
	mov.b64 	{%r184, %temp}, %fd1686;
	}
	{
	.reg .b32 %temp; 
	mov.b64 	{%temp, %r185}, %fd1686;
	}
	shl.b32 	%r963, %r183, 20;
	add.s32 	%r964, %r963, %r185;
	mov.b64 	%fd2129, {%r184, %r964};
	{
	.reg .b32 %temp; 
	mov.b64 	{%temp, %r965}, %fd421;
	}
	mov.b32 	%f88, %r965;
	abs.f32 	%f43, %f88;
	setp.lt.f32 	%p271, %f43, 0f4086232B;
	@%p271 bra 	$L__BB2_247;
	setp.lt.f64 	%p272, %fd421, 0d0000000000000000;
	add.f64 	%fd1687, %fd421, 0d7FF0000000000000;
	selp.f64 	%fd2129, 0d0000000000000000, %fd1687, %p272;
	setp.geu.f32 	%p273, %f43, 0f40874800;
	@%p273 bra 	$L__BB2_247;
	shr.u32 	%r966, %r183, 31;
	add.s32 	%r967, %r183, %r966;
	shr.s32 	%r968, %r967, 1;
	shl.b32 	%r969, %r968, 20;
	add.s32 	%r970, %r185, %r969;
	mov.b64 	%fd1688, {%r184, %r970};
	sub.s32 	%r971, %r183, %r968;
	shl.b32 	%r972, %r971, 20;
	add.s32 	%r973, %r972, 1072693248;
	mov.b32 	%r974, 0;
	mov.b64 	%fd1689, {%r974, %r973};
	mul.f64 	%fd2129, %fd1689, %fd1688;
$L__BB2_247:
	add.f64 	%fd1690, %fd20, 0d403E9C28F5C28F5C;
	mul.f64 	%fd426, %fd1690, 0d3FB70A3D70A3D70A;
	fma.rn.f64 	%fd1691, %fd426, 0d3FF71547652B82FE, 0d4338000000000000;
	{
	.reg .b32 %temp; 
	mov.b64 	{%r186, %temp}, %fd1691;
	}
	mov.f64 	%fd1692, 0dC338000000000000;
	add.rn.f64 	%fd1693, %fd1691, %fd1692;
	fma.rn.f64 	%fd1694, %fd1693, 0dBFE62E42FEFA39EF, %fd426;
	fma.rn.f64 	%fd1695, %fd1693, 0dBC7ABC9E3B39803F, %fd1694;
	fma.rn.f64 	%fd1696, %fd1695, 0d3E5ADE1569CE2BDF, 0d3E928AF3FCA213EA;
	fma.rn.f64 	%fd1697, %fd1696, %fd1695, 0d3EC71DEE62401315;
	fma.rn.f64 	%fd1698, %fd1697, %fd1695, 0d3EFA01997C89EB71;
	fma.rn.f64 	%fd1699, %fd1698, %fd1695, 0d3F2A01A014761F65;
	fma.rn.f64 	%fd1700, %fd1699, %fd1695, 0d3F56C16C1852B7AF;
	fma.rn.f64 	%fd1701, %fd1700, %fd1695, 0d3F81111111122322;
	fma.rn.f64 	%fd1702, %fd1701, %fd1695, 0d3FA55555555502A1;
	fma.rn.f64 	%fd1703, %fd1702, %fd1695, 0d3FC5555555555511;
	fma.rn.f64 	%fd1704, %fd1703, %fd1695, 0d3FE000000000000B;
	fma.rn.f64 	%fd1705, %fd1704, %fd1695, 0d3FF0000000000000;
	fma.rn.f64 	%fd1706, %fd1705, %fd1695, 0d3FF0000000000000;
	{
	.reg .b32 %temp; 
	mov.b64 	{%r187, %temp}, %fd1706;
	}
	{
	.reg .b32 %temp; 
	mov.b64 	{%temp, %r188}, %fd1706;
	}
	shl.b32 	%r975, %r186, 20;
	add.s32 	%r976, %r975, %r188;
	mov.b64 	%fd2130, {%r187, %r976};
	{
	.reg .b32 %temp; 
	mov.b64 	{%temp, %r977}, %fd426;
	}
	mov.b32 	%f89, %r977;
	abs.f32 	%f44, %f89;
	setp.lt.f32 	%p274, %f44, 0f4086232B;
	@%p274 bra 	$L__BB2_250;
	setp.lt.f64 	%p275, %fd426, 0d0000000000000000;
	add.f64 	%fd1707, %fd426, 0d7FF0000000000000;
	selp.f64 	%fd2130, 0d0000000000000000, %fd1707, %p275;
	setp.geu.f32 	%p276, %f44, 0f40874800;
	@%p276 bra 	$L__BB2_250;
	shr.u32 	%r978, %r186, 31;
	add.s32 	%r979, %r186, %r978;
	shr.s32 	%r980, %r979, 1;
	shl.b32 	%r981, %r980, 20;
	add.s32 	%r982, %r188, %r981;
	mov.b64 	%fd1708, {%r187, %r982};
	sub.s32 	%r983, %r186, %r980;
	shl.b32 	%r984, %r983, 20;
	add.s32 	%r985, %r984, 1072693248;
	mov.b32 	%r986, 0;
	mov.b64 	%fd1709, {%r986, %r985};
	mul.f64 	%fd2130, %fd1709, %fd1708;
$L__BB2_250:
	add.f64 	%fd1710, %fd20, 0d4037D70A3D70A3D7;
	mul.f64 	%fd431, %fd1710, 0dBFBEB851EB851EB8;
	fma.rn.f64 	%fd1711, %fd431, 0d3FF71547652B82FE, 0d4338000000000000;
	{
	.reg .b32 %temp; 
	mov.b64 	{%r189, %temp}, %fd1711;
	}
	mov.f64 	%fd1712, 0dC338000000000000;
	add.rn.f64 	%fd1713, %fd1711, %fd1712;
	fma.rn.f64 	%fd1714, %fd1713, 0dBFE62E42FEFA39EF, %fd431;
	fma.rn.f64 	%fd1715, %fd1713, 0dBC7ABC9E3B39803F, %fd1714;
	fma.rn.f64 	%fd1716, %fd1715, 0d3E5ADE1569CE2BDF, 0d3E928AF3FCA213EA;
	fma.rn.f64 	%fd1717, %fd1716, %fd1715, 0d3EC71DEE62401315;
	fma.rn.f64 	%fd1718, %fd1717, %fd1715, 0d3EFA01997C89EB71;
	fma.rn.f64 	%fd1719, %fd1718, %fd1715, 0d3F2A01A014761F65;
	fma.rn.f64 	%fd1720, %fd1719, %fd1715, 0d3F56C16C1852B7AF;
	fma.rn.f64 	%fd1721, %fd1720, %fd1715, 0d3F81111111122322;
	fma.rn.f64 	%fd1722, %fd1721, %fd1715, 0d3FA55555555502A1;
	fma.rn.f64 	%fd1723, %fd1722, %fd1715, 0d3FC5555555555511;
	fma.rn.f64 	%fd1724, %fd1723, %fd1715, 0d3FE000000000000B;
	fma.rn.f64 	%fd1725, %fd1724, %fd1715, 0d3FF0000000000000;
	fma.rn.f64 	%fd1726, %fd1725, %fd1715, 0d3FF0000000000000;
	{
	.reg .b32 %temp; 
	mov.b64 	{%r190, %temp}, %fd1726;
	}
	{
	.reg .b32 %temp; 
	mov.b64 	{%temp, %r191}, %fd1726;
	}
	shl.b32 	%r987, %r189, 20;
	add.s32 	%r988, %r987, %r191;
	mov.b64 	%fd2131, {%r190, %r988};
	{
	.reg .b32 %temp; 
	mov.b64 	{%temp, %r989}, %fd431;
	}
	mov.b32 	%f90, %r989;
	abs.f32 	%f45, %f90;
	setp.lt.f32 	%p277, %f45, 0f4086232B;
	@%p277 bra 	$L__BB2_253;
	setp.lt.f64 	%p278, %fd431, 0d0000000000000000;
	add.f64 	%fd1727, %fd431, 0d7FF0000000000000;
	selp.f64 	%fd2131, 0d0000000000000000, %fd1727, %p278;
	setp.geu.f32 	%p279, %f45, 0f40874800;
	@%p279 bra 	$L__BB2_253;
	shr.u32 	%r990, %r189, 31;
	add.s32 	%r991, %r189, %r990;
	shr.s32 	%r992, %r991, 1;
	shl.b32 	%r993, %r992, 20;
	add.s32 	%r994, %r191, %r993;
	mov.b64 	%fd1728, {%r190, %r994};
	sub.s32 	%r995, %r189, %r992;
	shl.b32 	%r996, %r995, 20;
	add.s32 	%r997, %r996, 1072693248;
	mov.b32 	%r998, 0;
	mov.b64 	%fd1729, {%r998, %r997};
	mul.f64 	%fd2131, %fd1729, %fd1728;
$L__BB2_253:
	setp.eq.s32 	%p280, %r39, 1062207488;
	mul.f64 	%fd1730, %fd2131, 0d3FD79DB22D0E5604;
	fma.rn.f64 	%fd436, %fd2130, 0d3FF0978D4FDF3B64, %fd1730;
	cvta.to.global.u64 	%rd13, %rd3;
	mul.wide.s32 	%rd14, %r1, 8;
	add.s64 	%rd15, %rd13, %rd14;
	st.global.f64 	[%rd15], %fd197;
	ld.global.f64 	%fd437, [%rd1+-8];
	ld.global.f64 	%fd438, [%rd1+88];
	mul.f64 	%fd1731, %fd387, 0d407F400000000000;
	mul.f64 	%fd439, %fd1731, %fd438;
	ld.global.f64 	%fd440, [%rd1];
	{
	.reg .b32 %temp; 
	mov.b64 	{%temp, %r192}, %fd438;
	}
	abs.f64 	%fd441, %fd438;
	{ // callseq 7, 0
	.param .b64 param0;
	st.param.f64 	[param0], %fd441;
	.param .b64 param1;
	st.param.f64 	[param1], 0d4000000000000000;
	.param .b64 retval0;
	call.uni (retval0), 
	__internal_accurate_pow, 
	(
	param0, 
	param1
	);
	ld.param.f64 	%fd1732, [retval0];
	} // callseq 7
	setp.lt.s32 	%p281, %r192, 0;
	neg.f64 	%fd1734, %fd1732;
	selp.f64 	%fd1735, %fd1734, %fd1732, %p280;
	selp.f64 	%fd2139, %fd1735, %fd1732, %p281;
	setp.neu.f64 	%p282, %fd438, 0d0000000000000000;
	mov.f64 	%fd2133, %fd2139;
	@%p282 bra 	$L__BB2_255;
	selp.b32 	%r1000, %r192, 0, %p280;
	setp.lt.s32 	%p284, %r348, 0;
	or.b32  	%r1001, %r1000, 2146435072;
	selp.b32 	%r1002, %r1001, %r1000, %p284;
	mov.b32 	%r1003, 0;
	mov.b64 	%fd2133, {%r1003, %r1002};
$L__BB2_255:
	add.f64 	%fd1736, %fd438, 0d4000000000000000;
	{
	.reg .b32 %temp; 
	mov.b64 	{%temp, %r1004}, %fd1736;
	}
	and.b32  	%r193, %r1004, 2146435072;
	setp.ne.s32 	%p285, %r193, 2146435072;
	@%p285 bra 	$L__BB2_260;
	setp.num.f64 	%p286, %fd438, %fd438;
	@%p286 bra 	$L__BB2_258;
	mov.f64 	%fd1737, 0d4000000000000000;
	add.rn.f64 	%fd2133, %fd438, %fd1737;
	bra.uni 	$L__BB2_260;
$L__BB2_258:
	setp.neu.f64 	%p287, %fd441, 0d7FF0000000000000;
	@%p287 bra 	$L__BB2_260;
	setp.lt.s32 	%p290, %r348, 0;
	selp.b32 	%r1006, 0, 2146435072, %p290;
	and.b32  	%r1007, %r348, 2147483647;
	setp.ne.s32 	%p291, %r1007, 1071644672;
	or.b32  	%r1008, %r1006, -2147483648;
	selp.b32 	%r1009, %r1008, %r1006, %p291;
	selp.b32 	%r1010, %r1009, %r1006, %p280;
	selp.b32 	%r1011, %r1010, %r1006, %p281;
	mov.b32 	%r1012, 0;
	mov.b64 	%fd2133, {%r1012, %r1011};
$L__BB2_260:
	setp.eq.f64 	%p293, %fd438, 0d3FF0000000000000;
	selp.f64 	%fd1738, 0d3FF0000000000000, %fd2133, %p293;
	mul.f64 	%fd1739, %fd388, %fd1738;
	ld.global.f64 	%fd448, [%rd1+16];
	mul.f64 	%fd1740, %fd448, %fd1739;
	mul.f64 	%fd1741, %fd437, 0d404E000000000000;
	sub.f64 	%fd1742, %fd1741, %fd1740;
	mul.f64 	%fd1743, %fd437, 0d4014000000000000;
	mul.f64 	%fd1744, %fd439, %fd440;
	sub.f64 	%fd1745, %fd1744, %fd1743;
	sub.f64 	%fd1746, %fd1745, %fd1742;
	fma.rn.f64 	%fd1747, %fd469, %fd1746, %fd437;
	abs.f64 	%fd1748, %fd1747;
	setp.ne.f64 	%p294, %fd1748, 0d7FF0000000000000;
	selp.f64 	%fd1749, %fd1747, %fd437, %p294;
	cvta.to.global.u64 	%rd16, %rd4;
	mul.wide.s32 	%rd17, %r1, 264;
	add.s64 	%rd2, %rd16, %rd17;
	st.global.f64 	[%rd2], %fd1749;
	ld.global.f64 	%fd449, [%rd1+8];
	mul.f64 	%fd450, %fd448, 0d4014000000000000;
	mov.f64 	%fd2135, %fd2139;
	@%p282 bra 	$L__BB2_262;
	selp.b32 	%r1013, %r192, 0, %p280;
	setp.lt.s32 	%p296, %r348, 0;
	or.b32  	%r1014, %r1013, 2146435072;
	selp.b32 	%r1015, %r1014, %r1013, %p296;
	mov.b32 	%r1016, 0;
	mov.b64 	%fd2135, {%r1016, %r1015};
$L__BB2_262:
	@%p285 bra 	$L__BB2_267;
	setp.num.f64 	%p298, %fd438, %fd438;
	@%p298 bra 	$L__BB2_265;
	mov.f64 	%fd1750, 0d4000000000000000;
	add.rn.f64 	%fd2135, %fd438, %fd1750;
	bra.uni 	$L__BB2_267;
$L__BB2_265:
	setp.neu.f64 	%p299, %fd441, 0d7FF0000000000000;
	@%p299 bra 	$L__BB2_267;
	setp.lt.s32 	%p300, %r192, 0;
	setp.eq.s32 	%p301, %r39, 1062207488;
	setp.lt.s32 	%p302, %r348, 0;
	selp.b32 	%r1018, 0, 2146435072, %p302;
	and.b32  	%r1019, %r348, 2147483647;
	setp.ne.s32 	%p303, %r1019, 1071644672;
	or.b32  	%r1020, %r1018, -2147483648;
	selp.b32 	%r1021, %r1020, %r1018, %p303;
	selp.b32 	%r1022, %r1021, %r1018, %p301;
	selp.b32 	%r1023, %r1022, %r1018, %p300;
	mov.b32 	%r1024, 0;
	mov.b64 	%fd2135, {%r1024, %r1023};
$L__BB2_267:
	selp.f64 	%fd1751, 0d3FF0000000000000, %fd2135, %p293;
	mul.f64 	%fd1752, %fd388, %fd1751;
	mul.f64 	%fd1753, %fd449, %fd1752;
	mul.f64 	%fd456, %fd440, 0d404E000000000000;
	sub.f64 	%fd1754, %fd1753, %fd456;
	mul.f64 	%fd1755, %fd449, %fd439;
	sub.f64 	%fd1756, %fd450, %fd1755;
	sub.f64 	%fd1757, %fd1756, %fd1754;
	fma.rn.f64 	%fd1758, %fd469, %fd1757, %fd449;
	abs.f64 	%fd1759, %fd1758;
	setp.ne.f64 	%p306, %fd1759, 0d7FF0000000000000;
	selp.f64 	%fd1760, %fd1758, %fd449, %p306;
	st.global.f64 	[%rd2+16], %fd1760;
	mov.f64 	%fd2137, %fd2139;
	@%p282 bra 	$L__BB2_269;
	setp.eq.s32 	%p307, %r39, 1062207488;
	selp.b32 	%r1025, %r192, 0, %p307;
	setp.lt.s32 	%p308, %r348, 0;
	or.b32  	%r1026, %r1025, 2146435072;
	selp.b32 	%r1027, %r1026, %r1025, %p308;
	mov.b32 	%r1028, 0;
	mov.b64 	%fd2137, {%r1028, %r1027};
$L__BB2_269:
	@%p285 bra 	$L__BB2_274;
	setp.num.f64 	%p310, %fd438, %fd438;
	@%p310 bra 	$L__BB2_272;
	mov.f64 	%fd1761, 0d4000000000000000;
	add.rn.f64 	%fd2137, %fd438, %fd1761;
	bra.uni 	$L__BB2_274;
$L__BB2_272:
	setp.neu.f64 	%p311, %fd441, 0d7FF0000000000000;
	@%p311 bra 	$L__BB2_274;
	setp.lt.s32 	%p312, %r192, 0;
	setp.eq.s32 	%p313, %r39, 1062207488;
	setp.lt.s32 	%p314, %r348, 0;
	selp.b32 	%r1030, 0, 2146435072, %p314;
	and.b32  	%r1031, %r348, 2147483647;
	setp.ne.s32 	%p315, %r1031, 1071644672;
	or.b32  	%r1032, %r1030, -2147483648;
	selp.b32 	%r1033, %r1032, %r1030, %p315;
	selp.b32 	%r1034, %r1033, %r1030, %p313;
	selp.b32 	%r1035, %r1034, %r1030, %p312;
	mov.b32 	%r1036, 0;
	mov.b64 	%fd2137, {%r1036, %r1035};
$L__BB2_274:
	selp.f64 	%fd1762, 0d3FF0000000000000, %fd2137, %p293;
	mul.f64 	%fd1763, %fd388, %fd1762;
	ld.global.f64 	%fd462, [%rd1+8];
	mul.f64 	%fd1764, %fd462, %fd1763;
	sub.f64 	%fd1765, %fd1764, %fd456;
	ld.global.f64 	%fd463, [%rd1+-8];
	mul.f64 	%fd1766, %fd463, 0dC014000000000000;
	fma.rn.f64 	%fd1767, %fd439, %fd440, %fd1766;
	sub.f64 	%fd1768, %fd1765, %fd1767;
	fma.rn.f64 	%fd1769, %fd469, %fd1768, %fd440;
	abs.f64 	%fd1770, %fd1769;
	setp.ne.f64 	%p318, %fd1770, 0d7FF0000000000000;
	selp.f64 	%fd1771, %fd1769, %fd440, %p318;
	st.global.f64 	[%rd2+8], %fd1771;
	@%p282 bra 	$L__BB2_276;
	setp.eq.s32 	%p319, %r39, 1062207488;
	selp.b32 	%r1037, %r192, 0, %p319;
	setp.lt.s32 	%p320, %r348, 0;
	or.b32  	%r1038, %r1037, 2146435072;
	selp.b32 	%r1039, %r1038, %r1037, %p320;
	mov.b32 	%r1040, 0;
	mov.b64 	%fd2139, {%r1040, %r1039};
$L__BB2_276:
	@%p285 bra 	$L__BB2_281;
	setp.num.f64 	%p322, %fd438, %fd438;
	@%p322 bra 	$L__BB2_279;
	mov.f64 	%fd1772, 0d4000000000000000;
	add.rn.f64 	%fd2139, %fd438, %fd1772;
	bra.uni 	$L__BB2_281;
$L__BB2_279:
	setp.neu.f64 	%p323, %fd441, 0d7FF0000000000000;
	@%p323 bra 	$L__BB2_281;
	setp.lt.s32 	%p324, %r192, 0;
	setp.eq.s32 	%p325, %r39, 1062207488;
	setp.lt.s32 	%p326, %r348, 0;
	selp.b32 	%r1042, 0, 2146435072, %p326;
	and.b32  	%r1043, %r348, 2147483647;
	setp.ne.s32 	%p327, %r1043, 1071644672;
	or.b32  	%r1044, %r1042, -2147483648;
	selp.b32 	%r1045, %r1044, %r1042, %p327;
	selp.b32 	%r1046, %r1045, %r1042, %p325;
	selp.b32 	%r1047, %r1046, %r1042, %p324;
	mov.b32 	%r1048, 0;
	mov.b64 	%fd2139, {%r1048, %r1047};
$L__BB2_281:
	{ // callseq 8, 0
	.param .b64 param0;
	st.param.f64 	[param0], 0d4010000000000000;
	.param .b64 param1;
	st.param.f64 	[param1], 0d4000000000000000;
	.param .b64 retval0;
	call.uni (retval0), 
	__internal_accurate_pow, 
	(
	param0, 
	param1
	);
	ld.param.f64 	%fd1773, [retval0];
	} // callseq 8
	sub.f64 	%fd1775, %fd11, %fd12;
	mul.f64 	%fd1776, %fd10, %fd1775;
	mul.f64 	%fd1777, %fd14, 0dC07BE00000000000;
	mov.f64 	%fd1778, 0d3FF0000000000000;
	sub.f64 	%fd1779, %fd1778, %fd14;
	mul.f64 	%fd1780, %fd13, 0d40F5AE0000000000;
	fma.rn.f64 	%fd1781, %fd1780, %fd1779, %fd1777;
	mul.f64 	%fd1782, %fd13, 0d410BCBA000000000;
	add.f64 	%fd1783, %fd15, %fd16;
	sub.f64 	%fd1784, %fd1778, %fd1783;
	mul.f64 	%fd1785, %fd15, 0dC01E0A3D70A3D70A;
	fma.rn.f64 	%fd1786, %fd1782, %fd1784, %fd1785;
	mul.f64 	%fd1787, %fd17, 0d4080F00000000000;
	sub.f64 	%fd1788, %fd1778, %fd17;
	mul.f64 	%fd1789, %fd1782, %fd1788;
	sub.f64 	%fd1790, %fd1789, %fd1787;
	mul.f64 	%fd1791, %fd18, 0d4080F00000000000;
	sub.f64 	%fd1792, %fd1778, %fd18;
	mul.f64 	%fd1793, %fd12, 0d410BCBA000000000;
	mul.f64 	%fd1794, %fd1793, %fd1792;
	sub.f64 	%fd1795, %fd1794, %fd1791;
	mul.f64 	%fd1796, %fd19, 0dC07BD00000000000;
	sub.f64 	%fd1797, %fd1778, %fd19;
	mul.f64 	%fd1798, %fd11, 0d4080B00000000000;
	fma.rn.f64 	%fd1799, %fd1798, %fd1797, %fd1796;
	mul.f64 	%fd1800, %fd463, 0d404E000000000000;
	mov.f64 	%fd1801, 0d402F2E147AE147AE;
	div.rn.f64 	%fd1802, %fd1801, %fd436;
	add.f64 	%fd1803, %fd1802, 0d4007D70A3D70A3D7;
	mul.f64 	%fd1804, %fd1803, 0d3F4E4712E40852B4;
	add.f64 	%fd1805, %fd2129, 0d3FF0000000000000;
	rcp.rn.f64 	%fd1806, %fd1805;
	mov.f64 	%fd1807, 0d40504AE147AE147B;
	div.rn.f64 	%fd1808, %fd1807, %fd420;
	add.f64 	%fd1809, %fd1808, 0d4024333333333333;
	mul.f64 	%fd1810, %fd1809, 0d3F43A92A30553261;
	add.f64 	%fd1811, %fd2126, 0d3FF0000000000000;
	rcp.rn.f64 	%fd1812, %fd1811;
	add.f64 	%fd1813, %fd2125, 0d3FF0000000000000;
	rcp.rn.f64 	%fd1814, %fd1813;
	mov.f64 	%fd1815, 0d3FE6EED21002AC83;
	div.rn.f64 	%fd1816, %fd1815, %fd399;
	sub.f64 	%fd1817, %fd12, %fd13;
	div.rn.f64 	%fd1818, %fd1817, 0d3F04F8B588E368F1;
	mov.f64 	%fd1819, 0d3F43A92A30553261;
	div.rn.f64 	%fd1820, %fd1819, %fd13;
	add.f64 	%fd1821, %fd1820, 0d3FF0000000000000;
	mov.f64 	%fd1822, 0d4028000000000000;
	div.rn.f64 	%fd1823, %fd1822, %fd1821;
	neg.f64 	%fd1824, %fd1773;
	mov.f64 	%fd1825, 0d4010000000000000;
	{
	.reg .b32 %temp; 
	mov.b64 	{%temp, %r1049}, %fd1825;
	}
	setp.lt.s32 	%p329, %r1049, 0;
	selp.f64 	%fd1826, %fd1824, %fd1773, %p280;
	selp.f64 	%fd1827, %fd1826, %fd1773, %p329;
	mul.f64 	%fd1828, %fd1827, 0d3E2AFC6F70213BE5;
	mul.f64 	%fd1829, %fd1828, 0d4051800000000000;
	mul.f64 	%fd1830, %fd1829, 0d3F87C1BDA5119CE0;
	fma.rn.f64 	%fd1831, %fd1829, 0d3FDD70A3D70A3D71, 0dBE62D7D0A0A9A33B;
	mul.f64 	%fd1832, %fd1829, 0d3F53A92A30553261;
	sub.f64 	%fd1833, %fd88, %fd11;
	div.rn.f64 	%fd1834, %fd1833, 0d3FA47AE147AE147B;
	add.f64 	%fd1835, %fd2120, 0d3FF0000000000000;
	rcp.rn.f64 	%fd1836, %fd1835;
	mov.f64 	%fd1837, 0d3F50624DD2F1A9FC;
	div.rn.f64 	%fd1838, %fd1837, %fd219;
	add.f64 	%fd1839, %fd12, 0d3F36F0068DB8BAC7;
	mov.f64 	%fd1840, 0d3F36F0068DB8BAC7;
	div.rn.f64 	%fd1841, %fd1840, %fd1839;
	mul.f64 	%fd1842, %fd1841, 0d3F50624DD2F1A9FC;
	div.rn.f64 	%fd1843, %fd1842, 0d3F847AE147AE147B;
	add.f64 	%fd1844, %fd2119, 0d3FF0000000000000;
	rcp.rn.f64 	%fd1845, %fd1844;
	fma.rn.f64 	%fd1846, %fd2118, 0d406CC00000000000, 0d4046266666666666;
	mul.f64 	%fd1847, %fd1846, 0d3F50624DD2F1A9FC;
	add.f64 	%fd1848, %fd2115, 0d3FF0000000000000;
	rcp.rn.f64 	%fd1849, %fd1848;
	div.rn.f64 	%fd1850, %fd1837, %fd231;
	add.f64 	%fd1851, %fd2114, 0d3FF0000000000000;
	rcp.rn.f64 	%fd1852, %fd1851;
	rcp.rn.f64 	%fd1853, %fd243;
	rcp.rn.f64 	%fd1854, %fd250;
	add.f64 	%fd1855, %fd2113, 0d3FF0000000000000;
	rcp.rn.f64 	%fd1856, %fd1855;
	mov.f64 	%fd1857, 0d3FEB16F773139DED;
	div.rn.f64 	%fd1858, %fd1857, %fd261;
	rcp.rn.f64 	%fd1859, %fd272;
	rcp.rn.f64 	%fd1860, %fd283;
	add.f64 	%fd1861, %fd2112, 0d3FF0000000000000;
	rcp.rn.f64 	%fd1862, %fd1861;
	rcp.rn.f64 	%fd1863, %fd312;
	mul.f64 	%fd1864, %fd2111, 0d4034000000000000;
	fma.rn.f64 	%fd1865, %fd2110, 0d4074000000000000, 0d3FF0000000000000;
	mov.f64 	%fd1866, 0dC09F400000000000;
	div.rn.f64 	%fd1867, %fd1866, %fd1865;
	mul.f64 	%fd1868, %fd2109, 0dC0BF400000000000;
	selp.f64 	%fd1869, 0d3FF0000000000000, %fd2139, %p293;
	mul.f64 	%fd1870, %fd388, %fd1869;
	mul.f64 	%fd1871, %fd448, %fd1870;
	sub.f64 	%fd1872, %fd1800, %fd1871;
	mul.f64 	%fd1873, %fd439, %fd462;
	sub.f64 	%fd1874, %fd450, %fd1873;
	sub.f64 	%fd1875, %fd1872, %fd1874;
	fma.rn.f64 	%fd1876, %fd469, %fd1875, %fd448;
	abs.f64 	%fd1877, %fd1876;
	setp.ne.f64 	%p331, %fd1877, 0d7FF0000000000000;
	selp.f64 	%fd1878, %fd1876, %fd448, %p331;
	st.global.f64 	[%rd2+24], %fd1878;
	ld.global.f64 	%fd1879, [%rd1+24];
	fma.rn.f64 	%fd1880, %fd469, %fd1790, %fd1879;
	abs.f64 	%fd1881, %fd1880;
	setp.ne.f64 	%p332, %fd1881, 0d7FF0000000000000;
	selp.f64 	%fd1882, %fd1880, %fd1879, %p332;
	st.global.f64 	[%rd2+32], %fd1882;
	ld.global.f64 	%fd1883, [%rd1+32];
	fma.rn.f64 	%fd1884, %fd469, %fd1795, %fd1883;
	abs.f64 	%fd1885, %fd1884;
	setp.ne.f64 	%p333, %fd1885, 0d7FF0000000000000;
	selp.f64 	%fd1886, %fd1884, %fd1883, %p333;
	st.global.f64 	[%rd2+40], %fd1886;
	ld.global.f64 	%fd1887, [%rd1+40];
	fma.rn.f64 	%fd1888, %fd469, %fd1799, %fd1887;
	abs.f64 	%fd1889, %fd1888;
	setp.ne.f64 	%p334, %fd1889, 0d7FF0000000000000;
	selp.f64 	%fd1890, %fd1888, %fd1887, %p334;
	st.global.f64 	[%rd2+48], %fd1890;
	ld.global.f64 	%fd1891, [%rd1+48];
	fma.rn.f64 	%fd1892, %fd469, %fd1781, %fd1891;
	abs.f64 	%fd1893, %fd1892;
	setp.ne.f64 	%p335, %fd1893, 0d7FF0000000000000;
	selp.f64 	%fd1894, %fd1892, %fd1891, %p335;
	st.global.f64 	[%rd2+56], %fd1894;
	ld.global.f64 	%fd1895, [%rd1+56];
	fma.rn.f64 	%fd1896, %fd469, %fd1786, %fd1895;
	abs.f64 	%fd1897, %fd1896;
	setp.ne.f64 	%p336, %fd1897, 0d7FF0000000000000;
	selp.f64 	%fd1898, %fd1896, %fd1895, %p336;
	st.global.f64 	[%rd2+64], %fd1898;
	ld.global.f64 	%fd1899, [%rd1+64];
	mul.f64 	%fd1900, %fd16, 0dC087780000000000;
	fma.rn.f64 	%fd1901, %fd1784, 0d40B63C8000000000, %fd1900;
	fma.rn.f64 	%fd1902, %fd469, %fd1901, %fd1899;
	abs.f64 	%fd1903, %fd1902;
	setp.ne.f64 	%p337, %fd1903, 0d7FF0000000000000;
	selp.f64 	%fd1904, %fd1902, %fd1899, %p337;
	st.global.f64 	[%rd2+72], %fd1904;
	ld.global.f64 	%fd1905, [%rd1+72];
	fma.rn.f64 	%fd1906, %fd1799, 0d4024000000000000, %fd1776;
	sub.f64 	%fd1907, %fd1834, %fd1906;
	fma.rn.f64 	%fd1908, %fd469, %fd1907, %fd1905;
	abs.f64 	%fd1909, %fd1908;
	setp.ne.f64 	%p338, %fd1909, 0d7FF0000000000000;
	selp.f64 	%fd1910, %fd1908, %fd1905, %p338;
	st.global.f64 	[%rd2+80], %fd1910;
	ld.global.f64 	%fd1911, [%rd1+80];
	mul.f64 	%fd1912, %fd1834, %fd1832;
	div.rn.f64 	%fd1913, %fd1912, %fd1830;
	sub.f64 	%fd1914, %fd1823, %fd1913;
	fma.rn.f64 	%fd1915, %fd469, %fd1914, %fd1911;
	abs.f64 	%fd1916, %fd1915;
	setp.ne.f64 	%p339, %fd1916, 0d7FF0000000000000;
	selp.f64 	%fd1917, %fd1915, %fd1911, %p339;
	st.global.f64 	[%rd2+88], %fd1917;
	mul.f64 	%fd1918, %fd1776, %fd1832;
	div.rn.f64 	%fd1919, %fd1918, 0d3E62D7D0A0A9A33B;
	add.f64 	%fd1920, %fd33, %fd42;
	add.f64 	%fd1921, %fd1920, 0d0000000000000000;
	add.f64 	%fd1922, %fd87, %fd87;
	sub.f64 	%fd1923, %fd1921, %fd1922;
	div.rn.f64 	%fd1924, %fd1923, 0d3F7BBDDBE8EE1242;
	add.f64 	%fd1925, %fd1818, %fd1924;
	fma.rn.f64 	%fd1926, %fd1795, 0d3FA70A3D70A3D70A, %fd1925;
	sub.f64 	%fd1927, %fd1919, %fd1926;
	fma.rn.f64 	%fd1928, %fd469, %fd1927, %fd438;
	abs.f64 	%fd1929, %fd1928;
	setp.ne.f64 	%p340, %fd1929, 0d7FF0000000000000;
	selp.f64 	%fd1930, %fd1928, %fd438, %p340;
	st.global.f64 	[%rd2+96], %fd1930;
	ld.global.f64 	%fd1931, [%rd1+96];
	mul.f64 	%fd1932, %fd1818, 0d3E62D7D0A0A9A33B;
	mul.f64 	%fd1933, %fd1823, %fd1830;
	sub.f64 	%fd1934, %fd1932, %fd1933;
	div.rn.f64 	%fd1935, %fd1934, %fd1831;
	mul.f64 	%fd1936, %fd1790, 0d3FA70A3D70A3D70A;
	fma.rn.f64 	%fd1937, %fd1781, 0d3F9FBE76C8B43958, %fd1936;
	fma.rn.f64 	%fd1938, %fd1786, 0d3FAFBE76C8B43958, %fd1937;
	sub.f64 	%fd1939, %fd1935, %fd1938;
	fma.rn.f64 	%fd1940, %fd469, %fd1939, %fd1931;
	abs.f64 	%fd1941, %fd1940;
	setp.ne.f64 	%p341, %fd1941, 0d7FF0000000000000;
	selp.f64 	%fd1942, %fd1940, %fd1931, %p341;
	st.global.f64 	[%rd2+104], %fd1942;
	ld.global.f64 	%fd1943, [%rd1+112];
	add.f64 	%fd1944, %fd123, %fd177;
	add.f64 	%fd1945, %fd115, %fd1944;
	add.f64 	%fd1946, %fd1945, %fd196;
	fma.rn.f64 	%fd1947, %fd159, 0d4008000000000000, %fd1946;
	fma.rn.f64 	%fd1948, %fd87, 0d4008000000000000, %fd1947;
	add.f64 	%fd1949, %fd1831, 0d3E62D7D0A0A9A33B;
	mul.f64 	%fd1950, %fd1949, 0dC0F78E5576C8B439;
	div.rn.f64 	%fd1951, %fd1948, %fd1950;
	fma.rn.f64 	%fd1952, %fd469, %fd1951, %fd1943;
	abs.f64 	%fd1953, %fd1952;
	setp.ne.f64 	%p342, %fd1953, 0d7FF0000000000000;
	selp.f64 	%fd1954, %fd1952, %fd1943, %p342;
	st.global.f64 	[%rd2+120], %fd1954;
	ld.global.f64 	%fd1955, [%rd1+120];
	sub.f64 	%fd1956, %fd1836, %fd1955;
	div.rn.f64 	%fd1957, %fd1956, %fd1838;
	fma.rn.f64 	%fd1958, %fd469, %fd1957, %fd1955;
	abs.f64 	%fd1959, %fd1958;
	setp.ne.f64 	%p343, %fd1959, 0d7FF0000000000000;
	selp.f64 	%fd1960, %fd1958, %fd1955, %p343;
	st.global.f64 	[%rd2+128], %fd1960;
	ld.global.f64 	%fd1961, [%rd1+128];
	sub.f64 	%fd1962, %fd1841, %fd1961;
	div.rn.f64 	%fd1963, %fd1962, %fd1843;
	fma.rn.f64 	%fd1964, %fd469, %fd1963, %fd1961;
	abs.f64 	%fd1965, %fd1964;
	setp.ne.f64 	%p344, %fd1965, 0d7FF0000000000000;
	selp.f64 	%fd1966, %fd1964, %fd1961, %p344;
	st.global.f64 	[%rd2+136], %fd1966;
	ld.global.f64 	%fd1967, [%rd1+136];
	sub.f64 	%fd1968, %fd1845, %fd1967;
	div.rn.f64 	%fd1969, %fd1968, %fd1847;
	fma.rn.f64 	%fd1970, %fd469, %fd1969, %fd1967;
	abs.f64 	%fd1971, %fd1970;
	setp.ne.f64 	%p345, %fd1971, 0d7FF0000000000000;
	selp.f64 	%fd1972, %fd1970, %fd1967, %p345;
	st.global.f64 	[%rd2+144], %fd1972;
	ld.global.f64 	%fd1973, [%rd1+152];
	sub.f64 	%fd1974, %fd1852, %fd1973;
	div.rn.f64 	%fd1975, %fd1974, %fd1853;
	fma.rn.f64 	%fd1976, %fd469, %fd1975, %fd1973;
	abs.f64 	%fd1977, %fd1976;
	setp.ne.f64 	%p346, %fd1977, 0d7FF0000000000000;
	selp.f64 	%fd1978, %fd1976, %fd1973, %p346;
	st.global.f64 	[%rd2+160], %fd1978;
	ld.global.f64 	%fd1979, [%rd1+144];
	sub.f64 	%fd1980, %fd1849, %fd1979;
	div.rn.f64 	%fd1981, %fd1980, %fd1850;
	fma.rn.f64 	%fd1982, %fd469, %fd1981, %fd1979;
	abs.f64 	%fd1983, %fd1982;
	setp.ne.f64 	%p347, %fd1983, 0d7FF0000000000000;
	selp.f64 	%fd1984, %fd1982, %fd1979, %p347;
	st.global.f64 	[%rd2+152], %fd1984;
	ld.global.f64 	%fd1985, [%rd1+160];
	div.rn.f64 	%fd1986, %fd249, %fd250;
	sub.f64 	%fd1987, %fd1986, %fd1985;
	div.rn.f64 	%fd1988, %fd1987, %fd1854;
	fma.rn.f64 	%fd1989, %fd469, %fd1988, %fd1985;
	abs.f64 	%fd1990, %fd1989;
	setp.ne.f64 	%p348, %fd1990, 0d7FF0000000000000;
	selp.f64 	%fd1991, %fd1989, %fd1985, %p348;
	st.global.f64 	[%rd2+168], %fd1991;
	ld.global.f64 	%fd1992, [%rd1+184];
	sub.f64 	%fd1993, %fd1862, %fd1992;
	div.rn.f64 	%fd1994, %fd1993, %fd1860;
	fma.rn.f64 	%fd1995, %fd469, %fd1994, %fd1992;
	abs.f64 	%fd1996, %fd1995;
	setp.ne.f64 	%p349, %fd1996, 0d7FF0000000000000;
	selp.f64 	%fd1997, %fd1995, %fd1992, %p349;
	st.global.f64 	[%rd2+192], %fd1997;
	ld.global.f64 	%fd1998, [%rd1+176];
	sub.f64 	%fd1999, %fd1856, %fd1998;
	div.rn.f64 	%fd2000, %fd1999, %fd1858;
	fma.rn.f64 	%fd2001, %fd469, %fd2000, %fd1998;
	abs.f64 	%fd2002, %fd2001;
	setp.ne.f64 	%p350, %fd2002, 0d7FF0000000000000;
	selp.f64 	%fd2003, %fd2001, %fd1998, %p350;
	st.global.f64 	[%rd2+184], %fd2003;
	ld.global.f64 	%fd2004, [%rd1+168];
	sub.f64 	%fd2005, %fd1856, %fd2004;
	div.rn.f64 	%fd2006, %fd2005, %fd1859;
	fma.rn.f64 	%fd2007, %fd469, %fd2006, %fd2004;
	abs.f64 	%fd2008, %fd2007;
	setp.ne.f64 	%p351, %fd2008, 0d7FF0000000000000;
	selp.f64 	%fd2009, %fd2007, %fd2004, %p351;
	st.global.f64 	[%rd2+176], %fd2009;
	ld.global.f64 	%fd2010, [%rd1+192];
	sub.f64 	%fd2011, %fd300, %fd2010;
	div.rn.f64 	%fd2012, %fd2011, %fd1863;
	fma.rn.f64 	%fd2013, %fd469, %fd2012, %fd2010;
	abs.f64 	%fd2014, %fd2013;
	setp.ne.f64 	%p352, %fd2014, 0d7FF0000000000000;
	selp.f64 	%fd2015, %fd2013, %fd2010, %p352;
	st.global.f64 	[%rd2+200], %fd2015;
	ld.global.f64 	%fd2016, [%rd1+208];
	sub.f64 	%fd2017, %fd1778, %fd2016;
	mul.f64 	%fd2018, %fd1868, %fd2016;
	fma.rn.f64 	%fd2019, %fd2108, %fd2017, %fd2018;
	fma.rn.f64 	%fd2020, %fd469, %fd2019, %fd2016;
	abs.f64 	%fd2021, %fd2020;
	setp.ne.f64 	%p353, %fd2021, 0d7FF0000000000000;
	selp.f64 	%fd2022, %fd2020, %fd2016, %p353;
	st.global.f64 	[%rd2+216], %fd2022;
	ld.global.f64 	%fd2023, [%rd1+200];
	sub.f64 	%fd2024, %fd1778, %fd2023;
	mul.f64 	%fd2025, %fd1867, %fd2023;
	fma.rn.f64 	%fd2026, %fd1864, %fd2024, %fd2025;
	fma.rn.f64 	%fd2027, %fd469, %fd2026, %fd2023;
	abs.f64 	%fd2028, %fd2027;
	setp.ne.f64 	%p354, %fd2028, 0d7FF0000000000000;
	selp.f64 	%fd2029, %fd2027, %fd2023, %p354;
	st.global.f64 	[%rd2+208], %fd2029;
	ld.global.f64 	%fd2030, [%rd1+216];
	sub.f64 	%fd2031, %fd1814, %fd2030;
	div.rn.f64 	%fd2032, %fd2031, %fd1816;
	fma.rn.f64 	%fd2033, %fd469, %fd2032, %fd2030;
	abs.f64 	%fd2034, %fd2033;
	setp.ne.f64 	%p355, %fd2034, 0d7FF0000000000000;
	selp.f64 	%fd2035, %fd2033, %fd2030, %p355;
	st.global.f64 	[%rd2+224], %fd2035;
	ld.global.f64 	%fd2036, [%rd1+224];
	sub.f64 	%fd2037, %fd1812, %fd2036;
	div.rn.f64 	%fd2038, %fd2037, %fd1810;
	fma.rn.f64 	%fd2039, %fd469, %fd2038, %fd2036;
	abs.f64 	%fd2040, %fd2039;
	setp.ne.f64 	%p356, %fd2040, 0d7FF0000000000000;
	selp.f64 	%fd2041, %fd2039, %fd2036, %p356;
	st.global.f64 	[%rd2+232], %fd2041;
	ld.global.f64 	%fd2042, [%rd1+232];
	sub.f64 	%fd2043, %fd1806, %fd2042;
	div.rn.f64 	%fd2044, %fd2043, %fd1804;
	fma.rn.f64 	%fd2045, %fd469, %fd2044, %fd2042;
	abs.f64 	%fd2046, %fd2045;
	setp.ne.f64 	%p357, %fd2046, 0d7FF0000000000000;
	selp.f64 	%fd2047, %fd2045, %fd2042, %p357;
	st.global.f64 	[%rd2+240], %fd2047;
	ret;

}
	// .globl	_Z11updateStateP4cellS0_
.visible .entry _Z11updateStateP4cellS0_(
	.param .u64 .ptr .align 1 _Z11updateStateP4cellS0__param_0,
	.param .u64 .ptr .align 1 _Z11updateStateP4cellS0__param_1
)
{
	.reg .b32 	%r<5>;
	.reg .b64 	%rd<8>;
	.reg .b64 	%fd<31>;

	ld.param.u64 	%rd1, [_Z11updateStateP4cellS0__param_0];
	ld.param.u64 	%rd2, [_Z11updateStateP4cellS0__param_1];
	cvta.to.global.u64 	%rd3, %rd1;
	cvta.to.global.u64 	%rd4, %rd2;
	mov.u32 	%r1, %ctaid.x;
	mov.u32 	%r2, %ntid.x;
	mov.u32 	%r3, %tid.x;
	mad.lo.s32 	%r4, %r1, %r2, %r3;
	mul.wide.s32 	%rd5, %r4, 264;
	add.s64 	%rd6, %rd4, %rd5;
	ld.global.f64 	%fd1, [%rd6];
	add.s64 	%rd7, %rd3, %rd5;
	st.global.f64 	[%rd7], %fd1;
	ld.global.f64 	%fd2, [%rd6+8];
	st.global.f64 	[%rd7+8], %fd2;
	ld.global.f64 	%fd3, [%rd6+16];
	st.global.f64 	[%rd7+16], %fd3;
	ld.global.f64 	%fd4, [%rd6+24];
	st.global.f64 	[%rd7+24], %fd4;
	ld.global.f64 	%fd5, [%rd6+32];
	st.global.f64 	[%rd7+32], %fd5;
	ld.global.f64 	%fd6, [%rd6+40];
	st.global.f64 	[%rd7+40], %fd6;
	ld.global.f64 	%fd7, [%rd6+48];
	st.global.f64 	[%rd7+48], %fd7;
	ld.global.f64 	%fd8, [%rd6+56];
	st.global.f64 	[%rd7+56], %fd8;
	ld.global.f64 	%fd9, [%rd6+64];
	st.global.f64 	[%rd7+64], %fd9;
	ld.global.f64 	%fd10, [%rd6+72];
	st.global.f64 	[%rd7+72], %fd10;
	ld.global.f64 	%fd11, [%rd6+80];
	st.global.f64 	[%rd7+80], %fd11;
	ld.global.f64 	%fd12, [%rd6+88];
	st.global.f64 	[%rd7+88], %fd12;
	ld.global.f64 	%fd13, [%rd6+96];
	st.global.f64 	[%rd7+96], %fd13;
	ld.global.f64 	%fd14, [%rd6+104];
	st.global.f64 	[%rd7+104], %fd14;
	ld.global.f64 	%fd15, [%rd6+120];
	st.global.f64 	[%rd7+120], %fd15;
	ld.global.f64 	%fd16, [%rd6+128];
	st.global.f64 	[%rd7+128], %fd16;
	ld.global.f64 	%fd17, [%rd6+136];
	st.global.f64 	[%rd7+136], %fd17;
	ld.global.f64 	%fd18, [%rd6+144];
	st.global.f64 	[%rd7+144], %fd18;
	ld.global.f64 	%fd19, [%rd6+152];
	st.global.f64 	[%rd7+152], %fd19;
	ld.global.f64 	%fd20, [%rd6+160];
	st.global.f64 	[%rd7+160], %fd20;
	ld.global.f64 	%fd21, [%rd6+168];
	st.global.f64 	[%rd7+168], %fd21;
	ld.global.f64 	%fd22, [%rd6+176];
	st.global.f64 	[%rd7+176], %fd22;
	ld.global.f64 	%fd23, [%rd6+184];
	st.global.f64 	[%rd7+184], %fd23;
	ld.global.f64 	%fd24, [%rd6+192];
	st.global.f64 	[%rd7+192], %fd24;
	ld.global.f64 	%fd25, [%rd6+200];
	st.global.f64 	[%rd7+200], %fd25;
	ld.global.f64 	%fd26, [%rd6+208];
	st.global.f64 	[%rd7+208], %fd26;
	ld.global.f64 	%fd27, [%rd6+216];
	st.global.f64 	[%rd7+216], %fd27;
	ld.global.f64 	%fd28, [%rd6+224];
	st.global.f64 	[%rd7+224], %fd28;
	ld.global.f64 	%fd29, [%rd6+232];
	st.global.f64 	[%rd7+232], %fd29;
	ld.global.f64 	%fd30, [%rd6+240];
	st.global.f64 	[%rd7+240], %fd30;
	ret;

}
	// .globl	_Z14computeVoltageP4cellPdS1_di
.visible .entry _Z14computeVoltageP4cellPdS1_di(
	.param .u64 .ptr .align 1 _Z14computeVoltageP4cellPdS1_di_param_0,
	.param .u64 .ptr .align 1 _Z14computeVoltageP4cellPdS1_di_param_1,
	.param .u64 .ptr .align 1 _Z14computeVoltageP4cellPdS1_di_param_2,
	.param .f64 _Z14computeVoltageP4cellPdS1_di_param_3,
	.param .u32 _Z14computeVoltageP4cellPdS1_di_param_4
)
{
	.reg .pred 	%p<2>;
	.reg .b32 	%r<5>;
	.reg .b64 	%rd<12>;
	.reg .b64 	%fd<8>;

	ld.param.u64 	%rd1, [_Z14computeVoltageP4cellPdS1_di_param_0];
	ld.param.u64 	%rd2, [_Z14computeVoltageP4cellPdS1_di_param_1];
	ld.param.u64 	%rd3, [_Z14computeVoltageP4cellPdS1_di_param_2];
	ld.param.f64 	%fd1, [_Z14computeVoltageP4cellPdS1_di_param_3];
	cvta.to.global.u64 	%rd4, %rd3;
	cvta.to.global.u64 	%rd5, %rd1;
	mov.u32 	%r1, %ctaid.x;
	mov.u32 	%r2, %ntid.x;
	mov.u32 	%r3, %tid.x;
	mad.lo.s32 	%r4, %r1, %r2, %r3;
	mul.wide.s32 	%rd6, %r4, 264;
	add.s64 	%rd7, %rd5, %rd6;
	ld.global.f64 	%fd2, [%rd7+112];
	mul.wide.s32 	%rd8, %r4, 8;
	add.s64 	%rd9, %rd4, %rd8;
	ld.global.f64 	%fd3, [%rd9];
	div.rn.f64 	%fd4, %fd3, 0dBF00C6F7A0B5ED8D;
	fma.rn.f64 	%fd5, %fd1, %fd4, %fd2;
	abs.f64 	%fd6, %fd5;
	setp.ne.f64 	%p1, %fd6, 0d7FF0000000000000;
	selp.f64 	%fd7, %fd5, %fd2, %p1;
	cvta.to.global.u64 	%rd10, %rd2;
	add.s64 	%rd11, %rd10, %rd8;
	st.global.f64 	[%rd11], %fd7;
	ret;

}
	// .globl	_Z13updateVoltageP4cellPd
.visible .entry _Z13updateVoltageP4cellPd(
	.param .u64 .ptr .align 1 _Z13updateVoltageP4cellPd_param_0,
	.param .u64 .ptr .align 1 _Z13updateVoltageP4cellPd_param_1
)
{
	.reg .b32 	%r<5>;
	.reg .b64 	%rd<9>;
	.reg .b64 	%fd<2>;

	ld.param.u64 	%rd1, [_Z13updateVoltageP4cellPd_param_0];
	ld.param.u64 	%rd2, [_Z13updateVoltageP4cellPd_param_1];
	cvta.to.global.u64 	%rd3, %rd1;
	cvta.to.global.u64 	%rd4, %rd2;
	mov.u32 	%r1, %ctaid.x;
	mov.u32 	%r2, %ntid.x;
	mov.u32 	%r3, %tid.x;
	mad.lo.s32 	%r4, %r1, %r2, %r3;
	mul.wide.s32 	%rd5, %r4, 8;
	add.s64 	%rd6, %rd4, %rd5;
	ld.global.f64 	%fd1, [%rd6];
	mul.wide.s32 	%rd7, %r4, 264;
	add.s64 	%rd8, %rd3, %rd7;
	st.global.f64 	[%rd8+112], %fd1;
	ret;

}
.func  (.param .b64 func_retval0) __internal_accurate_pow(
	.param .b64 __internal_accurate_pow_param_0,
	.param .b64 __internal_accurate_pow_param_1
)
{
	.reg .pred 	%p<8>;
	.reg .b32 	%r<49>;
	.reg .b32 	%f<3>;
	.reg .b64 	%fd<109>;

	ld.param.f64 	%fd10, [__internal_accurate_pow_param_0];
	ld.param.f64 	%fd11, [__internal_accurate_pow_param_1];
	{
	.reg .b32 %temp; 
	mov.b64 	{%temp, %r46}, %fd10;
	}
	{
	.reg .b32 %temp; 
	mov.b64 	{%r45, %temp}, %fd10;
	}
	shr.u32 	%r47, %r46, 20;
	setp.gt.u32 	%p1, %r46, 1048575;
	@%p1 bra 	$L__BB6_2;
	mul.f64 	%fd12, %fd10, 0d4350000000000000;
	{
	.reg .b32 %temp; 
	mov.b64 	{%temp, %r46}, %fd12;
	}
	{
	.reg .b32 %temp; 
	mov.b64 	{%r45, %temp}, %fd12;
	}
	shr.u32 	%r16, %r46, 20;
	add.s32 	%r47, %r16, -54;
$L__BB6_2:
	add.s32 	%r48, %r47, -1023;
	and.b32  	%r17, %r46, -2146435073;
	or.b32  	%r18, %r17, 1072693248;
	mov.b64 	%fd107, {%r45, %r18};
	setp.lt.u32 	%p2, %r18, 1073127583;
	@%p2 bra 	$L__BB6_4;
	{
	.reg .b32 %temp; 
	mov.b64 	{%r19, %temp}, %fd107;
	}
	{
	.reg .b32 %temp; 
	mov.b64 	{%temp, %r20}, %fd107;
	}
	add.s32 	%r21, %r20, -1048576;
	mov.b64 	%fd107, {%r19, %r21};
	add.s32 	%r48, %r47, -1022;
$L__BB6_4:
	add.f64 	%fd13, %fd107, 0dBFF0000000000000;
	add.f64 	%fd14, %fd107, 0d3FF0000000000000;
	rcp.approx.ftz.f64 	%fd15, %fd14;
	neg.f64 	%fd16, %fd14;
	fma.rn.f64 	%fd17, %fd16, %fd15, 0d3FF0000000000000;
	fma.rn.f64 	%fd18, %fd17, %fd17, %fd17;
	fma.rn.f64 	%fd19, %fd18, %fd15, %fd15;
	mul.f64 	%fd20, %fd13, %fd19;
	fma.rn.f64 	%fd21, %fd13, %fd19, %fd20;
	mul.f64 	%fd22, %fd21, %fd21;
	fma.rn.f64 	%fd23, %fd22, 0d3EB0F5FF7D2CAFE2, 0d3ED0F5D241AD3B5A;
	fma.rn.f64 	%fd24, %fd23, %fd22, 0d3EF3B20A75488A3F;
	fma.rn.f64 	%fd25, %fd24, %fd22, 0d3F1745CDE4FAECD5;
	fma.rn.f64 	%fd26, %fd25, %fd22, 0d3F3C71C7258A578B;
	fma.rn.f64 	%fd27, %fd26, %fd22, 0d3F6249249242B910;
	fma.rn.f64 	%fd28, %fd27, %fd22, 0d3F89999999999DFB;
	sub.f64 	%fd29, %fd13, %fd21;
	add.f64 	%fd30, %fd29, %fd29;
	neg.f64 	%fd31, %fd21;
	fma.rn.f64 	%fd32, %fd31, %fd13, %fd30;
	mul.f64 	%fd33, %fd19, %fd32;
	fma.rn.f64 	%fd34, %fd22, %fd28, 0d3FB5555555555555;
	mov.f64 	%fd35, 0d3FB5555555555555;
	sub.f64 	%fd36, %fd35, %fd34;
	fma.rn.f64 	%fd37, %fd22, %fd28, %fd36;
	add.f64 	%fd38, %fd37, 0dBC46A4CB00B9E7B0;
	add.f64 	%fd39, %fd34, %fd38;
	sub.f64 	%fd40, %fd34, %fd39;
	add.f64 	%fd41, %fd38, %fd40;
	mul.rn.f64 	%fd42, %fd21, %fd21;
	neg.f64 	%fd43, %fd42;
	fma.rn.f64 	%fd44, %fd21, %fd21, %fd43;
	{
	.reg .b32 %temp; 
	mov.b64 	{%r22, %temp}, %fd33;
	}
	{
	.reg .b32 %temp; 
	mov.b64 	{%temp, %r23}, %fd33;
	}
	add.s32 	%r24, %r23, 1048576;
	mov.b64 	%fd45, {%r22, %r24};
	fma.rn.f64 	%fd46, %fd21, %fd45, %fd44;
	mul.rn.f64 	%fd47, %fd42, %fd21;
	neg.f64 	%fd48, %fd47;
	fma.rn.f64 	%fd49, %fd42, %fd21, %fd48;
	fma.rn.f64 	%fd50, %fd42, %fd33, %fd49;
	fma.rn.f64 	%fd51, %fd46, %fd21, %fd50;
	mul.rn.f64 	%fd52, %fd39, %fd47;
	neg.f64 	%fd53, %fd52;
	fma.rn.f64 	%fd54, %fd39, %fd47, %fd53;
	fma.rn.f64 	%fd55, %fd39, %fd51, %fd54;
	fma.rn.f64 	%fd56, %fd41, %fd47, %fd55;
	add.f64 	%fd57, %fd52, %fd56;
	sub.f64 	%fd58, %fd52, %fd57;
	add.f64 	%fd59, %fd56, %fd58;
	add.f64 	%fd60, %fd21, %fd57;
	sub.f64 	%fd61, %fd21, %fd60;
	add.f64 	%fd62, %fd57, %fd61;
	add.f64 	%fd63, %fd59, %fd62;
	add.f64 	%fd64, %fd33, %fd63;
	add.f64 	%fd65, %fd60, %fd64;
	sub.f64 	%fd66, %fd60, %fd65;
	add.f64 	%fd67, %fd64, %fd66;
	xor.b32  	%r25, %r48, -2147483648;
	mov.b32 	%r26, 1127219200;
	mov.b64 	%fd68, {%r25, %r26};
	mov.b32 	%r27, -2147483648;
	mov.b64 	%fd69, {%r27, %r26};
	sub.f64 	%fd70, %fd68, %fd69;
	fma.rn.f64 	%fd71, %fd70, 0d3FE62E42FEFA39EF, %fd65;
	fma.rn.f64 	%fd72, %fd70, 0dBFE62E42FEFA39EF, %fd71;
	sub.f64 	%fd73, %fd72, %fd65;
	sub.f64 	%fd74, %fd67, %fd73;
	fma.rn.f64 	%fd75, %fd70, 0d3C7ABC9E3B39803F, %fd74;
	add.f64 	%fd76, %fd71, %fd75;
	sub.f64 	%fd77, %fd71, %fd76;
	add.f64 	%fd78, %fd75, %fd77;
	{
	.reg .b32 %temp; 
	mov.b64 	{%temp, %r28}, %fd11;
	}
	{
	.reg .b32 %temp; 
	mov.b64 	{%r29, %temp}, %fd11;
	}
	shl.b32 	%r30, %r28, 1;
	setp.gt.u32 	%p3, %r30, -33554433;
	and.b32  	%r31, %r28, -15728641;
	selp.b32 	%r32, %r31, %r28, %p3;
	mov.b64 	%fd79, {%r29, %r32};
	mul.rn.f64 	%fd80, %fd76, %fd79;
	neg.f64 	%fd81, %fd80;
	fma.rn.f64 	%fd82, %fd76, %fd79, %fd81;
	fma.rn.f64 	%fd83, %fd78, %fd79, %fd82;
	add.f64 	%fd4, %fd80, %fd83;
	sub.f64 	%fd84, %fd80, %fd4;
	add.f64 	%fd5, %fd83, %fd84;
	fma.rn.f64 	%fd85, %fd4, 0d3FF71547652B82FE, 0d4338000000000000;
	{
	.reg .b32 %temp; 
	mov.b64 	{%r13, %temp}, %fd85;
	}
	mov.f64 	%fd86, 0dC338000000000000;
	add.rn.f64 	%fd87, %fd85, %fd86;
	fma.rn.f64 	%fd88, %fd87, 0dBFE62E42FEFA39EF, %fd4;
	fma.rn.f64 	%fd89, %fd87, 0dBC7ABC9E3B39803F, %fd88;
	fma.rn.f64 	%fd90, %fd89, 0d3E5ADE1569CE2BDF, 0d3E928AF3FCA213EA;
	fma.rn.f64 	%fd91, %fd90, %fd89, 0d3EC71DEE62401315;
	fma.rn.f64 	%fd92, %fd91, %fd89, 0d3EFA01997C89EB71;
	fma.rn.f64 	%fd93, %fd92, %fd89, 0d3F2A01A014761F65;
	fma.rn.f64 	%fd94, %fd93, %fd89, 0d3F56C16C1852B7AF;
	fma.rn.f64 	%fd95, %fd94, %fd89, 0d3F81111111122322;
	fma.rn.f64 	%fd96, %fd95, %fd89, 0d3FA55555555502A1;
	fma.rn.f64 	%fd97, %fd96, %fd89, 0d3FC5555555555511;
	fma.rn.f64 	%fd98, %fd97, %fd89, 0d3FE000000000000B;
	fma.rn.f64 	%fd99, %fd98, %fd89, 0d3FF0000000000000;
	fma.rn.f64 	%fd100, %fd99, %fd89, 0d3FF0000000000000;
	{
	.reg .b32 %temp; 
	mov.b64 	{%r14, %temp}, %fd100;
	}
	{
	.reg .b32 %temp; 
	mov.b64 	{%temp, %r15}, %fd100;
	}
	shl.b32 	%r33, %r13, 20;
	add.s32 	%r34, %r33, %r15;
	mov.b64 	%fd108, {%r14, %r34};
	{
	.reg .b32 %temp; 
	mov.b64 	{%temp, %r35}, %fd4;
	}
	mov.b32 	%f2, %r35;
	abs.f32 	%f1, %f2;
	setp.lt.f32 	%p4, %f1, 0f4086232B;
	@%p4 bra 	$L__BB6_7;
	setp.lt.f64 	%p5, %fd4, 0d0000000000000000;
	add.f64 	%fd101, %fd4, 0d7FF0000000000000;
	selp.f64 	%fd108, 0d0000000000000000, %fd101, %p5;
	setp.geu.f32 	%p6, %f1, 0f40874800;
	@%p6 bra 	$L__BB6_7;
	shr.u32 	%r36, %r13, 31;
	add.s32 	%r37, %r13, %r36;
	shr.s32 	%r38, %r37, 1;
	shl.b32 	%r39, %r38, 20;
	add.s32 	%r40, %r15, %r39;
	mov.b64 	%fd102, {%r14, %r40};
	sub.s32 	%r41, %r13, %r38;
	shl.b32 	%r42, %r41, 20;
	add.s32 	%r43, %r42, 1072693248;
	mov.b32 	%r44, 0;
	mov.b64 	%fd103, {%r44, %r43};
	mul.f64 	%fd108, %fd103, %fd102;
$L__BB6_7:
	abs.f64 	%fd104, %fd108;
	setp.eq.f64 	%p7, %fd104, 0d7FF0000000000000;
	fma.rn.f64 	%fd105, %fd108, %fd5, %fd108;
	selp.f64 	%fd106, %fd108, %fd105, %p7;
	st.param.f64 	[func_retval0], %fd106;
	ret;

}


// ===== COMPILED SASS (sm_100) =====

	.target	sm_100

	.elftype	@"ET_EXEC"


//--------------------- .note.nv.tkinfo           --------------------------
	.section	.note.nv.tkinfo,"",@"SHT_NOTE"
	.sectionflags	@"SHF_NOTE_NV_TKINFO"
	.tkinfo
        /*0018*/ 	.word	0x00000002
        /*0030*/ 	.string	""
        /*0030*/ 	.string	"ptxas"
        /*0030*/ 	.string	"Cuda compilation tools, release 13.0, V13.0.88"
        /*0030*/ 	.string	"Build cuda_13.0.r13.0/compiler.36424714_0"
        /*0030*/ 	.string	"-arch sm_100 -m 64 "



//--------------------- .note.nv.cuinfo           --------------------------
	.section	.note.nv.cuinfo,"",@"SHT_NOTE"
	.sectionflags	@"SHF_NOTE_NV_CUINFO"
        /*0018*/ 	.short	0x0002
        /*001a*/ 	.short	0x0064
        /*001c*/ 	.short	0x0082
	.zero		2


//--------------------- .nv.info                  --------------------------
	.section	.nv.info,"",@"SHT_CUDA_INFO"
	.align	4


	//----- nvinfo : EIATTR_REGCOUNT
	.align		4
        /*0000*/ 	.byte	0x04, 0x2f
        /*0002*/ 	.short	(.L_10 - .L_9)
	.align		4
.L_9:
        /*0004*/ 	.word	index@(_Z19assignHeterogeneityP6cellGsPf)
        /*0008*/ 	.word	0x00000013


	//----- nvinfo : EIATTR_FRAME_SIZE
	.align		4
.L_10:
        /*000c*/ 	.byte	0x04, 0x11
        /*000e*/ 	.short	(.L_12 - .L_11)
	.align		4
.L_11:
        /*0010*/ 	.word	index@(_Z19assignHeterogeneityP6cellGsPf)
        /*0014*/ 	.word	0x00000000


	//----- nvinfo : EIATTR_REGCOUNT
	.align		4
.L_12:
        /*0018*/ 	.byte	0x04, 0x2f
        /*001a*/ 	.short	(.L_14 - .L_13)
	.align		4
.L_13:
        /*001c*/ 	.word	index@(_Z17initialConditionsP4cellPf)
        /*0020*/ 	.word	0x00000013


	//----- nvinfo : EIATTR_FRAME_SIZE
	.align		4
.L_14:
        /*0024*/ 	.byte	0x04, 0x11
        /*0026*/ 	.short	(.L_16 - .L_15)
	.align		4
.L_15:
        /*0028*/ 	.word	index@(_Z17initialConditionsP4cellPf)
        /*002c*/ 	.word	0x00000000


	//----- nvinfo : EIATTR_REGCOUNT
	.align		4
.L_16:
        /*0030*/ 	.byte	0x04, 0x2f
        /*0032*/ 	.short	(.L_18 - .L_17)
	.align		4
.L_17:
        /*0034*/ 	.word	index@(_Z12computeStateP4cellPddS0_P6cellGsi)
        /*0038*/ 	.word	0x00000096


	//----- nvinfo : EIATTR_FRAME_SIZE
	.align		4
.L_18:
        /*003c*/ 	.byte	0x04, 0x11
        /*003e*/ 	.short	(.L_20 - .L_19)
	.align		4
.L_19:
        /*0040*/ 	.word	index@($_Z12computeStateP4cellPddS0_P6cellGsi$__internal_accurate_pow)
        /*0044*/ 	.word	0x00000000


	//----- nvinfo : EIATTR_FRAME_SIZE
	.align		4
.L_20:
        /*0048*/ 	.byte	0x04, 0x11
        /*004a*/ 	.short	(.L_22 - .L_21)
	.align		4
.L_21:
        /*004c*/ 	.word	index@($__internal_2_$__cuda_sm20_div_rn_f64_full)
        /*0050*/ 	.word	0x00000000


	//----- nvinfo : EIATTR_FRAME_SIZE
	.align		4
.L_22:
        /*0054*/ 	.byte	0x04, 0x11
        /*0056*/ 	.short	(.L_24 - .L_23)
	.align		4
.L_23:
        /*0058*/ 	.word	index@($__internal_1_$__cuda_sm20_dblrcp_rn_slowpath_v3)
        /*005c*/ 	.word	0x00000000


	//----- nvinfo : EIATTR_FRAME_SIZE
	.align		4
.L_24:
        /*0060*/ 	.byte	0x04, 0x11
        /*0062*/ 	.short	(.L_26 - .L_25)
	.align		4
.L_25:
        /*0064*/ 	.word	index@(_Z12computeStateP4cellPddS0_P6cellGsi)
        /*0068*/ 	.word	0x00000000


	//----- nvinfo : EIATTR_REGCOUNT
	.align		4
.L_26:
        /*006c*/ 	.byte	0x04, 0x2f
        /*006e*/ 	.short	(.L_28 - .L_27)
	.align		4
.L_27:
        /*0070*/ 	.word	index@(_Z11updateStateP4cellS0_)
        /*0074*/ 	.word	0x00000014


	//----- nvinfo : EIATTR_FRAME_SIZE
	.align		4
.L_28:
        /*0078*/ 	.byte	0x04, 0x11
        /*007a*/ 	.short	(.L_30 - .L_29)
	.align		4
.L_29:
        /*007c*/ 	.word	index@(_Z11updateStateP4cellS0_)
        /*0080*/ 	.word	0x00000000


	//----- nvinfo : EIATTR_REGCOUNT
	.align		4
.L_30:
        /*0084*/ 	.byte	0x04, 0x2f
        /*0086*/ 	.short	(.L_32 - .L_31)
	.align		4
.L_31:
        /*0088*/ 	.word	index@(_Z14computeVoltageP4cellPdS1_di)
        /*008c*/ 	.word	0x00000019


	//----- nvinfo : EIATTR_FRAME_SIZE
	.align		4
.L_32:
        /*0090*/ 	.byte	0x04, 0x11
        /*0092*/ 	.short	(.L_34 - .L_33)
	.align		4
.L_33:
        /*0094*/ 	.word	index@($__internal_0_$__cuda_sm20_div_rn_f64_full)
        /*0098*/ 	.word	0x00000000


	//----- nvinfo : EIATTR_FRAME_SIZE
	.align		4
.L_34:
        /*009c*/ 	.byte	0x04, 0x11
        /*009e*/ 	.short	(.L_36 - .L_35)
	.align		4
.L_35:
        /*00a0*/ 	.word	index@(_Z14computeVoltageP4cellPdS1_di)
        /*00a4*/ 	.word	0x00000000


	//----- nvinfo : EIATTR_REGCOUNT
	.align		4
.L_36:
        /*00a8*/ 	.byte	0x04, 0x2f
        /*00aa*/ 	.short	(.L_38 - .L_37)
	.align		4
.L_37:
        /*00ac*/ 	.word	index@(_Z13updateVoltageP4cellPd)
        /*00b0*/ 	.word	0x0000000a


	//----- nvinfo : EIATTR_FRAME_SIZE
	.align		4
.L_38:
        /*00b4*/ 	.byte	0x04, 0x11
        /*00b6*/ 	.short	(.L_40 - .L_39)
	.align		4
.L_39:
        /*00b8*/ 	.word	index@(_Z13updateVoltageP4cellPd)
        /*00bc*/ 	.word	0x00000000


	//----- nvinfo : EIATTR_MIN_STACK_SIZE
	.align		4
.L_40:
        /*00c0*/ 	.byte	0x04, 0x12
        /*00c2*/ 	.short	(.L_42 - .L_41)
	.align		4
.L_41:
        /*00c4*/ 	.word	index@(_Z13updateVoltageP4cellPd)
        /*00c8*/ 	.word	0x00000000


	//----- nvinfo : EIATTR_MIN_STACK_SIZE
	.align		4
.L_42:
        /*00cc*/ 	.byte	0x04, 0x12
        /*00ce*/ 	.short	(.L_44 - .L_43)
	.align		4
.L_43:
        /*00d0*/ 	.word	index@(_Z14computeVoltageP4cellPdS1_di)
        /*00d4*/ 	.word	0x00000000


	//----- nvinfo : EIATTR_MIN_STACK_SIZE
	.align		4
.L_44:
        /*00d8*/ 	.byte	0x04, 0x12
        /*00da*/ 	.short	(.L_46 - .L_45)
	.align		4
.L_45:
        /*00dc*/ 	.word	index@(_Z11updateStateP4cellS0_)
        /*00e0*/ 	.word	0x00000000


	//----- nvinfo : EIATTR_MIN_STACK_SIZE
	.align		4
.L_46:
        /*00e4*/ 	.byte	0x04, 0x12
        /*00e6*/ 	.short	(.L_48 - .L_47)
	.align		4
.L_47:
        /*00e8*/ 	.word	index@(_Z12computeStateP4cellPddS0_P6cellGsi)
        /*00ec*/ 	.word	0x00000000


	//----- nvinfo : EIATTR_MIN_STACK_SIZE
	.align		4
.L_48:
        /*00f0*/ 	.byte	0x04, 0x12
        /*00f2*/ 	.short	(.L_50 - .L_49)
	.align		4
.L_49:
        /*00f4*/ 	.word	index@(_Z17initialConditionsP4cellPf)
        /*00f8*/ 	.word	0x00000000


	//----- nvinfo : EIATTR_MIN_STACK_SIZE
	.align		4
.L_50:
        /*00fc*/ 	.byte	0x04, 0x12
        /*00fe*/ 	.short	(.L_52 - .L_51)
	.align		4
.L_51:
        /*0100*/ 	.word	index@(_Z19assignHeterogeneityP6cellGsPf)
        /*0104*/ 	.word	0x00000000
.L_52:


//--------------------- .nv.compat                --------------------------
	.section	.nv.compat,"",@"SHT_CUDA_COMPAT_INFO"
	.align	4
        /*0000*/ 	.byte	0x02, 0x09, 0x00, 0x00, 0x02, 0x02, 0x01, 0x00, 0x02, 0x05, 0x05, 0x00, 0x03, 0x07, 0x01, 0x01
        /*0010*/ 	.byte	0x02, 0x03, 0x00, 0x00, 0x02, 0x06, 0x01, 0x00, 0x04, 0x0b, 0x08, 0x00, 0x01, 0x00, 0x00, 0x00
        /*0020*/ 	.byte	0x00, 0x00, 0x00, 0x00


//--------------------- .nv.info._Z13updateVoltageP4cellPd --------------------------
	.section	.nv.info._Z13updateVoltageP4cellPd,"",@"SHT_CUDA_INFO"
	.sectionflags	@""
	.align	4


	//----- nvinfo : EIATTR_CUDA_API_VERSION
	.align		4
        /*0000*/ 	.byte	0x04, 0x37
        /*0002*/ 	.short	(.L_54 - .L_53)
.L_53:
        /*0004*/ 	.word	0x00000082


	//----- nvinfo : EIATTR_KPARAM_INFO
	.align		4
.L_54:
        /*0008*/ 	.byte	0x04, 0x17
        /*000a*/ 	.short	(.L_56 - .L_55)
.L_55:
        /*000c*/ 	.word	0x00000000
        /*0010*/ 	.short	0x0001
        /*0012*/ 	.short	0x0008
        /*0014*/ 	.byte	0x00, 0xf5, 0x21, 0x00


	//----- nvinfo : EIATTR_KPARAM_INFO
	.align		4
.L_56:
        /*0018*/ 	.byte	0x04, 0x17
        /*001a*/ 	.short	(.L_58 - .L_57)
.L_57:
        /*001c*/ 	.word	0x00000000
        /*0020*/ 	.short	0x0000
        /*0022*/ 	.short	0x0000
        /*0024*/ 	.byte	0x00, 0xf5, 0x21, 0x00


	//----- nvinfo : EIATTR_SPARSE_MMA_MASK
	.align		4
.L_58:
        /*0028*/ 	.byte	0x03, 0x50
        /*002a*/ 	.short	0x0000


	//----- nvinfo : EIATTR_MAXREG_COUNT
	.align		4
        /*002c*/ 	.byte	0x03, 0x1b
        /*002e*/ 	.short	0x00ff


	//----- nvinfo : EIATTR_MERCURY_ISA_VERSION
	.align		4
        /*0030*/ 	.byte	0x03, 0x5f
        /*0032*/ 	.short	0x0101


	//----- nvinfo : EIATTR_VRC_CTA_INIT_COUNT
	.align		4
        /*0034*/ 	.byte	0x02, 0x4a
	.zero		1
	.zero		1


	//----- nvinfo : EIATTR_EXIT_INSTR_OFFSETS
	.align		4
        /*0038*/ 	.byte	0x04, 0x1c
        /*003a*/ 	.short	(.L_60 - .L_59)


	//   ....[0]....
.L_59:
        /*003c*/ 	.word	0x000000c0


	//----- nvinfo : EIATTR_CBANK_PARAM_SIZE
	.align		4
.L_60:
        /*0040*/ 	.byte	0x03, 0x19
        /*0042*/ 	.short	0x0010


	//----- nvinfo : EIATTR_PARAM_CBANK
	.align		4
        /*0044*/ 	.byte	0x04, 0x0a
        /*0046*/ 	.short	(.L_62 - .L_61)
	.align		4
.L_61:
        /*0048*/ 	.word	index@(.nv.constant0._Z13updateVoltageP4cellPd)
        /*004c*/ 	.short	0x0380
        /*004e*/ 	.short	0x0010


	//----- nvinfo : EIATTR_SW_WAR
	.align		4
.L_62:
        /*0050*/ 	.byte	0x04, 0x36
        /*0052*/ 	.short	(.L_64 - .L_63)
.L_63:
        /*0054*/ 	.word	0x00000008
.L_64:


//--------------------- .nv.info._Z14computeVoltageP4cellPdS1_di --------------------------
	.section	.nv.info._Z14computeVoltageP4cellPdS1_di,"",@"SHT_CUDA_INFO"
	.sectionflags	@""
	.align	4


	//----- nvinfo : EIATTR_CUDA_API_VERSION
	.align		4
        /*0000*/ 	.byte	0x04, 0x37
        /*0002*/ 	.short	(.L_66 - .L_65)
.L_65:
        /*0004*/ 	.word	0x00000082


	//----- nvinfo : EIATTR_KPARAM_INFO
	.align		4
.L_66:
        /*0008*/ 	.byte	0x04, 0x17
        /*000a*/ 	.short	(.L_68 - .L_67)
.L_67:
        /*000c*/ 	.word	0x00000000
        /*0010*/ 	.short	0x0004
        /*0012*/ 	.short	0x0020
        /*0014*/ 	.byte	0x00, 0xf0, 0x11, 0x00


	//----- nvinfo : EIATTR_KPARAM_INFO
	.align		4
.L_68:
        /*0018*/ 	.byte	0x04, 0x17
        /*001a*/ 	.short	(.L_70 - .L_69)
.L_69:
        /*001c*/ 	.word	0x00000000
        /*0020*/ 	.short	0x0003
        /*0022*/ 	.short	0x0018
        /*0024*/ 	.byte	0x00, 0xf0, 0x21, 0x00


	//----- nvinfo : EIATTR_KPARAM_INFO
	.align		4
.L_70:
        /*0028*/ 	.byte	0x04, 0x17
        /*002a*/ 	.short	(.L_72 - .L_71)
.L_71:
        /*002c*/ 	.word	0x00000000
        /*0030*/ 	.short	0x0002
        /*0032*/ 	.short	0x0010
        /*0034*/ 	.byte	0x00, 0xf5, 0x21, 0x00


	//----- nvinfo : EIATTR_KPARAM_INFO
	.align		4
.L_72:
        /*0038*/ 	.byte	0x04, 0x17
        /*003a*/ 	.short	(.L_74 - .L_73)
.L_73:
        /*003c*/ 	.word	0x00000000
        /*0040*/ 	.short	0x0001
        /*0042*/ 	.short	0x0008
        /*0044*/ 	.byte	0x00, 0xf5, 0x21, 0x00


	//----- nvinfo : EIATTR_KPARAM_INFO
	.align		4
.L_74:
        /*0048*/ 	.byte	0x04, 0x17
        /*004a*/ 	.short	(.L_76 - .L_75)
.L_75:
        /*004c*/ 	.word	0x00000000
        /*0050*/ 	.short	0x0000
        /*0052*/ 	.short	0x0000
        /*0054*/ 	.byte	0x00, 0xf5, 0x21, 0x00


	//----- nvinfo : EIATTR_SPARSE_MMA_MASK
	.align		4
.L_76:
        /*0058*/ 	.byte	0x03, 0x50
        /*005a*/ 	.short	0x0000


	//----- nvinfo : EIATTR_MAXREG_COUNT
	.align		4
        /*005c*/ 	.byte	0x03, 0x1b
        /*005e*/ 	.short	0x00ff


	//----- nvinfo : EIATTR_MERCURY_ISA_VERSION
	.align		4
        /*0060*/ 	.byte	0x03, 0x5f
        /*0062*/ 	.short	0x0101


	//----- nvinfo : EIATTR_VRC_CTA_INIT_COUNT
	.align		4
        /*0064*/ 	.byte	0x02, 0x4a
	.zero		1
	.zero		1


	//----- nvinfo : EIATTR_EXIT_INSTR_OFFSETS
	.align		4
        /*0068*/ 	.byte	0x04, 0x1c
        /*006a*/ 	.short	(.L_78 - .L_77)


	//   ....[0]....
.L_77:
        /*006c*/ 	.word	0x00000280


	//----- nvinfo : EIATTR_CRS_STACK_SIZE
	.align		4
.L_78:
        /*0070*/ 	.byte	0x04, 0x1e
        /*0072*/ 	.short	(.L_80 - .L_79)
.L_79:
        /*0074*/ 	.word	0x00000000


	//----- nvinfo : EIATTR_CBANK_PARAM_SIZE
	.align		4
.L_80:
        /*0078*/ 	.byte	0x03, 0x19
        /*007a*/ 	.short	0x0024


	//----- nvinfo : EIATTR_PARAM_CBANK
	.align		4
        /*007c*/ 	.byte	0x04, 0x0a
        /*007e*/ 	.short	(.L_82 - .L_81)
	.align		4
.L_81:
        /*0080*/ 	.word	index@(.nv.constant0._Z14computeVoltageP4cellPdS1_di)
        /*0084*/ 	.short	0x0380
        /*0086*/ 	.short	0x0024


	//----- nvinfo : EIATTR_SW_WAR
	.align		4
.L_82:
        /*0088*/ 	.byte	0x04, 0x36
        /*008a*/ 	.short	(.L_84 - .L_83)
.L_83:
        /*008c*/ 	.word	0x00000008
.L_84:


//--------------------- .nv.info._Z11updateStateP4cellS0_ --------------------------
	.section	.nv.info._Z11updateStateP4cellS0_,"",@"SHT_CUDA_INFO"
	.sectionflags	@""
	.align	4


	//----- nvinfo : EIATTR_CUDA_API_VERSION
	.align		4
        /*0000*/ 	.byte	0x04, 0x37
        /*0002*/ 	.short	(.L_86 - .L_85)
.L_85:
        /*0004*/ 	.word	0x00000082


	//----- nvinfo : EIATTR_KPARAM_INFO
	.align		4
.L_86:
        /*0008*/ 	.byte	0x04, 0x17
        /*000a*/ 	.short	(.L_88 - .L_87)
.L_87:
        /*000c*/ 	.word	0x00000000
        /*0010*/ 	.short	0x0001
        /*0012*/ 	.short	0x0008
        /*0014*/ 	.byte	0x00, 0xf5, 0x21, 0x00


	//----- nvinfo : EIATTR_KPARAM_INFO
	.align		4
.L_88:
        /*0018*/ 	.byte	0x04, 0x17
        /*001a*/ 	.short	(.L_90 - .L_89)
.L_89:
        /*001c*/ 	.word	0x00000000
        /*0020*/ 	.short	0x0000
        /*0022*/ 	.short	0x0000
        /*0024*/ 	.byte	0x00, 0xf5, 0x21, 0x00


	//----- nvinfo : EIATTR_SPARSE_MMA_MASK
	.align		4
.L_90:
        /*0028*/ 	.byte	0x03, 0x50
        /*002a*/ 	.short	0x0000


	//----- nvinfo : EIATTR_MAXREG_COUNT
	.align		4
        /*002c*/ 	.byte	0x03, 0x1b
        /*002e*/ 	.short	0x00ff


	//----- nvinfo : EIATTR_MERCURY_ISA_VERSION
	.align		4
        /*0030*/ 	.byte	0x03, 0x5f
        /*0032*/ 	.short	0x0101


	//----- nvinfo : EIATTR_VRC_CTA_INIT_COUNT
	.align		4
        /*0034*/ 	.byte	0x02, 0x4a
	.zero		1
	.zero		1


	//----- nvinfo : EIATTR_EXIT_INSTR_OFFSETS
	.align		4
        /*0038*/ 	.byte	0x04, 0x1c
        /*003a*/ 	.short	(.L_92 - .L_91)


	//   ....[0]....
.L_91:
        /*003c*/ 	.word	0x00000460


	//----- nvinfo : EIATTR_CBANK_PARAM_SIZE
	.align		4
.L_92:
        /*0040*/ 	.byte	0x03, 0x19
        /*0042*/ 	.short	0x0010


	//----- nvinfo : EIATTR_PARAM_CBANK
	.align		4
        /*0044*/ 	.byte	0x04, 0x0a
        /*0046*/ 	.short	(.L_94 - .L_93)
	.align		4
.L_93:
        /*0048*/ 	.word	index@(.nv.constant0._Z11updateStateP4cellS0_)
        /*004c*/ 	.short	0x0380
        /*004e*/ 	.short	0x0010


	//----- nvinfo : EIATTR_SW_WAR
	.align		4
.L_94:
        /*0050*/ 	.byte	0x04, 0x36
        /*0052*/ 	.short	(.L_96 - .L_95)
.L_95:
        /*0054*/ 	.word	0x00000008
.L_96:


//--------------------- .nv.info._Z12computeStateP4cellPddS0_P6cellGsi --------------------------
	.section	.nv.info._Z12computeStateP4cellPddS0_P6cellGsi,"",@"SHT_CUDA_INFO"
	.sectionflags	@""
	.align	4


	//----- nvinfo : EIATTR_CUDA_API_VERSION
	.align		4
        /*0000*/ 	.byte	0x04, 0x37
        /*0002*/ 	.short	(.L_98 - .L_97)
.L_97:
        /*0004*/ 	.word	0x00000082


	//----- nvinfo : EIATTR_KPARAM_INFO
	.align		4
.L_98:
        /*0008*/ 	.byte	0x04, 0x17
        /*000a*/ 	.short	(.L_100 - .L_99)
.L_99:
        /*000c*/ 	.word	0x00000000
        /*0010*/ 	.short	0x0005
        /*0012*/ 	.short	0x0028
        /*0014*/ 	.byte	0x00, 0xf0, 0x11, 0x00


	//----- nvinfo : EIATTR_KPARAM_INFO
	.align		4
.L_100:
        /*0018*/ 	.byte	0x04, 0x17
        /*001a*/ 	.short	(.L_102 - .L_101)
.L_101:
        /*001c*/ 	.word	0x00000000
        /*0020*/ 	.short	0x0004
        /*0022*/ 	.short	0x0020
        /*0024*/ 	.byte	0x00, 0xf5, 0x21, 0x00


	//----- nvinfo : EIATTR_KPARAM_INFO
	.align		4
.L_102:
        /*0028*/ 	.byte	0x04, 0x17
        /*002a*/ 	.short	(.L_104 - .L_103)
.L_103:
        /*002c*/ 	.word	0x00000000
        /*0030*/ 	.short	0x0003
        /*0032*/ 	.short	0x0018
        /*0034*/ 	.byte	0x00, 0xf5, 0x21, 0x00


	//----- nvinfo : EIATTR_KPARAM_INFO
	.align		4
.L_104:
        /*0038*/ 	.byte	0x04, 0x17
        /*003a*/ 	.short	(.L_106 - .L_105)
.L_105:
        /*003c*/ 	.word	0x00000000
        /*0040*/ 	.short	0x0002
        /*0042*/ 	.short	0x0010
        /*0044*/ 	.byte	0x00, 0xf0, 0x21, 0x00


	//----- nvinfo : EIATTR_KPARAM_INFO
	.align		4
.L_106:
        /*0048*/ 	.byte	0x04, 0x17
        /*004a*/ 	.short	(.L_108 - .L_107)
.L_107:
        /*004c*/ 	.word	0x00000000
        /*0050*/ 	.short	0x0001
        /*0052*/ 	.short	0x0008
        /*0054*/ 	.byte	0x00, 0xf5, 0x21, 0x00


	//----- nvinfo : EIATTR_KPARAM_INFO
	.align		4
.L_108:
        /*0058*/ 	.byte	0x04, 0x17
        /*005a*/ 	.short	(.L_110 - .L_109)
.L_109:
        /*005c*/ 	.word	0x00000000
        /*0060*/ 	.short	0x0000
        /*0062*/ 	.short	0x0000
        /*0064*/ 	.byte	0x00, 0xf5, 0x21, 0x00


	//----- nvinfo : EIATTR_SPARSE_MMA_MASK
	.align		4
.L_110:
        /*0068*/ 	.byte	0x03, 0x50
        /*006a*/ 	.short	0x0000


	//----- nvinfo : EIATTR_MAXREG_COUNT
	.align		4
        /*006c*/ 	.byte	0x03, 0x1b
        /*006e*/ 	.short	0x00ff


	//----- nvinfo : EIATTR_MERCURY_ISA_VERSION
	.align		4
        /*0070*/ 	.byte	0x03, 0x5f
        /*0072*/ 	.short	0x0101


	//----- nvinfo : EIATTR_VRC_CTA_INIT_COUNT
	.align		4
        /*0074*/ 	.byte	0x02, 0x4a
	.zero		1
	.zero		1


	//----- nvinfo : EIATTR_EXIT_INSTR_OFFSETS
	.align		4
        /*0078*/ 	.byte	0x04, 0x1c
        /*007a*/ 	.short	(.L_112 - .L_111)


	//   ....[0]....
.L_111:
        /*007c*/ 	.word	0x0001a030


	//----- nvinfo : EIATTR_CRS_STACK_SIZE
	.align		4
.L_112:
        /*0080*/ 	.byte	0x04, 0x1e
        /*0082*/ 	.short	(.L_114 - .L_113)
.L_113:
        /*0084*/ 	.word	0x00000000


	//----- nvinfo : EIATTR_CBANK_PARAM_SIZE
	.align		4
.L_114:
        /*0088*/ 	.byte	0x03, 0x19
        /*008a*/ 	.short	0x002c


	//----- nvinfo : EIATTR_PARAM_CBANK
	.align		4
        /*008c*/ 	.byte	0x04, 0x0a
        /*008e*/ 	.short	(.L_116 - .L_115)
	.align		4
.L_115:
        /*0090*/ 	.word	index@(.nv.constant0._Z12computeStateP4cellPddS0_P6cellGsi)
        /*0094*/ 	.short	0x0380
        /*0096*/ 	.short	0x002c


	//----- nvinfo : EIATTR_SW_WAR
	.align		4
.L_116:
        /*0098*/ 	.byte	0x04, 0x36
        /*009a*/ 	.short	(.L_118 - .L_117)
.L_117:
        /*009c*/ 	.word	0x00000008
.L_118:


//--------------------- .nv.info._Z17initialConditionsP4cellPf --------------------------
	.section	.nv.info._Z17initialConditionsP4cellPf,"",@"SHT_CUDA_INFO"
	.sectionflags	@""
	.align	4


	//----- nvinfo : EIATTR_CUDA_API_VERSION
	.align		4
        /*0000*/ 	.byte	0x04, 0x37
        /*0002*/ 	.short	(.L_120 - .L_119)
.L_119:
        /*0004*/ 	.word	0x00000082


	//----- nvinfo : EIATTR_KPARAM_INFO
	.align		4
.L_120:
        /*0008*/ 	.byte	0x04, 0x17
        /*000a*/ 	.short	(.L_122 - .L_121)
.L_121:
        /*000c*/ 	.word	0x00000000
        /*0010*/ 	.short	0x0001
        /*0012*/ 	.short	0x0008
        /*0014*/ 	.byte	0x00, 0xf5, 0x21, 0x00


	//----- nvinfo : EIATTR_KPARAM_INFO
	.align		4
.L_122:
        /*0018*/ 	.byte	0x04, 0x17
        /*001a*/ 	.short	(.L_124 - .L_123)
.L_123:
        /*001c*/ 	.word	0x00000000
        /*0020*/ 	.short	0x0000
        /*0022*/ 	.short	0x0000
        /*0024*/ 	.byte	0x00, 0xf5, 0x21, 0x00


	//----- nvinfo : EIATTR_SPARSE_MMA_MASK
	.align		4
.L_124:
        /*0028*/ 	.byte	0x03, 0x50
        /*002a*/ 	.short	0x0000


	//----- nvinfo : EIATTR_MAXREG_COUNT
	.align		4
        /*002c*/ 	.byte	0x03, 0x1b
        /*002e*/ 	.short	0x00ff


	//----- nvinfo : EIATTR_MERCURY_ISA_VERSION
	.align		4
        /*0030*/ 	.byte	0x03, 0x5f
        /*0032*/ 	.short	0x0101


	//----- nvinfo : EIATTR_VRC_CTA_INIT_COUNT
	.align		4
        /*0034*/ 	.byte	0x02, 0x4a
	.zero		1
	.zero		1


	//----- nvinfo : EIATTR_EXIT_INSTR_OFFSETS
	.align		4
        /*0038*/ 	.byte	0x04, 0x1c
        /*003a*/ 	.short	(.L_126 - .L_125)


	//   ....[0]....
.L_125:
        /*003c*/ 	.word	0x000006d0


	//----- nvinfo : EIATTR_CBANK_PARAM_SIZE
	.align		4
.L_126:
        /*0040*/ 	.byte	0x03, 0x19
        /*0042*/ 	.short	0x0010


	//----- nvinfo : EIATTR_PARAM_CBANK
	.align		4
        /*0044*/ 	.byte	0x04, 0x0a
        /*0046*/ 	.short	(.L_128 - .L_127)
	.align		4
.L_127:
        /*0048*/ 	.word	index@(.nv.constant0._Z17initialConditionsP4cellPf)
        /*004c*/ 	.short	0x0380
        /*004e*/ 	.short	0x0010


	//----- nvinfo : EIATTR_SW_WAR
	.align		4
.L_128:
        /*0050*/ 	.byte	0x04, 0x36
        /*0052*/ 	.short	(.L_130 - .L_129)
.L_129:
        /*0054*/ 	.word	0x00000008
.L_130:


//--------------------- .nv.info._Z19assignHeterogeneityP6cellGsPf --------------------------
	.section	.nv.info._Z19assignHeterogeneityP6cellGsPf,"",@"SHT_CUDA_INFO"
	.sectionflags	@""
	.align	4


	//----- nvinfo : EIATTR_CUDA_API_VERSION
	.align		4
        /*0000*/ 	.byte	0x04, 0x37
        /*0002*/ 	.short	(.L_132 - .L_131)
.L_131:
        /*0004*/ 	.word	0x00000082


	//----- nvinfo : EIATTR_KPARAM_INFO
	.align		4
.L_132:
        /*0008*/ 	.byte	0x04, 0x17
        /*000a*/ 	.short	(.L_134 - .L_133)
.L_133:
        /*000c*/ 	.word	0x00000000
        /*0010*/ 	.short	0x0001
        /*0012*/ 	.short	0x0008
        /*0014*/ 	.byte	0x00, 0xf5, 0x21, 0x00


	//----- nvinfo : EIATTR_KPARAM_INFO
	.align		4
.L_134:
        /*0018*/ 	.byte	0x04, 0x17
        /*001a*/ 	.short	(.L_136 - .L_135)
.L_135:
        /*001c*/ 	.word	0x00000000
        /*0020*/ 	.short	0x0000
        /*0022*/ 	.short	0x0000
        /*0024*/ 	.byte	0x00, 0xf5, 0x21, 0x00


	//----- nvinfo : EIATTR_SPARSE_MMA_MASK
	.align		4
.L_136:
        /*0028*/ 	.byte	0x03, 0x50
        /*002a*/ 	.short	0x0000


	//----- nvinfo : EIATTR_MAXREG_COUNT
	.align		4
        /*002c*/ 	.byte	0x03, 0x1b
        /*002e*/ 	.short	0x00ff


	//----- nvinfo : EIATTR_MERCURY_ISA_VERSION
	.align		4
        /*0030*/ 	.byte	0x03, 0x5f
        /*0032*/ 	.short	0x0101


	//----- nvinfo : EIATTR_VRC_CTA_INIT_COUNT
	.align		4
        /*0034*/ 	.byte	0x02, 0x4a
	.zero		1
	.zero		1


	//----- nvinfo : EIATTR_EXIT_INSTR_OFFSETS
	.align		4
        /*0038*/ 	.byte	0x04, 0x1c
        /*003a*/ 	.short	(.L_138 - .L_137)


	//   ....[0]....
.L_137:
        /*003c*/ 	.word	0x00000280


	//----- nvinfo : EIATTR_CBANK_PARAM_SIZE
	.align		4
.L_138:
        /*0040*/ 	.byte	0x03, 0x19
        /*0042*/ 	.short	0x0010


	//----- nvinfo : EIATTR_PARAM_CBANK
	.align		4
        /*0044*/ 	.byte	0x04, 0x0a
        /*0046*/ 	.short	(.L_140 - .L_139)
	.align		4
.L_139:
        /*0048*/ 	.word	index@(.nv.constant0._Z19assignHeterogeneityP6cellGsPf)
        /*004c*/ 	.short	0x0380
        /*004e*/ 	.short	0x0010


	//----- nvinfo : EIATTR_SW_WAR
	.align		4
.L_140:
        /*0050*/ 	.byte	0x04, 0x36
        /*0052*/ 	.short	(.L_142 - .L_141)
.L_141:
        /*0054*/ 	.word	0x00000008
.L_142:


//--------------------- .nv.callgraph             --------------------------
	.section	.nv.callgraph,"",@"SHT_CUDA_CALLGRAPH"
	.align	4
	.sectionentsize	8
	.align		4
        /*0000*/ 	.word	0x00000000
	.align		4
        /*0004*/ 	.word	0xffffffff
	.align		4
        /*0008*/ 	.word	0x00000000
	.align		4
        /*000c*/ 	.word	0xfffffffe
	.align		4
        /*0010*/ 	.word	0x00000000
	.align		4
        /*0014*/ 	.word	0xfffffffd
	.align		4
        /*0018*/ 	.word	0x00000000
	.align		4
        /*001c*/ 	.word	0xfffffffc


//--------------------- .nv.constant4             --------------------------
	.section	.nv.constant4,"a",@progbits
	.align	8
	.align		8
.nv.constant4:
        /*0000*/ 	.dword	precalc_xorwow_matrix
	.align		8
        /*0008*/ 	.dword	precalc_xorwow_offset_matrix
	.align		8
        /*0010*/ 	.dword	mrg32k3aM1
	.align		8
        /*0018*/ 	.dword	mrg32k3aM2
	.align		8
        /*0020*/ 	.dword	mrg32k3aM1SubSeq
	.align		8
        /*0028*/ 	.dword	mrg32k3aM2SubSeq
	.align		8
        /*0030*/ 	.dword	mrg32k3aM1Seq
	.align		8
        /*0038*/ 	.dword	mrg32k3aM2Seq


//--------------------- .nv.constant3             --------------------------
	.section	.nv.constant3,"a",@progbits
	.align	8
.nv.constant3:
	.type		__cr_lgamma_table,@object
	.size		__cr_lgamma_table,(.L_8 - __cr_lgamma_table)
__cr_lgamma_table:
        /*0000*/ 	.byte	0x00, 0x00, 0x00, 0x00, 0x00, 0x00, 0x00, 0x00, 0x00, 0x00, 0x00, 0x00, 0x00, 0x00, 0x00, 0x00
        /*0010*/ 	.byte	0xef, 0x39, 0xfa, 0xfe, 0x42, 0x2e, 0xe6, 0x3f, 0x02, 0x20, 0x2a, 0xfa, 0x0b, 0xab, 0xfc, 0x3f
        /*0020*/ 	.byte	0xf9, 0x2c, 0x92, 0x7c, 0xa7, 0x6c, 0x09, 0x40, 0xc9, 0x79, 0x44, 0x3c, 0x64, 0x26, 0x13, 0x40
        /*0030*/ 	.byte	0xca, 0x01, 0xcf, 0x3a, 0x27, 0x51, 0x1a, 0x40, 0x30, 0xcc, 0x2d, 0xf3, 0xe1, 0x0c, 0x21, 0x40
        /*0040*/ 	.byte	0x0d, 0xb7, 0xfc, 0x82, 0x8e, 0x35, 0x25, 0x40
.L_8:


//--------------------- .text._Z13updateVoltageP4cellPd --------------------------
	.section	.text._Z13updateVoltageP4cellPd,"ax",@progbits
	.align	128
        .global         _Z13updateVoltageP4cellPd
        .type           _Z13updateVoltageP4cellPd,@function
        .size           _Z13updateVoltageP4cellPd,(.L_x_422 - _Z13updateVoltageP4cellPd)
        .other          _Z13updateVoltageP4cellPd,@"STO_CUDA_ENTRY STV_DEFAULT"
_Z13updateVoltageP4cellPd:
.text._Z13updateVoltageP4cellPd:
[----:B------:R-:W-:Y:S01]  /*0000*/  LDC R1, c[0x0][0x37c] ;  /* 0x0000df00ff017b82 */ /* 0x000fe20000000800 */
[----:B------:R-:W0:Y:S07]  /*0010*/  S2R R0, SR_TID.X ;  /* 0x0000000000007919 */ /* 0x000e2e0000002100 */
[----:B------:R-:W0:Y:S01]  /*0020*/  S2UR UR6, SR_CTAID.X ;  /* 0x00000000000679c3 */ /* 0x000e220000002500 */
[----:B------:R-:W1:Y:S07]  /*0030*/  LDCU.64 UR4, c[0x0][0x358] ;  /* 0x00006b00ff0477ac */ /* 0x000e6e0008000a00 */
[----:B------:R-:W0:Y:S08]  /*0040*/  LDC R7, c[0x0][0x360] ;  /* 0x0000d800ff077b82 */ /* 0x000e300000000800 */
[----:B------:R-:W2:Y:S08]  /*0050*/  LDC.64 R2, c[0x0][0x388] ;  /* 0x0000e200ff027b82 */ /* 0x000eb00000000a00 */
[----:B------:R-:W3:Y:S01]  /*0060*/  LDC.64 R4, c[0x0][0x380] ;  /* 0x0000e000ff047b82 */ /* 0x000ee20000000a00 */
[----:B0-----:R-:W-:-:S04]  /*0070*/  IMAD R7, R7, UR6, R0 ;  /* 0x0000000607077c24 */ /* 0x001fc8000f8e0200 */
[----:B--2---:R-:W-:-:S06]  /*0080*/  IMAD.WIDE R2, R7, 0x8, R2 ;  /* 0x0000000807027825 */ /* 0x004fcc00078e0202 */
[----:B-1----:R-:W2:Y:S01]  /*0090*/  LDG.E.64 R2, desc[UR4][R2.64] ;  /* 0x0000000402027981 */ /* 0x002ea2000c1e1b00 */
[----:B---3--:R-:W-:-:S05]  /*00a0*/  IMAD.WIDE R4, R7, 0x108, R4 ;  /* 0x0000010807047825 */ /* 0x008fca00078e0204 */
[----:B--2---:R-:W-:Y:S01]  /*00b0*/  STG.E.64 desc[UR4][R4.64+0x70], R2 ;  /* 0x0000700204007986 */ /* 0x004fe2000c101b04 */
[----:B------:R-:W-:Y:S05]  /*00c0*/  EXIT ;  /* 0x000000000000794d */ /* 0x000fea0003800000 */
.L_x_0:
[----:B------:R-:W-:-:S00]  /*00d0*/  BRA `(.L_x_0) ;  /* 0xfffffffc00fc7947 */ /* 0x000fc0000383ffff */
[----:B------:R-:W-:-:S00]  /*00e0*/  NOP ;  /* 0x0000000000007918 */ /* 0x000fc00000000000 */
        /* <DEDUP_REMOVED lines=9> */
.L_x_422:


//--------------------- .text._Z14computeVoltageP4cellPdS1_di --------------------------
	.section	.text._Z14computeVoltageP4cellPdS1_di,"ax",@progbits
	.align	128
        .global         _Z14computeVoltageP4cellPdS1_di
        .type           _Z14computeVoltageP4cellPdS1_di,@function
        .size           _Z14computeVoltageP4cellPdS1_di,(.L_x_418 - _Z14computeVoltageP4cellPdS1_di)
        .other          _Z14computeVoltageP4cellPdS1_di,@"STO_CUDA_ENTRY STV_DEFAULT"
_Z14computeVoltageP4cellPdS1_di:
.text._Z14computeVoltageP4cellPdS1_di:
        /* <DEDUP_REMOVED lines=10> */
[----:B---3--:R-:W-:-:S06]  /*00a0*/  IMAD.WIDE R4, R0, 0x108, R4 ;  /* 0x0000010800047825 */ /* 0x008fcc00078e0204 */
[----:B------:R-:W5:Y:S01]  /*00b0*/  LDG.E.64 R4, desc[UR4][R4.64+0x70] ;  /* 0x0000700404047981 */ /* 0x000f62000c1e1b00 */
[----:B------:R-:W0:Y:S01]  /*00c0*/  MUFU.RCP64H R3, -3.1999981729313731194e-05 ;  /* 0xbf00c6f700037908 */ /* 0x000e220000001800 */
[----:B------:R-:W-:Y:S01]  /*00d0*/  IMAD.MOV.U32 R10, RZ, RZ, -0x5f4a1273 ;  /* 0xa0b5ed8dff0a7424 */ /* 0x000fe200078e00ff */
[----:B------:R-:W-:Y:S01]  /*00e0*/  BSSY.RECONVERGENT B0, `(.L_x_1) ;  /* 0x0000011000007945 */ /* 0x000fe20003800200 */
[----:B------:R-:W-:Y:S02]  /*00f0*/  IMAD.MOV.U32 R11, RZ, RZ, 0x3f00c6f7 ;  /* 0x3f00c6f7ff0b7424 */ /* 0x000fe400078e00ff */
[----:B------:R-:W-:-:S06]  /*0100*/  IMAD.MOV.U32 R2, RZ, RZ, 0x1 ;  /* 0x00000001ff027424 */ /* 0x000fcc00078e00ff */
[----:B0-----:R-:W-:-:S08]  /*0110*/  DFMA R8, R2, R10, 1 ;  /* 0x3ff000000208742b */ /* 0x001fd0000000000a */
[----:B------:R-:W-:-:S08]  /*0120*/  DFMA R8, R8, R8, R8 ;  /* 0x000000080808722b */ /* 0x000fd00000000008 */
[----:B------:R-:W-:-:S08]  /*0130*/  DFMA R8, R2, R8, R2 ;  /* 0x000000080208722b */ /* 0x000fd00000000002 */
[----:B------:R-:W-:-:S08]  /*0140*/  DFMA R2, R8, R10, 1 ;  /* 0x3ff000000802742b */ /* 0x000fd0000000000a */
[----:B------:R-:W-:-:S08]  /*0150*/  DFMA R2, R8, R2, R8 ;  /* 0x000000020802722b */ /* 0x000fd00000000008 */
[----:B--2---:R-:W-:Y:S01]  /*0160*/  DMUL R8, R6, R2 ;  /* 0x0000000206087228 */ /* 0x004fe20000000000 */
[----:B------:R-:W-:-:S07]  /*0170*/  FSETP.GEU.AND P1, PT, |R7|, 6.5827683646048100446e-37, PT ;  /* 0x036000000700780b */ /* 0x000fce0003f2e200 */
[----:B------:R-:W-:-:S08]  /*0180*/  DFMA R10, R8, R10, R6 ;  /* 0x0000000a080a722b */ /* 0x000fd00000000006 */
[----:B------:R-:W-:-:S10]  /*0190*/  DFMA R2, R2, R10, R8 ;  /* 0x0000000a0202722b */ /* 0x000fd40000000008 */
[----:B------:R-:W-:-:S05]  /*01a0*/  FFMA R8, RZ, -0.50303596258163452148, R3 ;  /* 0xbf00c6f7ff087823 */ /* 0x000fca0000000003 */
[----:B------:R-:W-:-:S13]  /*01b0*/  FSETP.GT.AND P0, PT, |R8|, 1.469367938527859385e-39, PT ;  /* 0x001000000800780b */ /* 0x000fda0003f04200 */
[----:B------:R-:W-:Y:S05]  /*01c0*/  @P0 BRA P1, `(.L_x_2) ;  /* 0x0000000000080947 */ /* 0x000fea0000800000 */
[----:B------:R-:W-:-:S07]  /*01d0*/  MOV R8, 0x1f0 ;  /* 0x000001f000087802 */ /* 0x000fce0000000f00 */
[----:B-----5:R-:W-:Y:S05]  /*01e0*/  CALL.REL.NOINC `($__internal_0_$__cuda_sm20_div_rn_f64_full) ;  /* 0x0000000000287944 */ /* 0x020fea0003c00000 */
.L_x_2:
[----:B------:R-:W-:Y:S05]  /*01f0*/  BSYNC.RECONVERGENT B0 ;  /* 0x0000000000007941 */ /* 0x000fea0003800200 */
.L_x_1:
[----:B------:R-:W0:Y:S01]  /*0200*/  LDCU.64 UR6, c[0x0][0x398] ;  /* 0x00007300ff0677ac */ /* 0x000e220008000a00 */
[----:B------:R-:W1:Y:S01]  /*0210*/  LDC.64 R6, c[0x0][0x388] ;  /* 0x0000e200ff067b82 */ /* 0x000e620000000a00 */
[----:B0----5:R-:W-:-:S08]  /*0220*/  DFMA R2, R2, UR6, R4 ;  /* 0x0000000602027c2b */ /* 0x021fd00008000004 */
[----:B------:R-:W-:-:S06]  /*0230*/  DSETP.NE.AND P0, PT, |R2|, +INF , PT ;  /* 0x7ff000000200742a */ /* 0x000fcc0003f05200 */
[----:B------:R-:W-:Y:S02]  /*0240*/  FSEL R4, R2, R4, P0 ;  /* 0x0000000402047208 */ /* 0x000fe40000000000 */
[----:B------:R-:W-:Y:S01]  /*0250*/  FSEL R5, R3, R5, P0 ;  /* 0x0000000503057208 */ /* 0x000fe20000000000 */
[----:B-1----:R-:W-:-:S05]  /*0260*/  IMAD.WIDE R2, R0, 0x8, R6 ;  /* 0x0000000800027825 */ /* 0x002fca00078e0206 */
[----:B------:R-:W-:Y:S01]  /*0270*/  STG.E.64 desc[UR4][R2.64], R4 ;  /* 0x0000000402007986 */ /* 0x000fe2000c101b04 */
[----:B------:R-:W-:Y:S05]  /*0280*/  EXIT ;  /* 0x000000000000794d */ /* 0x000fea0003800000 */
        .weak           $__internal_0_$__cuda_sm20_div_rn_f64_full
        .type           $__internal_0_$__cuda_sm20_div_rn_f64_full,@function
        .size           $__internal_0_$__cuda_sm20_div_rn_f64_full,(.L_x_418 - $__internal_0_$__cuda_sm20_div_rn_f64_full)
$__internal_0_$__cuda_sm20_div_rn_f64_full:
[----:B------:R-:W-:Y:S01]  /*0290*/  IMAD.MOV.U32 R3, RZ, RZ, -0x400f3909 ;  /* 0xbff0c6f7ff037424 */ /* 0x000fe200078e00ff */
[C---:B------:R-:W-:Y:S01]  /*02a0*/  FSETP.GEU.AND P1, PT, |R7|.reuse, 1.469367938527859385e-39, PT ;  /* 0x001000000700780b */ /* 0x040fe20003f2e200 */
[----:B------:R-:W-:Y:S01]  /*02b0*/  IMAD.MOV.U32 R2, RZ, RZ, -0x5f4a1273 ;  /* 0xa0b5ed8dff027424 */ /* 0x000fe200078e00ff */
[----:B------:R-:W-:Y:S01]  /*02c0*/  LOP3.LUT R9, R7, 0x7ff00000, RZ, 0xc0, !PT ;  /* 0x7ff0000007097812 */ /* 0x000fe200078ec0ff */
[----:B------:R-:W0:Y:S01]  /*02d0*/  MUFU.RCP64H R11, R3 ;  /* 0x00000003000b7308 */ /* 0x000e220000001800 */
[----:B------:R-:W-:Y:S01]  /*02e0*/  IMAD.MOV.U32 R10, RZ, RZ, 0x1 ;  /* 0x00000001ff0a7424 */ /* 0x000fe200078e00ff */
[----:B------:R-:W-:Y:S01]  /*02f0*/  BSSY.RECONVERGENT B1, `(.L_x_3) ;  /* 0x0000045000017945 */ /* 0x000fe20003800200 */
[----:B------:R-:W-:Y:S01]  /*0300*/  IMAD.MOV.U32 R15, RZ, RZ, 0x1ca00000 ;  /* 0x1ca00000ff0f7424 */ /* 0x000fe200078e00ff */
[----:B------:R-:W-:Y:S01]  /*0310*/  ISETP.GE.U32.AND P0, PT, R9, 0x3f000000, PT ;  /* 0x3f0000000900780c */ /* 0x000fe20003f06070 */
[----:B------:R-:W-:Y:S02]  /*0320*/  IMAD.MOV.U32 R20, RZ, RZ, R9 ;  /* 0x000000ffff147224 */ /* 0x000fe400078e0009 */
[----:B------:R-:W-:Y:S01]  /*0330*/  IMAD.MOV.U32 R21, RZ, RZ, 0x3f000000 ;  /* 0x3f000000ff157424 */ /* 0x000fe200078e00ff */
[----:B------:R-:W-:-:S03]  /*0340*/  SEL R15, R15, 0x63400000, !P0 ;  /* 0x634000000f0f7807 */ /* 0x000fc60004000000 */
[----:B------:R-:W-:Y:S01]  /*0350*/  VIADD R22, R21, 0xffffffff ;  /* 0xffffffff15167836 */ /* 0x000fe20000000000 */
[----:B0-----:R-:W-:-:S08]  /*0360*/  DFMA R12, R10, -R2, 1 ;  /* 0x3ff000000a0c742b */ /* 0x001fd00000000802 */
[----:B------:R-:W-:-:S08]  /*0370*/  DFMA R12, R12, R12, R12 ;  /* 0x0000000c0c0c722b */ /* 0x000fd0000000000c */
[----:B------:R-:W-:Y:S01]  /*0380*/  DFMA R16, R10, R12, R10 ;  /* 0x0000000c0a10722b */ /* 0x000fe2000000000a */
[C-C-:B------:R-:W-:Y:S01]  /*0390*/  @!P1 LOP3.LUT R12, R15.reuse, 0x80000000, R7.reuse, 0xf8, !PT ;  /* 0x800000000f0c9812 */ /* 0x140fe200078ef807 */
[----:B------:R-:W-:Y:S01]  /*03a0*/  IMAD.MOV.U32 R10, RZ, RZ, R6 ;  /* 0x000000ffff0a7224 */ /* 0x000fe200078e0006 */
[----:B------:R-:W-:Y:S02]  /*03b0*/  LOP3.LUT R11, R15, 0x800fffff, R7, 0xf8, !PT ;  /* 0x800fffff0f0b7812 */ /* 0x000fe400078ef807 */
[----:B------:R-:W-:Y:S01]  /*03c0*/  @!P1 LOP3.LUT R13, R12, 0x100000, RZ, 0xfc, !PT ;  /* 0x001000000c0d9812 */ /* 0x000fe200078efcff */
[----:B------:R-:W-:Y:S02]  /*03d0*/  @!P1 IMAD.MOV.U32 R12, RZ, RZ, RZ ;  /* 0x000000ffff0c9224 */ /* 0x000fe400078e00ff */
[----:B------:R-:W-:-:S04]  /*03e0*/  DFMA R18, R16, -R2, 1 ;  /* 0x3ff000001012742b */ /* 0x000fc80000000802 */
[----:B------:R-:W-:-:S04]  /*03f0*/  @!P1 DFMA R10, R10, 2, -R12 ;  /* 0x400000000a0a982b */ /* 0x000fc8000000080c */
[----:B------:R-:W-:-:S06]  /*0400*/  DFMA R12, R16, R18, R16 ;  /* 0x00000012100c722b */ /* 0x000fcc0000000010 */
[----:B------:R-:W-:Y:S02]  /*0410*/  @!P1 LOP3.LUT R20, R11, 0x7ff00000, RZ, 0xc0, !PT ;  /* 0x7ff000000b149812 */ /* 0x000fe400078ec0ff */
[----:B------:R-:W-:-:S03]  /*0420*/  DMUL R18, R12, R10 ;  /* 0x0000000a0c127228 */ /* 0x000fc60000000000 */
[----:B------:R-:W-:-:S05]  /*0430*/  VIADD R14, R20, 0xffffffff ;  /* 0xffffffff140e7836 */ /* 0x000fca0000000000 */
[----:B------:R-:W-:Y:S01]  /*0440*/  DFMA R16, R18, -R2, R10 ;  /* 0x800000021210722b */ /* 0x000fe2000000000a */
[----:B------:R-:W-:-:S04]  /*0450*/  ISETP.GT.U32.AND P0, PT, R14, 0x7feffffe, PT ;  /* 0x7feffffe0e00780c */ /* 0x000fc80003f04070 */
[----:B------:R-:W-:-:S03]  /*0460*/  ISETP.GT.U32.OR P0, PT, R22, 0x7feffffe, P0 ;  /* 0x7feffffe1600780c */ /* 0x000fc60000704470 */
[----:B------:R-:W-:-:S10]  /*0470*/  DFMA R12, R12, R16, R18 ;  /* 0x000000100c0c722b */ /* 0x000fd40000000012 */
[----:B------:R-:W-:Y:S05]  /*0480*/  @P0 BRA `(.L_x_4) ;  /* 0x0000000000680947 */ /* 0x000fea0003800000 */
[----:B------:R-:W-:-:S05]  /*0490*/  IMAD.MOV.U32 R6, RZ, RZ, 0x3f000000 ;  /* 0x3f000000ff067424 */ /* 0x000fca00078e00ff */
[----:B------:R-:W-:-:S04]  /*04a0*/  VIADDMNMX R9, R9, -R6, 0xb9600000, !PT ;  /* 0xb960000009097446 */ /* 0x000fc80007800906 */
[----:B------:R-:W-:-:S05]  /*04b0*/  VIMNMX R6, PT, PT, R9, 0x46a00000, PT ;  /* 0x46a0000009067848 */ /* 0x000fca0003fe0100 */
[----:B------:R-:W-:Y:S02]  /*04c0*/  IMAD.IADD R9, R6, 0x1, -R15 ;  /* 0x0000000106097824 */ /* 0x000fe400078e0a0f */
[----:B------:R-:W-:Y:S02]  /*04d0*/  IMAD.MOV.U32 R6, RZ, RZ, RZ ;  /* 0x000000ffff067224 */ /* 0x000fe400078e00ff */
[----:B------:R-:W-:-:S06]  /*04e0*/  VIADD R7, R9, 0x7fe00000 ;  /* 0x7fe0000009077836 */ /* 0x000fcc0000000000 */
[----:B------:R-:W-:-:S10]  /*04f0*/  DMUL R14, R12, R6 ;  /* 0x000000060c0e7228 */ /* 0x000fd40000000000 */
[----:B------:R-:W-:-:S13]  /*0500*/  FSETP.GTU.AND P0, PT, |R15|, 1.469367938527859385e-39, PT ;  /* 0x001000000f00780b */ /* 0x000fda0003f0c200 */
[----:B------:R-:W-:Y:S05]  /*0510*/  @P0 BRA `(.L_x_5) ;  /* 0x0000000000880947 */ /* 0x000fea0003800000 */
[----:B------:R-:W-:Y:S01]  /*0520*/  DFMA R2, R12, -R2, R10 ;  /* 0x800000020c02722b */ /* 0x000fe2000000000a */
[----:B------:R-:W-:-:S09]  /*0530*/  IMAD.MOV.U32 R6, RZ, RZ, RZ ;  /* 0x000000ffff067224 */ /* 0x000fd200078e00ff */
[C---:B------:R-:W-:Y:S02]  /*0540*/  FSETP.NEU.AND P0, PT, R3.reuse, RZ, PT ;  /* 0x000000ff0300720b */ /* 0x040fe40003f0d000 */
[----:B------:R-:W-:-:S04]  /*0550*/  LOP3.LUT R2, R3, 0xbf00c6f7, RZ, 0x3c, !PT ;  /* 0xbf00c6f703027812 */ /* 0x000fc800078e3cff */
[----:B------:R-:W-:-:S04]  /*0560*/  LOP3.LUT R11, R2, 0x80000000, RZ, 0xc0, !PT ;  /* 0x80000000020b7812 */ /* 0x000fc800078ec0ff */
[----:B------:R-:W-:-:S03]  /*0570*/  LOP3.LUT R7, R11, R7, RZ, 0xfc, !PT ;  /* 0x000000070b077212 */ /* 0x000fc600078efcff */
[----:B------:R-:W-:Y:S05]  /*0580*/  @!P0 BRA `(.L_x_5) ;  /* 0x00000000006c8947 */ /* 0x000fea0003800000 */
[----:B------:R-:W-:Y:S01]  /*0590*/  IMAD.MOV R3, RZ, RZ, -R9 ;  /* 0x000000ffff037224 */ /* 0x000fe200078e0a09 */
[----:B------:R-:W-:Y:S01]  /*05a0*/  DMUL.RP R6, R12, R6 ;  /* 0x000000060c067228 */ /* 0x000fe20000008000 */
[----:B------:R-:W-:Y:S01]  /*05b0*/  IMAD.MOV.U32 R2, RZ, RZ, RZ ;  /* 0x000000ffff027224 */ /* 0x000fe200078e00ff */
[----:B------:R-:W-:-:S05]  /*05c0*/  IADD3 R9, PT, PT, -R9, -0x43300000, RZ ;  /* 0xbcd0000009097810 */ /* 0x000fca0007ffe1ff */
[----:B------:R-:W-:-:S03]  /*05d0*/  DFMA R2, R14, -R2, R12 ;  /* 0x800000020e02722b */ /* 0x000fc6000000000c */
[----:B------:R-:W-:-:S07]  /*05e0*/  LOP3.LUT R11, R7, R11, RZ, 0x3c, !PT ;  /* 0x0000000b070b7212 */ /* 0x000fce00078e3cff */
[----:B------:R-:W-:-:S04]  /*05f0*/  FSETP.NEU.AND P0, PT, |R3|, R9, PT ;  /* 0x000000090300720b */ /* 0x000fc80003f0d200 */
[----:B------:R-:W-:Y:S02]  /*0600*/  FSEL R14, R6, R14, !P0 ;  /* 0x0000000e060e7208 */ /* 0x000fe40004000000 */
[----:B------:R-:W-:Y:S01]  /*0610*/  FSEL R15, R11, R15, !P0 ;  /* 0x0000000f0b0f7208 */ /* 0x000fe20004000000 */
[----:B------:R-:W-:Y:S06]  /*0620*/  BRA `(.L_x_5) ;  /* 0x0000000000447947 */ /* 0x000fec0003800000 */
.L_x_4:
[----:B------:R-:W-:-:S14]  /*0630*/  DSETP.NAN.AND P0, PT, R6, R6, PT ;  /* 0x000000060600722a */ /* 0x000fdc0003f08000 */
[----:B------:R-:W-:Y:S05]  /*0640*/  @P0 BRA `(.L_x_6) ;  /* 0x0000000000340947 */ /* 0x000fea0003800000 */
[----:B------:R-:W-:Y:S01]  /*0650*/  ISETP.NE.AND P0, PT, R20, R21, PT ;  /* 0x000000151400720c */ /* 0x000fe20003f05270 */
[----:B------:R-:W-:Y:S02]  /*0660*/  IMAD.MOV.U32 R14, RZ, RZ, 0x0 ;  /* 0x00000000ff0e7424 */ /* 0x000fe400078e00ff */
[----:B------:R-:W-:-:S10]  /*0670*/  IMAD.MOV.U32 R15, RZ, RZ, -0x80000 ;  /* 0xfff80000ff0f7424 */ /* 0x000fd400078e00ff */
[----:B------:R-:W-:Y:S05]  /*0680*/  @!P0 BRA `(.L_x_5) ;  /* 0x00000000002c8947 */ /* 0x000fea0003800000 */
[----:B------:R-:W-:Y:S02]  /*0690*/  ISETP.NE.AND P0, PT, R20, 0x7ff00000, PT ;  /* 0x7ff000001400780c */ /* 0x000fe40003f05270 */
[----:B------:R-:W-:Y:S02]  /*06a0*/  LOP3.LUT R6, R7, 0xbf00c6f7, RZ, 0x3c, !PT ;  /* 0xbf00c6f707067812 */ /* 0x000fe400078e3cff */
[----:B------:R-:W-:Y:S02]  /*06b0*/  ISETP.EQ.OR P0, PT, R21, RZ, !P0 ;  /* 0x000000ff1500720c */ /* 0x000fe40004702670 */
[----:B------:R-:W-:-:S11]  /*06c0*/  LOP3.LUT R15, R6, 0x80000000, RZ, 0xc0, !PT ;  /* 0x80000000060f7812 */ /* 0x000fd600078ec0ff */
[----:B------:R-:W-:Y:S01]  /*06d0*/  @P0 LOP3.LUT R2, R15, 0x7ff00000, RZ, 0xfc, !PT ;  /* 0x7ff000000f020812 */ /* 0x000fe200078efcff */
[----:B------:R-:W-:Y:S02]  /*06e0*/  @!P0 IMAD.MOV.U32 R14, RZ, RZ, RZ ;  /* 0x000000ffff0e8224 */ /* 0x000fe400078e00ff */
[----:B------:R-:W-:Y:S02]  /*06f0*/  @P0 IMAD.MOV.U32 R14, RZ, RZ, RZ ;  /* 0x000000ffff0e0224 */ /* 0x000fe400078e00ff */
[----:B------:R-:W-:Y:S01]  /*0700*/  @P0 IMAD.MOV.U32 R15, RZ, RZ, R2 ;  /* 0x000000ffff0f0224 */ /* 0x000fe200078e0002 */
[----:B------:R-:W-:Y:S06]  /*0710*/  BRA `(.L_x_5) ;  /* 0x0000000000087947 */ /* 0x000fec0003800000 */
.L_x_6:
[----:B------:R-:W-:Y:S01]  /*0720*/  LOP3.LUT R15, R7, 0x80000, RZ, 0xfc, !PT ;  /* 0x00080000070f7812 */ /* 0x000fe200078efcff */
[----:B------:R-:W-:-:S07]  /*0730*/  IMAD.MOV.U32 R14, RZ, RZ, R6 ;  /* 0x000000ffff0e7224 */ /* 0x000fce00078e0006 */
.L_x_5:
[----:B------:R-:W-:Y:S05]  /*0740*/  BSYNC.RECONVERGENT B1 ;  /* 0x0000000000017941 */ /* 0x000fea0003800200 */
.L_x_3:
[----:B------:R-:W-:Y:S02]  /*0750*/  IMAD.MOV.U32 R9, RZ, RZ, 0x0 ;  /* 0x00000000ff097424 */ /* 0x000fe400078e00ff */
[----:B------:R-:W-:Y:S02]  /*0760*/  IMAD.MOV.U32 R2, RZ, RZ, R14 ;  /* 0x000000ffff027224 */ /* 0x000fe400078e000e */
[----:B------:R-:W-:Y:S01]  /*0770*/  IMAD.MOV.U32 R3, RZ, RZ, R15 ;  /* 0x000000ffff037224 */ /* 0x000fe200078e000f */
[----:B------:R-:W-:Y:S06]  /*0780*/  RET.REL.NODEC R8 `(_Z14computeVoltageP4cellPdS1_di) ;  /* 0xfffffff8081c7950 */ /* 0x000fec0003c3ffff */
.L_x_7:
        /* <DEDUP_REMOVED lines=15> */
.L_x_418:


//--------------------- .text._Z11updateStateP4cellS0_ --------------------------
	.section	.text._Z11updateStateP4cellS0_,"ax",@progbits
	.align	128
        .global         _Z11updateStateP4cellS0_
        .type           _Z11updateStateP4cellS0_,@function
        .size           _Z11updateStateP4cellS0_,(.L_x_424 - _Z11updateStateP4cellS0_)
        .other          _Z11updateStateP4cellS0_,@"STO_CUDA_ENTRY STV_DEFAULT"
_Z11updateStateP4cellS0_:
.text._Z11updateStateP4cellS0_:
        /* <DEDUP_REMOVED lines=8> */
[----:B--2---:R-:W-:-:S05]  /*0080*/  IMAD.WIDE R4, R9, 0x108, R4 ;  /* 0x0000010809047825 */ /* 0x004fca00078e0204 */
[----:B-1----:R-:W2:Y:S01]  /*0090*/  LDG.E.64 R6, desc[UR4][R4.64] ;  /* 0x0000000404067981 */ /* 0x002ea2000c1e1b00 */
[----:B---3--:R-:W-:-:S05]  /*00a0*/  IMAD.WIDE R2, R9, 0x108, R2 ;  /* 0x0000010809027825 */ /* 0x008fca00078e0202 */
[----:B--2---:R0:W-:Y:S04]  /*00b0*/  STG.E.64 desc[UR4][R2.64], R6 ;  /* 0x0000000602007986 */ /* 0x0041e8000c101b04 */
[----:B------:R-:W2:Y:S04]  /*00c0*/  LDG.E.64 R8, desc[UR4][R4.64+0x8] ;  /* 0x0000080404087981 */ /* 0x000ea8000c1e1b00 */
[----:B--2---:R1:W-:Y:S04]  /*00d0*/  STG.E.64 desc[UR4][R2.64+0x8], R8 ;  /* 0x0000080802007986 */ /* 0x0043e8000c101b04 */
[----:B------:R-:W2:Y:S04]  /*00e0*/  LDG.E.64 R10, desc[UR4][R4.64+0x10] ;  /* 0x00001004040a7981 */ /* 0x000ea8000c1e1b00 */
[----:B--2---:R2:W-:Y:S04]  /*00f0*/  STG.E.64 desc[UR4][R2.64+0x10], R10 ;  /* 0x0000100a02007986 */ /* 0x0045e8000c101b04 */
[----:B------:R-:W3:Y:S04]  /*0100*/  LDG.E.64 R12, desc[UR4][R4.64+0x18] ;  /* 0x00001804040c7981 */ /* 0x000ee8000c1e1b00 */
[----:B---3--:R3:W-:Y:S04]  /*0110*/  STG.E.64 desc[UR4][R2.64+0x18], R12 ;  /* 0x0000180c02007986 */ /* 0x0087e8000c101b04 */
[----:B------:R-:W4:Y:S04]  /*0120*/  LDG.E.64 R14, desc[UR4][R4.64+0x20] ;  /* 0x00002004040e7981 */ /* 0x000f28000c1e1b00 */
[----:B----4-:R4:W-:Y:S04]  /*0130*/  STG.E.64 desc[UR4][R2.64+0x20], R14 ;  /* 0x0000200e02007986 */ /* 0x0109e8000c101b04 */
[----:B------:R-:W5:Y:S04]  /*0140*/  LDG.E.64 R16, desc[UR4][R4.64+0x28] ;  /* 0x0000280404107981 */ /* 0x000f68000c1e1b00 */
[----:B-----5:R5:W-:Y:S04]  /*0150*/  STG.E.64 desc[UR4][R2.64+0x28], R16 ;  /* 0x0000281002007986 */ /* 0x020be8000c101b04 */
[----:B0-----:R-:W2:Y:S04]  /*0160*/  LDG.E.64 R6, desc[UR4][R4.64+0x30] ;  /* 0x0000300404067981 */ /* 0x001ea8000c1e1b00 */
[----:B--2---:R0:W-:Y:S04]  /*0170*/  STG.E.64 desc[UR4][R2.64+0x30], R6 ;  /* 0x0000300602007986 */ /* 0x0041e8000c101b04 */
[----:B-1----:R-:W2:Y:S04]  /*0180*/  LDG.E.64 R8, desc[UR4][R4.64+0x38] ;  /* 0x0000380404087981 */ /* 0x002ea8000c1e1b00 */
[----:B--2---:R1:W-:Y:S04]  /*0190*/  STG.E.64 desc[UR4][R2.64+0x38], R8 ;  /* 0x0000380802007986 */ /* 0x0043e8000c101b04 */
[----:B------:R-:W2:Y:S04]  /*01a0*/  LDG.E.64 R10, desc[UR4][R4.64+0x40] ;  /* 0x00004004040a7981 */ /* 0x000ea8000c1e1b00 */
[----:B--2---:R2:W-:Y:S04]  /*01b0*/  STG.E.64 desc[UR4][R2.64+0x40], R10 ;  /* 0x0000400a02007986 */ /* 0x0045e8000c101b04 */
[----:B---3--:R-:W3:Y:S04]  /*01c0*/  LDG.E.64 R12, desc[UR4][R4.64+0x48] ;  /* 0x00004804040c7981 */ /* 0x008ee8000c1e1b00 */
[----:B---3--:R3:W-:Y:S04]  /*01d0*/  STG.E.64 desc[UR4][R2.64+0x48], R12 ;  /* 0x0000480c02007986 */ /* 0x0087e8000c101b04 */
[----:B----4-:R-:W4:Y:S04]  /*01e0*/  LDG.E.64 R14, desc[UR4][R4.64+0x50] ;  /* 0x00005004040e7981 */ /* 0x010f28000c1e1b00 */
[----:B----4-:R4:W-:Y:S04]  /*01f0*/  STG.E.64 desc[UR4][R2.64+0x50], R14 ;  /* 0x0000500e02007986 */ /* 0x0109e8000c101b04 */
[----:B-----5:R-:W5:Y:S04]  /*0200*/  LDG.E.64 R16, desc[UR4][R4.64+0x58] ;  /* 0x0000580404107981 */ /* 0x020f68000c1e1b00 */
        /* <DEDUP_REMOVED lines=26> */
[----:B--2---:R-:W-:Y:S04]  /*03b0*/  STG.E.64 desc[UR4][R2.64+0xc8], R6 ;  /* 0x0000c80602007986 */ /* 0x004fe8000c101b04 */
[----:B-1----:R-:W2:Y:S04]  /*03c0*/  LDG.E.64 R8, desc[UR4][R4.64+0xd0] ;  /* 0x0000d00404087981 */ /* 0x002ea8000c1e1b00 */
[----:B--2---:R-:W-:Y:S04]  /*03d0*/  STG.E.64 desc[UR4][R2.64+0xd0], R8 ;  /* 0x0000d00802007986 */ /* 0x004fe8000c101b04 */
[----:B------:R-:W2:Y:S04]  /*03e0*/  LDG.E.64 R10, desc[UR4][R4.64+0xd8] ;  /* 0x0000d804040a7981 */ /* 0x000ea8000c1e1b00 */
[----:B--2---:R-:W-:Y:S04]  /*03f0*/  STG.E.64 desc[UR4][R2.64+0xd8], R10 ;  /* 0x0000d80a02007986 */ /* 0x004fe8000c101b04 */
[----:B---3--:R-:W2:Y:S04]  /*0400*/  LDG.E.64 R12, desc[UR4][R4.64+0xe0] ;  /* 0x0000e004040c7981 */ /* 0x008ea8000c1e1b00 */
[----:B--2---:R-:W-:Y:S04]  /*0410*/  STG.E.64 desc[UR4][R2.64+0xe0], R12 ;  /* 0x0000e00c02007986 */ /* 0x004fe8000c101b04 */
[----:B----4-:R-:W2:Y:S04]  /*0420*/  LDG.E.64 R14, desc[UR4][R4.64+0xe8] ;  /* 0x0000e804040e7981 */ /* 0x010ea8000c1e1b00 */
[----:B--2---:R-:W-:Y:S04]  /*0430*/  STG.E.64 desc[UR4][R2.64+0xe8], R14 ;  /* 0x0000e80e02007986 */ /* 0x004fe8000c101b04 */
[----:B-----5:R-:W2:Y:S04]  /*0440*/  LDG.E.64 R16, desc[UR4][R4.64+0xf0] ;  /* 0x0000f00404107981 */ /* 0x020ea8000c1e1b00 */
[----:B--2---:R-:W-:Y:S01]  /*0450*/  STG.E.64 desc[UR4][R2.64+0xf0], R16 ;  /* 0x0000f01002007986 */ /* 0x004fe2000c101b04 */
[----:B------:R-:W-:Y:S05]  /*0460*/  EXIT ;  /* 0x000000000000794d */ /* 0x000fea0003800000 */
.L_x_8:
        /* <DEDUP_REMOVED lines=9> */
.L_x_424:


//--------------------- .text._Z12computeStateP4cellPddS0_P6cellGsi --------------------------
	.section	.text._Z12computeStateP4cellPddS0_P6cellGsi,"ax",@progbits
	.align	128
        .global         _Z12computeStateP4cellPddS0_P6cellGsi
        .type           _Z12computeStateP4cellPddS0_P6cellGsi,@function
        .size           _Z12computeStateP4cellPddS0_P6cellGsi,(.L_x_421 - _Z12computeStateP4cellPddS0_P6cellGsi)
        .other          _Z12computeStateP4cellPddS0_P6cellGsi,@"STO_CUDA_ENTRY STV_DEFAULT"
_Z12computeStateP4cellPddS0_P6cellGsi:
.text._Z12computeStateP4cellPddS0_P6cellGsi:
        /* <DEDUP_REMOVED lines=10> */
[----:B------:R-:W0:Y:S01]  /*00a0*/  MUFU.RCP64H R13, 26.7137603759765625 ;  /* 0x403ab6b9000d7908 */ /* 0x000e220000001800 */
[----:B------:R-:W-:Y:S02]  /*00b0*/  IMAD.MOV.U32 R16, RZ, RZ, 0x4c2906f ;  /* 0x04c2906fff107424 */ /* 0x000fe400078e00ff */
[----:B------:R-:W4:Y:S01]  /*00c0*/  LDG.E.64 R90, desc[UR4][R72.64+0x8] ;  /* 0x00000804485a7981 */ /* 0x000f22000c1e1b00 */
[----:B------:R-:W-:Y:S02]  /*00d0*/  IMAD.MOV.U32 R17, RZ, RZ, 0x403ab6b9 ;  /* 0x403ab6b9ff117424 */ /* 0x000fe400078e00ff */
[----:B------:R-:W-:Y:S01]  /*00e0*/  IMAD.MOV.U32 R12, RZ, RZ, 0x1 ;  /* 0x00000001ff0c7424 */ /* 0x000fe200078e00ff */
[----:B------:R-:W5:Y:S01]  /*00f0*/  LDG.E.64 R132, desc[UR4][R72.64+0x50] ;  /* 0x0000500448847981 */ /* 0x000f62000c1e1b00 */
[----:B---3--:R-:W-:-:S03]  /*0100*/  IMAD.WIDE R4, R82, 0x50, R4 ;  /* 0x0000005052047825 */ /* 0x008fc600078e0204 */
[----:B------:R-:W5:Y:S04]  /*0110*/  LDG.E.64 R70, desc[UR4][R72.64+0x60] ;  /* 0x0000600448467981 */ /* 0x000f68000c1e1b00 */
[----:B------:R-:W5:Y:S04]  /*0120*/  LDG.E.64 R68, desc[UR4][R72.64+0x68] ;  /* 0x0000680448447981 */ /* 0x000f68000c1e1b00 */
[----:B------:R-:W5:Y:S04]  /*0130*/  LDG.E.64 R26, desc[UR4][R72.64+0x38] ;  /* 0x00003804481a7981 */ /* 0x000f68000c1e1b00 */
[----:B------:R-:W5:Y:S04]  /*0140*/  LDG.E.64 R66, desc[UR4][R72.64+0x40] ;  /* 0x0000400448427981 */ /* 0x000f68000c1e1b00 */
[----:B------:R-:W5:Y:S04]  /*0150*/  LDG.E.64 R64, desc[UR4][R72.64+0x48] ;  /* 0x0000480448407981 */ /* 0x000f68000c1e1b00 */
[----:B------:R-:W5:Y:S04]  /*0160*/  LDG.E.64 R62, desc[UR4][R72.64+0x20] ;  /* 0x00002004483e7981 */ /* 0x000f68000c1e1b00 */
[----:B------:R-:W5:Y:S04]  /*0170*/  LDG.E.64 R60, desc[UR4][R72.64+0x28] ;  /* 0x00002804483c7981 */ /* 0x000f68000c1e1b00 */
[----:B------:R-:W5:Y:S01]  /*0180*/  LDG.E.64 R58, desc[UR4][R72.64+0x30] ;  /* 0x00003004483a7981 */ /* 0x000f62000c1e1b00 */
[----:B0-----:R-:W-:-:S03]  /*0190*/  DFMA R14, R12, -R16, 1 ;  /* 0x3ff000000c0e742b */ /* 0x001fc60000000810 */
[----:B------:R-:W5:Y:S04]  /*01a0*/  LDG.E.64 R20, desc[UR4][R4.64] ;  /* 0x0000000404147981 */ /* 0x000f68000c1e1b00 */
[----:B------:R-:W5:Y:S01]  /*01b0*/  LDG.E.64 R38, desc[UR4][R4.64+0x8] ;  /* 0x0000080404267981 */ /* 0x000f62000c1e1b00 */
[----:B------:R-:W-:-:S03]  /*01c0*/  DFMA R14, R14, R14, R14 ;  /* 0x0000000e0e0e722b */ /* 0x000fc6000000000e */
[----:B------:R-:W5:Y:S04]  /*01d0*/  LDG.E.64 R6, desc[UR4][R4.64+0x10] ;  /* 0x0000100404067981 */ /* 0x000f68000c1e1b00 */
[----:B------:R-:W5:Y:S01]  /*01e0*/  LDG.E.64 R8, desc[UR4][R4.64+0x18] ;  /* 0x0000180404087981 */ /* 0x000f62000c1e1b00 */
[----:B------:R-:W-:-:S03]  /*01f0*/  DFMA R14, R12, R14, R12 ;  /* 0x0000000e0c0e722b */ /* 0x000fc6000000000c */
[----:B------:R-:W5:Y:S04]  /*0200*/  LDG.E.64 R2, desc[UR4][R4.64+0x20] ;  /* 0x0000200404027981 */ /* 0x000f68000c1e1b00 */
[----:B------:R-:W5:Y:S01]  /*0210*/  LDG.E.64 R10, desc[UR4][R4.64+0x28] ;  /* 0x00002804040a7981 */ /* 0x000f62000c1e1b00 */
[----:B------:R-:W-:-:S03]  /*0220*/  DFMA R12, R14, -R16, 1 ;  /* 0x3ff000000e0c742b */ /* 0x000fc60000000810 */
[----:B------:R-:W5:Y:S04]  /*0230*/  LDG.E.64 R24, desc[UR4][R4.64+0x30] ;  /* 0x0000300404187981 */ /* 0x000f68000c1e1b00 */
[----:B------:R-:W5:Y:S01]  /*0240*/  LDG.E.64 R84, desc[UR4][R4.64+0x38] ;  /* 0x0000380404547981 */ /* 0x000f62000c1e1b00 */
[----:B------:R-:W-:-:S03]  /*0250*/  DFMA R12, R14, R12, R14 ;  /* 0x0000000c0e0c722b */ /* 0x000fc6000000000e */
[----:B------:R0:W5:Y:S01]  /*0260*/  LDG.E.64 R22, desc[UR4][R4.64+0x48] ;  /* 0x0000480404167981 */ /* 0x000162000c1e1b00 */
[----:B------:R-:W-:Y:S01]  /*0270*/  BSSY.RECONVERGENT B1, `(.L_x_9) ;  /* 0x0000010000017945 */ /* 0x000fe20003800200 */
[----:B--2---:R-:W-:-:S08]  /*0280*/  DMUL R138, R76, -2 ;  /* 0xc00000004c8a7828 */ /* 0x004fd00000000000 */
[----:B------:R-:W-:-:S08]  /*0290*/  DMUL R34, R138, R12 ;  /* 0x0000000c8a227228 */ /* 0x000fd00000000000 */
[----:B0-----:R-:W-:-:S08]  /*02a0*/  DFMA R4, R34, -R16, R138 ;  /* 0x800000102204722b */ /* 0x001fd0000000008a */
[----:B------:R-:W-:Y:S01]  /*02b0*/  DFMA R34, R12, R4, R34 ;  /* 0x000000040c22722b */ /* 0x000fe20000000022 */
[----:B------:R-:W-:-:S09]  /*02c0*/  FSETP.GEU.AND P1, PT, |R139|, 6.5827683646048100446e-37, PT ;  /* 0x036000008b00780b */ /* 0x000fd20003f2e200 */
[----:B------:R-:W-:-:S05]  /*02d0*/  FFMA R0, RZ, 2.9174025058746337891, R35 ;  /* 0x403ab6b9ff007823 */ /* 0x000fca0000000023 */
[----:B------:R-:W-:Y:S01]  /*02e0*/  FSETP.GT.AND P0, PT, |R0|, 1.469367938527859385e-39, PT ;  /* 0x001000000000780b */ /* 0x000fe20003f04200 */
[----:B----4-:R-:W-:-:S12]  /*02f0*/  DMUL R90, R90, 250000000 ;  /* 0x41adcd655a5a7828 */ /* 0x010fd80000000000 */
[----:B------:R-:W-:Y:S05]  /*0300*/  @P0 BRA P1, `(.L_x_10) ;  /* 0x0000000000180947 */ /* 0x000fea0000800000 */
[----:B------:R-:W-:Y:S01]  /*0310*/  IMAD.MOV.U32 R124, RZ, RZ, 0x4c2906f ;  /* 0x04c2906fff7c7424 */ /* 0x000fe200078e00ff */
[----:B------:R-:W-:Y:S01]  /*0320*/  MOV R0, 0x350 ;  /* 0x0000035000007802 */ /* 0x000fe20000000f00 */
[----:B------:R-:W-:-:S07]  /*0330*/  IMAD.MOV.U32 R31, RZ, RZ, 0x403ab6b9 ;  /* 0x403ab6b9ff1f7424 */ /* 0x000fce00078e00ff */
[----:B-----5:R-:W-:Y:S05]  /*0340*/  CALL.REL.NOINC `($__internal_2_$__cuda_sm20_div_rn_f64_full) ;  /* 0x0000019c00e87944 */ /* 0x020fea0003c00000 */
[----:B------:R-:W-:Y:S01]  /*0350*/  MOV R34, R28 ;  /* 0x0000001c00227202 */ /* 0x000fe20000000f00 */
[----:B------:R-:W-:-:S07]  /*0360*/  IMAD.MOV.U32 R35, RZ, RZ, R29 ;  /* 0x000000ffff237224 */ /* 0x000fce00078e001d */
.L_x_10:
[----:B------:R-:W-:Y:S05]  /*0370*/  BSYNC.RECONVERGENT B1 ;  /* 0x0000000000017941 */ /* 0x000fea0003800200 */
.L_x_9:
[----:B------:R-:W-:Y:S01]  /*0380*/  IMAD.MOV.U32 R12, RZ, RZ, 0x652b82fe ;  /* 0x652b82feff0c7424 */ /* 0x000fe200078e00ff */
[----:B------:R-:W-:Y:S01]  /*0390*/  UMOV UR6, 0xfefa39ef ;  /* 0xfefa39ef00067882 */ /* 0x000fe20000000000 */
[----:B------:R-:W-:Y:S01]  /*03a0*/  IMAD.MOV.U32 R13, RZ, RZ, 0x3ff71547 ;  /* 0x3ff71547ff0d7424 */ /* 0x000fe200078e00ff */
[----:B------:R-:W-:Y:S01]  /*03b0*/  UMOV UR7, 0x3fe62e42 ;  /* 0x3fe62e4200077882 */ /* 0x000fe20000000000 */
[----:B------:R-:W-:Y:S01]  /*03c0*/  FSETP.GEU.AND P4, PT, |R35|, 4.1917929649353027344, PT ;  /* 0x4086232b2300780b */ /* 0x000fe20003f8e200 */
[----:B------:R-:W-:Y:S03]  /*03d0*/  BSSY.RECONVERGENT B0, `(.L_x_11) ;  /* 0x0000038000007945 */ /* 0x000fe60003800200 */
[----:B------:R-:W-:-:S08]  /*03e0*/  DFMA R12, R34, R12, 6.75539944105574400000e+15 ;  /* 0x43380000220c742b */ /* 0x000fd0000000000c */
[----:B------:R-:W-:-:S08]  /*03f0*/  DADD R4, R12, -6.75539944105574400000e+15 ;  /* 0xc33800000c047429 */ /* 0x000fd00000000000 */
[----:B------:R-:W-:Y:S01]  /*0400*/  DFMA R14, R4, -UR6, R34 ;  /* 0x80000006040e7c2b */ /* 0x000fe20008000022 */
[----:B------:R-:W-:Y:S01]  /*0410*/  UMOV UR6, 0x3b39803f ;  /* 0x3b39803f00067882 */ /* 0x000fe20000000000 */
[----:B------:R-:W-:-:S06]  /*0420*/  UMOV UR7, 0x3c7abc9e ;  /* 0x3c7abc9e00077882 */ /* 0x000fcc0000000000 */
[----:B------:R-:W-:Y:S01]  /*0430*/  DFMA R4, R4, -UR6, R14 ;  /* 0x8000000604047c2b */ /* 0x000fe2000800000e */
[----:B------:R-:W-:Y:S01]  /*0440*/  UMOV UR6, 0x69ce2bdf ;  /* 0x69ce2bdf00067882 */ /* 0x000fe20000000000 */
[----:B------:R-:W-:Y:S01]  /*0450*/  IMAD.MOV.U32 R14, RZ, RZ, -0x35dec16 ;  /* 0xfca213eaff0e7424 */ /* 0x000fe200078e00ff */
[----:B------:R-:W-:Y:S01]  /*0460*/  UMOV UR7, 0x3e5ade15 ;  /* 0x3e5ade1500077882 */ /* 0x000fe20000000000 */
[----:B------:R-:W-:-:S06]  /*0470*/  IMAD.MOV.U32 R15, RZ, RZ, 0x3e928af3 ;  /* 0x3e928af3ff0f7424 */ /* 0x000fcc00078e00ff */
[----:B------:R-:W-:Y:S01]  /*0480*/  DFMA R14, R4, UR6, R14 ;  /* 0x00000006040e7c2b */ /* 0x000fe2000800000e */
[----:B------:R-:W-:Y:S01]  /*0490*/  UMOV UR6, 0x62401315 ;  /* 0x6240131500067882 */ /* 0x000fe20000000000 */
[----:B------:R-:W-:-:S06]  /*04a0*/  UMOV UR7, 0x3ec71dee ;  /* 0x3ec71dee00077882 */ /* 0x000fcc0000000000 */
[----:B------:R-:W-:Y:S01]  /*04b0*/  DFMA R14, R4, R14, UR6 ;  /* 0x00000006040e7e2b */ /* 0x000fe2000800000e */
        /* <DEDUP_REMOVED lines=20> */
[----:B------:R-:W-:-:S08]  /*0600*/  DFMA R14, R4, R14, UR6 ;  /* 0x00000006040e7e2b */ /* 0x000fd0000800000e */
[----:B------:R-:W-:-:S08]  /*0610*/  DFMA R14, R4, R14, 1 ;  /* 0x3ff00000040e742b */ /* 0x000fd0000000000e */
[----:B------:R-:W-:-:S10]  /*0620*/  DFMA R4, R4, R14, 1 ;  /* 0x3ff000000404742b */ /* 0x000fd4000000000e */
[----:B------:R-:W-:Y:S01]  /*0630*/  LEA R15, R12, R5, 0x14 ;  /* 0x000000050c0f7211 */ /* 0x000fe200078ea0ff */
[----:B------:R-:W-:-:S04]  /*0640*/  IMAD.MOV.U32 R14, RZ, RZ, R4 ;  /* 0x000000ffff0e7224 */ /* 0x000fc800078e0004 */
[----:B------:R-:W-:Y:S02]  /*0650*/  IMAD.MOV.U32 R16, RZ, RZ, R14 ;  /* 0x000000ffff107224 */ /* 0x000fe400078e000e */
[----:B------:R-:W-:Y:S01]  /*0660*/  IMAD.MOV.U32 R17, RZ, RZ, R15 ;  /* 0x000000ffff117224 */ /* 0x000fe200078e000f */
[----:B------:R-:W-:Y:S06]  /*0670*/  @!P4 BRA `(.L_x_12) ;  /* 0x000000000034c947 */ /* 0x000fec0003800000 */
[----:B------:R-:W-:Y:S01]  /*0680*/  FSETP.GEU.AND P1, PT, |R35|, 4.2275390625, PT ;  /* 0x408748002300780b */ /* 0x000fe20003f2e200 */
[C---:B------:R-:W-:Y:S02]  /*0690*/  DADD R16, R34.reuse, +INF ;  /* 0x7ff0000022107429 */ /* 0x040fe40000000000 */
[----:B------:R-:W-:-:S08]  /*06a0*/  DSETP.GEU.AND P0, PT, R34, RZ, PT ;  /* 0x000000ff2200722a */ /* 0x000fd00003f0e000 */
[----:B------:R-:W-:Y:S02]  /*06b0*/  FSEL R16, R16, RZ, P0 ;  /* 0x000000ff10107208 */ /* 0x000fe40000000000 */
[----:B------:R-:W-:Y:S02]  /*06c0*/  @!P1 LEA.HI R0, R12, R12, RZ, 0x1 ;  /* 0x0000000c0c009211 */ /* 0x000fe400078f08ff */
[----:B------:R-:W-:Y:S02]  /*06d0*/  @!P1 MOV R18, R4 ;  /* 0x0000000400129202 */ /* 0x000fe40000000f00 */
[----:B------:R-:W-:Y:S02]  /*06e0*/  @!P1 SHF.R.S32.HI R19, RZ, 0x1, R0 ;  /* 0x00000001ff139819 */ /* 0x000fe40000011400 */
[----:B------:R-:W-:-:S03]  /*06f0*/  FSEL R17, R17, RZ, P0 ;  /* 0x000000ff11117208 */ /* 0x000fc60000000000 */
[----:B------:R-:W-:Y:S02]  /*0700*/  @!P1 IMAD.IADD R28, R12, 0x1, -R19 ;  /* 0x000000010c1c9824 */ /* 0x000fe400078e0a13 */
[----:B------:R-:W-:-:S03]  /*0710*/  @!P1 IMAD R19, R19, 0x100000, R5 ;  /* 0x0010000013139824 */ /* 0x000fc600078e0205 */
[----:B------:R-:W-:Y:S01]  /*0720*/  @!P1 LEA R29, R28, 0x3ff00000, 0x14 ;  /* 0x3ff000001c1d9811 */ /* 0x000fe200078ea0ff */
[----:B------:R-:W-:-:S06]  /*0730*/  @!P1 IMAD.MOV.U32 R28, RZ, RZ, RZ ;  /* 0x000000ffff1c9224 */ /* 0x000fcc00078e00ff */
[----:B------:R-:W-:-:S11]  /*0740*/  @!P1 DMUL R16, R18, R28 ;  /* 0x0000001c12109228 */ /* 0x000fd60000000000 */
.L_x_12:
[----:B------:R-:W-:Y:S05]  /*0750*/  BSYNC.RECONVERGENT B0 ;  /* 0x0000000000007941 */ /* 0x000fea0003800200 */
.L_x_11:
[----:B------:R-:W-:Y:S01]  /*0760*/  DADD R16, -R16, 1 ;  /* 0x3ff0000010107429 */ /* 0x000fe20000000100 */
[----:B------:R-:W-:Y:S01]  /*0770*/  UMOV UR6, 0x4c2906f ;  /* 0x04c2906f00067882 */ /* 0x000fe20000000000 */
[----:B------:R-:W-:Y:S01]  /*0780*/  UMOV UR7, 0x403ab6b9 ;  /* 0x403ab6b900077882 */ /* 0x000fe20000000000 */
[----:B------:R-:W-:Y:S05]  /*0790*/  BSSY.RECONVERGENT B0, `(.L_x_13) ;  /* 0x0000020000007945 */ /* 0x000fea0003800200 */
[----:B------:R-:W-:Y:S01]  /*07a0*/  DMUL R30, R16, UR6 ;  /* 0x00000006101e7c28 */ /* 0x000fe20008000000 */
[----:B------:R-:W-:-:S05]  /*07b0*/  IMAD.MOV.U32 R16, RZ, RZ, 0x1 ;  /* 0x00000001ff107424 */ /* 0x000fca00078e00ff */
[----:B------:R-:W0:Y:S02]  /*07c0*/  MUFU.RCP64H R17, R31 ;  /* 0x0000001f00117308 */ /* 0x000e240000001800 */
[----:B0-----:R-:W-:-:S08]  /*07d0*/  DFMA R18, -R30, R16, 1 ;  /* 0x3ff000001e12742b */ /* 0x001fd00000000110 */
[----:B------:R-:W-:-:S08]  /*07e0*/  DFMA R18, R18, R18, R18 ;  /* 0x000000121212722b */ /* 0x000fd00000000012 */
[----:B------:R-:W-:Y:S02]  /*07f0*/  DFMA R18, R16, R18, R16 ;  /* 0x000000121012722b */ /* 0x000fe40000000010 */
[----:B-----5:R-:W-:-:S06]  /*0800*/  DADD R16, R20, R20 ;  /* 0x0000000014107229 */ /* 0x020fcc0000000014 */
[----:B------:R-:W-:Y:S02]  /*0810*/  DFMA R28, -R30, R18, 1 ;  /* 0x3ff000001e1c742b */ /* 0x000fe40000000112 */
[----:B------:R-:W-:-:S06]  /*0820*/  DMUL R138, R76, R16 ;  /* 0x000000104c8a7228 */ /* 0x000fcc0000000000 */
[----:B------:R-:W-:-:S04]  /*0830*/  DFMA R28, R18, R28, R18 ;  /* 0x0000001c121c722b */ /* 0x000fc80000000012 */
[----:B------:R-:W-:-:S04]  /*0840*/  FSETP.GEU.AND P2, PT, |R139|, 6.5827683646048100446e-37, PT ;  /* 0x036000008b00780b */ /* 0x000fc80003f4e200 */
[----:B------:R-:W-:-:S08]  /*0850*/  DMUL R16, R138, R28 ;  /* 0x0000001c8a107228 */ /* 0x000fd00000000000 */
[----:B------:R-:W-:-:S08]  /*0860*/  DFMA R18, -R30, R16, R138 ;  /* 0x000000101e12722b */ /* 0x000fd0000000018a */
[----:B------:R-:W-:Y:S01]  /*0870*/  DFMA R28, R28, R18, R16 ;  /* 0x000000121c1c722b */ /* 0x000fe20000000010 */
[----:B------:R-:W-:Y:S02]  /*0880*/  IMAD.MOV.U32 R16, RZ, RZ, R14 ;  /* 0x000000ffff107224 */ /* 0x000fe400078e000e */
[----:B------:R-:W-:-:S07]  /*0890*/  IMAD.MOV.U32 R17, RZ, RZ, R15 ;  /* 0x000000ffff117224 */ /* 0x000fce00078e000f */
[----:B------:R-:W-:Y:S01]  /*08a0*/  FFMA R36, RZ, R31, R29 ;  /* 0x0000001fff247223 */ /* 0x000fe2000000001d */
[----:B------:R-:W-:Y:S06]  /*08b0*/  @!P4 BRA `(.L_x_14) ;  /* 0x000000000034c947 */ /* 0x000fec0003800000 */
[----:B------:R-:W-:Y:S01]  /*08c0*/  FSETP.GEU.AND P1, PT, |R35|, 4.2275390625, PT ;  /* 0x408748002300780b */ /* 0x000fe20003f2e200 */
[C---:B------:R-:W-:Y:S02]  /*08d0*/  DADD R16, R34.reuse, +INF ;  /* 0x7ff0000022107429 */ /* 0x040fe40000000000 */
[----:B------:R-:W-:-:S08]  /*08e0*/  DSETP.GEU.AND P0, PT, R34, RZ, PT ;  /* 0x000000ff2200722a */ /* 0x000fd00003f0e000 */
[----:B------:R-:W-:Y:S02]  /*08f0*/  FSEL R16, R16, RZ, P0 ;  /* 0x000000ff10107208 */ /* 0x000fe40000000000 */
[----:B------:R-:W-:Y:S01]  /*0900*/  @!P1 LEA.HI R0, R12, R12, RZ, 0x1 ;  /* 0x0000000c0c009211 */ /* 0x000fe200078f08ff */
[----:B------:R-:W-:Y:S01]  /*0910*/  @!P1 IMAD.MOV.U32 R18, RZ, RZ, R4 ;  /* 0x000000ffff129224 */ /* 0x000fe200078e0004 */
[----:B------:R-:W-:Y:S02]  /*0920*/  FSEL R17, R17, RZ, P0 ;  /* 0x000000ff11117208 */ /* 0x000fe40000000000 */
[----:B------:R-:W-:-:S05]  /*0930*/  @!P1 SHF.R.S32.HI R19, RZ, 0x1, R0 ;  /* 0x00000001ff139819 */ /* 0x000fca0000011400 */
[----:B------:R-:W-:Y:S01]  /*0940*/  @!P1 IMAD.IADD R32, R12, 0x1, -R19 ;  /* 0x000000010c209824 */ /* 0x000fe200078e0a13 */
[----:B------:R-:W-:-:S04]  /*0950*/  @!P1 LEA R19, R19, R5, 0x14 ;  /* 0x0000000513139211 */ /* 0x000fc800078ea0ff */
[----:B------:R-:W-:Y:S01]  /*0960*/  @!P1 LEA R33, R32, 0x3ff00000, 0x14 ;  /* 0x3ff0000020219811 */ /* 0x000fe200078ea0ff */
[----:B------:R-:W-:-:S06]  /*0970*/  @!P1 IMAD.MOV.U32 R32, RZ, RZ, RZ ;  /* 0x000000ffff209224 */ /* 0x000fcc00078e00ff */
[----:B------:R-:W-:-:S11]  /*0980*/  @!P1 DMUL R16, R18, R32 ;  /* 0x0000002012109228 */ /* 0x000fd60000000000 */
.L_x_14:
[----:B------:R-:W-:Y:S05]  /*0990*/  BSYNC.RECONVERGENT B0 ;  /* 0x0000000000007941 */ /* 0x000fea0003800200 */
.L_x_13:
[----:B------:R-:W-:Y:S01]  /*09a0*/  FSETP.GT.AND P0, PT, |R36|, 1.469367938527859385e-39, PT ;  /* 0x001000002400780b */ /* 0x000fe20003f04200 */
[----:B------:R-:W-:Y:S01]  /*09b0*/  UMOV UR6, 0xcccccccd ;  /* 0xcccccccd00067882 */ /* 0x000fe20000000000 */
[----:B------:R-:W-:Y:S01]  /*09c0*/  UMOV UR7, 0x3ffccccc ;  /* 0x3ffccccc00077882 */ /* 0x000fe20000000000 */
[----:B------:R-:W-:Y:S01]  /*09d0*/  BSSY.RECONVERGENT B1, `(.L_x_15) ;  /* 0x0000006000017945 */ /* 0x000fe20003800200 */
[----:B------:R-:W-:-:S09]  /*09e0*/  DFMA R36, R16, -UR6, R70 ;  /* 0x8000000610247c2b */ /* 0x000fd20008000046 */
[----:B------:R-:W-:Y:S05]  /*09f0*/  @P0 BRA P2, `(.L_x_16) ;  /* 0x00000000000c0947 */ /* 0x000fea0001000000 */
[----:B------:R-:W-:Y:S01]  /*0a00*/  IMAD.MOV.U32 R124, RZ, RZ, R30 ;  /* 0x000000ffff7c7224 */ /* 0x000fe200078e001e */
[----:B------:R-:W-:-:S07]  /*0a10*/  MOV R0, 0xa30 ;  /* 0x00000a3000007802 */ /* 0x000fce0000000f00 */
[----:B------:R-:W-:Y:S05]  /*0a20*/  CALL.REL.NOINC `($__internal_2_$__cuda_sm20_div_rn_f64_full) ;  /* 0x0000019800307944 */ /* 0x000fea0003c00000 */
.L_x_16:
[----:B------:R-:W-:Y:S05]  /*0a30*/  BSYNC.RECONVERGENT B1 ;  /* 0x0000000000017941 */ /* 0x000fea0003800200 */
.L_x_15:
[----:B------:R0:W5:Y:S04]  /*0a40*/  LDG.E.64 R18, desc[UR4][R72.64+0x80] ;  /* 0x0000800448127981 */ /* 0x000168000c1e1b00 */
[----:B------:R0:W5:Y:S04]  /*0a50*/  LDG.E.64 R16, desc[UR4][R72.64+0x90] ;  /* 0x0000900448107981 */ /* 0x000168000c1e1b00 */
[----:B------:R0:W5:Y:S01]  /*0a60*/  LDG.E.64 R44, desc[UR4][R72.64+0x88] ;  /* 0x00008804482c7981 */ /* 0x000162000c1e1b00 */
[----:B------:R-:W-:Y:S01]  /*0a70*/  BSSY.RECONVERGENT B0, `(.L_x_17) ;  /* 0x0000011000007945 */ /* 0x000fe20003800200 */
[----:B------:R-:W-:-:S02]  /*0a80*/  IMAD.MOV.U32 R30, RZ, RZ, R14 ;  /* 0x000000ffff1e7224 */ /* 0x000fc400078e000e */
[----:B------:R-:W-:Y:S01]  /*0a90*/  IMAD.MOV.U32 R31, RZ, RZ, R15 ;  /* 0x000000ffff1f7224 */ /* 0x000fe200078e000f */
        /* <DEDUP_REMOVED lines=8> */
[----:B------:R-:W-:-:S04]  /*0b20*/  @!P1 SHF.R.S32.HI R33, RZ, 0x1, R0 ;  /* 0x00000001ff219819 */ /* 0x000fc80000011400 */
[----:B------:R-:W-:Y:S01]  /*0b30*/  @!P1 IADD3 R40, PT, PT, R12, -R33, RZ ;  /* 0x800000210c289210 */ /* 0x000fe20007ffe0ff */
[----:B------:R-:W-:-:S03]  /*0b40*/  @!P1 IMAD R33, R33, 0x100000, R5 ;  /* 0x0010000021219824 */ /* 0x000fc600078e0205 */
[----:B------:R-:W-:Y:S01]  /*0b50*/  @!P1 LEA R41, R40, 0x3ff00000, 0x14 ;  /* 0x3ff0000028299811 */ /* 0x000fe200078ea0ff */
[----:B------:R-:W-:-:S06]  /*0b60*/  @!P1 IMAD.MOV.U32 R40, RZ, RZ, RZ ;  /* 0x000000ffff289224 */ /* 0x000fcc00078e00ff */
[----:B------:R-:W-:-:S11]  /*0b70*/  @!P1 DMUL R30, R32, R40 ;  /* 0x00000028201e9228 */ /* 0x000fd60000000000 */
.L_x_18:
[----:B------:R-:W-:Y:S05]  /*0b80*/  BSYNC.RECONVERGENT B0 ;  /* 0x0000000000007941 */ /* 0x000fea0003800200 */
.L_x_17:
[----:B------:R-:W-:Y:S01]  /*0b90*/  DADD R30, -R30, 1 ;  /* 0x3ff000001e1e7429 */ /* 0x000fe20000000100 */
[----:B------:R-:W-:Y:S01]  /*0ba0*/  UMOV UR6, 0x4c2906f ;  /* 0x04c2906f00067882 */ /* 0x000fe20000000000 */
[----:B------:R-:W-:Y:S01]  /*0bb0*/  UMOV UR7, 0x403ab6b9 ;  /* 0x403ab6b900077882 */ /* 0x000fe20000000000 */
[----:B------:R-:W-:Y:S01]  /*0bc0*/  DADD R38, R38, R38 ;  /* 0x0000000026267229 */ /* 0x000fe20000000026 */
[----:B------:R-:W-:Y:S01]  /*0bd0*/  BSSY.RECONVERGENT B1, `(.L_x_19) ;  /* 0x0000019000017945 */ /* 0x000fe20003800200 */
[----:B------:R-:W-:Y:S01]  /*0be0*/  DMUL R36, R36, R28 ;  /* 0x0000001c24247228 */ /* 0x000fe20000000000 */
[----:B------:R-:W-:Y:S02]  /*0bf0*/  FSETP.GEU.AND P4, PT, |R35|, 4.1917929649353027344, PT ;  /* 0x4086232b2300780b */ /* 0x000fe40003f8e200 */
[----:B------:R-:W-:Y:S01]  /*0c00*/  DMUL R124, R30, UR6 ;  /* 0x000000061e7c7c28 */ /* 0x000fe20008000000 */
[----:B------:R-:W-:Y:S02]  /*0c10*/  IMAD.MOV.U32 R30, RZ, RZ, 0x1 ;  /* 0x00000001ff1e7424 */ /* 0x000fe400078e00ff */
[----:B------:R-:W-:-:S02]  /*0c20*/  DMUL R138, R76, R38 ;  /* 0x000000264c8a7228 */ /* 0x000fc40000000000 */
[----:B-----5:R-:W-:Y:S01]  /*0c30*/  DMUL R36, R36, R18 ;  /* 0x0000001224247228 */ /* 0x020fe20000000000 */
[----:B------:R-:W1:Y:S07]  /*0c40*/  MUFU.RCP64H R31, R125 ;  /* 0x0000007d001f7308 */ /* 0x000e6e0000001800 */
[----:B------:R-:W-:Y:S01]  /*0c50*/  FSETP.GEU.AND P1, PT, |R139|, 6.5827683646048100446e-37, PT ;  /* 0x036000008b00780b */ /* 0x000fe20003f2e200 */
[----:B------:R-:W-:-:S08]  /*0c60*/  DMUL R36, R36, R16 ;  /* 0x0000001024247228 */ /* 0x000fd00000000000 */
[----:B------:R-:W-:Y:S02]  /*0c70*/  DMUL R56, R36, R44 ;  /* 0x0000002c24387228 */ /* 0x000fe40000000000 */
[----:B-1----:R-:W-:-:S08]  /*0c80*/  DFMA R32, -R124, R30, 1 ;  /* 0x3ff000007c20742b */ /* 0x002fd0000000011e */
[----:B------:R-:W-:-:S08]  /*0c90*/  DFMA R32, R32, R32, R32 ;  /* 0x000000202020722b */ /* 0x000fd00000000020 */
[----:B------:R-:W-:-:S08]  /*0ca0*/  DFMA R32, R30, R32, R30 ;  /* 0x000000201e20722b */ /* 0x000fd0000000001e */
[----:B------:R-:W-:-:S08]  /*0cb0*/  DFMA R30, -R124, R32, 1 ;  /* 0x3ff000007c1e742b */ /* 0x000fd00000000120 */
[----:B------:R-:W-:-:S08]  /*0cc0*/  DFMA R30, R32, R30, R32 ;  /* 0x0000001e201e722b */ /* 0x000fd00000000020 */
[----:B------:R-:W-:-:S08]  /*0cd0*/  DMUL R32, R138, R30 ;  /* 0x0000001e8a207228 */ /* 0x000fd00000000000 */
[----:B------:R-:W-:-:S08]  /*0ce0*/  DFMA R38, -R124, R32, R138 ;  /* 0x000000207c26722b */ /* 0x000fd0000000018a */
[----:B------:R-:W-:-:S10]  /*0cf0*/  DFMA R28, R30, R38, R32 ;  /* 0x000000261e1c722b */ /* 0x000fd40000000020 */
[----:B------:R-:W-:-:S05]  /*0d00*/  FFMA R0, RZ, R125, R29 ;  /* 0x0000007dff007223 */ /* 0x000fca000000001d */
[----:B------:R-:W-:-:S13]  /*0d10*/  FSETP.GT.AND P0, PT, |R0|, 1.469367938527859385e-39, PT ;  /* 0x001000000000780b */ /* 0x000fda0003f04200 */
[----:B------:R-:W-:Y:S05]  /*0d20*/  @P0 BRA P1, `(.L_x_20) ;  /* 0x00000000000c0947 */ /* 0x000fea0000800000 */
[----:B------:R-:W-:Y:S01]  /*0d30*/  IMAD.MOV.U32 R31, RZ, RZ, R125 ;  /* 0x000000ffff1f7224 */ /* 0x000fe200078e007d */
[----:B------:R-:W-:-:S07]  /*0d40*/  MOV R0, 0xd60 ;  /* 0x00000d6000007802 */ /* 0x000fce0000000f00 */
[----:B0-----:R-:W-:Y:S05]  /*0d50*/  CALL.REL.NOINC `($__internal_2_$__cuda_sm20_div_rn_f64_full) ;  /* 0x0000019400647944 */ /* 0x001fea0003c00000 */
.L_x_20:
[----:B------:R-:W-:Y:S05]  /*0d60*/  BSYNC.RECONVERGENT B1 ;  /* 0x0000000000017941 */ /* 0x000fea0003800200 */
.L_x_19:
[----:B------:R1:W5:Y:S04]  /*0d70*/  LDG.E.64 R30, desc[UR4][R72.64+0x98] ;  /* 0x00009804481e7981 */ /* 0x000368000c1e1b00 */
[----:B------:R1:W5:Y:S01]  /*0d80*/  LDG.E.64 R54, desc[UR4][R72.64+0xa0] ;  /* 0x0000a00448367981 */ /* 0x000362000c1e1b00 */
[----:B------:R-:W2:Y:S01]  /*0d90*/  MUFU.RCP64H R33, 53.427520751953125 ;  /* 0x404ab6b900217908 */ /* 0x000ea20000001800 */
[----:B------:R-:W-:Y:S01]  /*0da0*/  MOV R38, 0x4c2906f ;  /* 0x04c2906f00267802 */ /* 0x000fe20000000f00 */
[----:B------:R-:W-:Y:S01]  /*0db0*/  IMAD.MOV.U32 R39, RZ, RZ, 0x404ab6b9 ;  /* 0x404ab6b9ff277424 */ /* 0x000fe200078e00ff */
[----:B------:R-:W-:Y:S01]  /*0dc0*/  BSSY.RECONVERGENT B0, `(.L_x_21) ;  /* 0x0000013000007945 */ /* 0x000fe20003800200 */
[----:B------:R-:W-:-:S06]  /*0dd0*/  IMAD.MOV.U32 R32, RZ, RZ, 0x1 ;  /* 0x00000001ff207424 */ /* 0x000fcc00078e00ff */
[----:B--2---:R-:W-:-:S08]  /*0de0*/  DFMA R36, R32, -R38, 1 ;  /* 0x3ff000002024742b */ /* 0x004fd00000000826 */
[----:B------:R-:W-:-:S08]  /*0df0*/  DFMA R36, R36, R36, R36 ;  /* 0x000000242424722b */ /* 0x000fd00000000024 */
[----:B------:R-:W-:-:S08]  /*0e00*/  DFMA R36, R32, R36, R32 ;  /* 0x000000242024722b */ /* 0x000fd00000000020 */
[----:B------:R-:W-:Y:S01]  /*0e10*/  DFMA R32, R36, -R38, 1 ;  /* 0x3ff000002420742b */ /* 0x000fe20000000826 */
[----:B-1----:R-:W-:Y:S10]  /*0e20*/  @!P4 BRA `(.L_x_22) ;  /* 0x000000000030c947 */ /* 0x002ff40003800000 */
[----:B------:R-:W-:Y:S01]  /*0e30*/  FSETP.GEU.AND P1, PT, |R35|, 4.2275390625, PT ;  /* 0x408748002300780b */ /* 0x000fe20003f2e200 */
[C---:B------:R-:W-:Y:S02]  /*0e40*/  DADD R14, R34.reuse, +INF ;  /* 0x7ff00000220e7429 */ /* 0x040fe40000000000 */
[----:B------:R-:W-:-:S08]  /*0e50*/  DSETP.GEU.AND P0, PT, R34, RZ, PT ;  /* 0x000000ff2200722a */ /* 0x000fd00003f0e000 */
[----:B------:R-:W-:Y:S02]  /*0e60*/  FSEL R14, R14, RZ, P0 ;  /* 0x000000ff0e0e7208 */ /* 0x000fe40000000000 */
[----:B------:R-:W-:Y:S02]  /*0e70*/  @!P1 LEA.HI R0, R12, R12, RZ, 0x1 ;  /* 0x0000000c0c009211 */ /* 0x000fe400078f08ff */
[----:B------:R-:W-:Y:S02]  /*0e80*/  FSEL R15, R15, RZ, P0 ;  /* 0x000000ff0f0f7208 */ /* 0x000fe40000000000 */
[----:B------:R-:W-:-:S05]  /*0e90*/  @!P1 SHF.R.S32.HI R13, RZ, 0x1, R0 ;  /* 0x00000001ff0d9819 */ /* 0x000fca0000011400 */
[----:B------:R-:W-:Y:S02]  /*0ea0*/  @!P1 IMAD.IADD R12, R12, 0x1, -R13 ;  /* 0x000000010c0c9824 */ /* 0x000fe400078e0a0d */
[----:B------:R-:W-:-:S03]  /*0eb0*/  @!P1 IMAD R5, R13, 0x100000, R5 ;  /* 0x001000000d059824 */ /* 0x000fc600078e0205 */
[----:B------:R-:W-:Y:S01]  /*0ec0*/  @!P1 LEA R13, R12, 0x3ff00000, 0x14 ;  /* 0x3ff000000c0d9811 */ /* 0x000fe200078ea0ff */
[----:B------:R-:W-:-:S06]  /*0ed0*/  @!P1 IMAD.MOV.U32 R12, RZ, RZ, RZ ;  /* 0x000000ffff0c9224 */ /* 0x000fcc00078e00ff */
[----:B------:R-:W-:-:S11]  /*0ee0*/  @!P1 DMUL R14, R4, R12 ;  /* 0x0000000c040e9228 */ /* 0x000fd60000000000 */
.L_x_22:
[----:B------:R-:W-:Y:S05]  /*0ef0*/  BSYNC.RECONVERGENT B0 ;  /* 0x0000000000007941 */ /* 0x000fea0003800200 */
.L_x_21:
[----:B------:R-:W-:Y:S01]  /*0f00*/  UMOV UR6, 0x2d0e5604 ;  /* 0x2d0e560400067882 */ /* 0x000fe20000000000 */
[----:B------:R-:W-:Y:S01]  /*0f10*/  UMOV UR7, 0x3fdb9db2 ;  /* 0x3fdb9db200077882 */ /* 0x000fe20000000000 */
[----:B------:R-:W-:Y:S01]  /*0f20*/  DFMA R32, R36, R32, R36 ;  /* 0x000000202420722b */ /* 0x000fe20000000024 */
[----:B------:R-:W-:Y:S01]  /*0f30*/  BSSY.RECONVERGENT B1, `(.L_x_23) ;  /* 0x0000015000017945 */ /* 0x000fe20003800200 */
[----:B------:R-:W-:Y:S01]  /*0f40*/  DMUL R138, R76, UR6 ;  /* 0x000000064c8a7c28 */ /* 0x000fe20008000000 */
[----:B------:R-:W-:Y:S01]  /*0f50*/  UMOV UR6, 0xcccccccd ;  /* 0xcccccccd00067882 */ /* 0x000fe20000000000 */
[----:B------:R-:W-:Y:S02]  /*0f60*/  UMOV UR7, 0x3ffccccc ;  /* 0x3ffccccc00077882 */ /* 0x000fe40000000000 */
[----:B------:R-:W-:-:S04]  /*0f70*/  DFMA R14, R14, -UR6, R70 ;  /* 0x800000060e0e7c2b */ /* 0x000fc80008000046 */
[----:B------:R-:W-:Y:S02]  /*0f80*/  DMUL R80, R138, R32 ;  /* 0x000000208a507228 */ /* 0x000fe40000000000 */
[----:B------:R-:W-:Y:S02]  /*0f90*/  FSETP.GEU.AND P1, PT, |R139|, 6.5827683646048100446e-37, PT ;  /* 0x036000008b00780b */ /* 0x000fe40003f2e200 */
[----:B------:R-:W-:-:S04]  /*0fa0*/  DMUL R14, R14, R28 ;  /* 0x0000001c0e0e7228 */ /* 0x000fc80000000000 */
[----:B------:R-:W-:-:S04]  /*0fb0*/  DFMA R4, R80, -R38, R138 ;  /* 0x800000265004722b */ /* 0x000fc8000000008a */
[----:B-----5:R-:W-:-:S04]  /*0fc0*/  DMUL R14, R14, R30 ;  /* 0x0000001e0e0e7228 */ /* 0x020fc80000000000 */
[----:B------:R-:W-:-:S04]  /*0fd0*/  DFMA R80, R32, R4, R80 ;  /* 0x000000042050722b */ /* 0x000fc80000000050 */
[----:B------:R-:W-:-:S06]  /*0fe0*/  DMUL R54, R14, R54 ;  /* 0x000000360e367228 */ /* 0x000fcc0000000000 */
[----:B------:R-:W-:-:S05]  /*0ff0*/  FFMA R0, RZ, 3.1674025058746337891, R81 ;  /* 0x404ab6b9ff007823 */ /* 0x000fca0000000051 */
[----:B------:R-:W-:-:S13]  /*1000*/  FSETP.GT.AND P0, PT, |R0|, 1.469367938527859385e-39, PT ;  /* 0x001000000000780b */ /* 0x000fda0003f04200 */
[----:B------:R-:W-:Y:S05]  /*1010*/  @P0 BRA P1, `(.L_x_24) ;  /* 0x0000000000180947 */ /* 0x000fea0000800000 */
[----:B------:R-:W-:Y:S01]  /*1020*/  MOV R124, 0x4c2906f ;  /* 0x04c2906f007c7802 */ /* 0x000fe20000000f00 */
[----:B------:R-:W-:Y:S01]  /*1030*/  IMAD.MOV.U32 R31, RZ, RZ, 0x404ab6b9 ;  /* 0x404ab6b9ff1f7424 */ /* 0x000fe200078e00ff */
[----:B------:R-:W-:-:S07]  /*1040*/  MOV R0, 0x1060 ;  /* 0x0000106000007802 */ /* 0x000fce0000000f00 */
[----:B0-----:R-:W-:Y:S05]  /*1050*/  CALL.REL.NOINC `($__internal_2_$__cuda_sm20_div_rn_f64_full) ;  /* 0x0000019000a47944 */ /* 0x001fea0003c00000 */
[----:B------:R-:W-:Y:S02]  /*1060*/  IMAD.MOV.U32 R80, RZ, RZ, R28 ;  /* 0x000000ffff507224 */ /* 0x000fe400078e001c */
[----:B------:R-:W-:-:S07]  /*1070*/  IMAD.MOV.U32 R81, RZ, RZ, R29 ;  /* 0x000000ffff517224 */ /* 0x000fce00078e001d */
.L_x_24:
[----:B------:R-:W-:Y:S05]  /*1080*/  BSYNC.RECONVERGENT B1 ;  /* 0x0000000000017941 */ /* 0x000fea0003800200 */
.L_x_23:
[----:B------:R1:W5:Y:S01]  /*1090*/  LDG.E.64 R12, desc[UR4][R72.64+0x78] ;  /* 0x00007804480c7981 */ /* 0x000362000c1e1b00 */
        /* <DEDUP_REMOVED lines=13> */
[----:B------:R-:W-:Y:S01]  /*1170*/  MOV R4, 0xfca213ea ;  /* 0xfca213ea00047802 */ /* 0x000fe20000000f00 */
[----:B------:R-:W-:Y:S01]  /*1180*/  IMAD.MOV.U32 R5, RZ, RZ, 0x3e928af3 ;  /* 0x3e928af3ff057424 */ /* 0x000fe200078e00ff */
[----:B------:R-:W-:-:S05]  /*1190*/  UMOV UR7, 0x3e5ade15 ;  /* 0x3e5ade1500077882 */ /* 0x000fca0000000000 */
        /* <DEDUP_REMOVED lines=27> */
[----:B------:R-:W-:Y:S02]  /*1350*/  IMAD R79, R40, 0x100000, R39 ;  /* 0x00100000284f7824 */ /* 0x000fe400078e0227 */
[----:B------:R-:W-:Y:S02]  /*1360*/  IMAD.MOV.U32 R78, RZ, RZ, R38 ;  /* 0x000000ffff4e7224 */ /* 0x000fe400078e0026 */
[----:B------:R-:W-:Y:S02]  /*1370*/  IMAD.MOV.U32 R75, RZ, RZ, R79 ;  /* 0x000000ffff4b7224 */ /* 0x000fe400078e004f */
[----:B------:R-:W-:Y:S01]  /*1380*/  IMAD.MOV.U32 R74, RZ, RZ, R78 ;  /* 0x000000ffff4a7224 */ /* 0x000fe200078e004e */
[----:B-1----:R-:W-:Y:S06]  /*1390*/  @!P0 BRA `(.L_x_26) ;  /* 0x0000000000348947 */ /* 0x002fec0003800000 */
        /* <DEDUP_REMOVED lines=13> */
.L_x_26:
[----:B------:R-:W-:Y:S05]  /*1470*/  BSYNC.RECONVERGENT B0 ;  /* 0x0000000000007941 */ /* 0x000fea0003800200 */
.L_x_25:
[----:B------:R-:W-:Y:S01]  /*1480*/  UMOV UR6, 0xd70a3d71 ;  /* 0xd70a3d7100067882 */ /* 0x000fe20000000000 */
[----:B------:R-:W-:Y:S01]  /*1490*/  UMOV UR7, 0x403a70a3 ;  /* 0x403a70a300077882 */ /* 0x000fe20000000000 */
[----:B------:R-:W-:Y:S01]  /*14a0*/  IMAD.MOV.U32 R4, RZ, RZ, 0x1 ;  /* 0x00000001ff047424 */ /* 0x000fe200078e00ff */
[----:B-----5:R-:W-:Y:S01]  /*14b0*/  DADD R30, R12, UR6 ;  /* 0x000000060c1e7e29 */ /* 0x020fe20008000000 */
[----:B------:R-:W-:Y:S01]  /*14c0*/  FSETP.GEU.AND P1, PT, |R13|, 6.5827683646048100446e-37, PT ;  /* 0x036000000d00780b */ /* 0x000fe20003f2e200 */
[----:B------:R-:W-:Y:S04]  /*14d0*/  BSSY.RECONVERGENT B1, `(.L_x_27) ;  /* 0x0000014000017945 */ /* 0x000fe80003800200 */
[----:B------:R-:W1:Y:S02]  /*14e0*/  MUFU.RCP64H R5, R31 ;  /* 0x0000001f00057308 */ /* 0x000e640000001800 */
        /* <DEDUP_REMOVED lines=12> */
[----:B------:R-:W-:Y:S01]  /*15b0*/  MOV R138, R12 ;  /* 0x0000000c008a7202 */ /* 0x000fe20000000f00 */
[----:B------:R-:W-:Y:S01]  /*15c0*/  IMAD.MOV.U32 R139, RZ, RZ, R13 ;  /* 0x000000ffff8b7224 */ /* 0x000fe200078e000d */
[----:B------:R-:W-:-:S07]  /*15d0*/  MOV R0, 0x15f0 ;  /* 0x000015f000007802 */ /* 0x000fce0000000f00 */
[----:B0-----:R-:W-:Y:S05]  /*15e0*/  CALL.REL.NOINC `($__internal_2_$__cuda_sm20_div_rn_f64_full) ;  /* 0x0000018c00407944 */ /* 0x001fea0003c00000 */
[----:B------:R-:W-:Y:S02]  /*15f0*/  IMAD.MOV.U32 R52, RZ, RZ, R28 ;  /* 0x000000ffff347224 */ /* 0x000fe400078e001c */
[----:B------:R-:W-:-:S07]  /*1600*/  IMAD.MOV.U32 R53, RZ, RZ, R29 ;  /* 0x000000ffff357224 */ /* 0x000fce00078e001d */
.L_x_28:
[----:B------:R-:W-:Y:S05]  /*1610*/  BSYNC.RECONVERGENT B1 ;  /* 0x0000000000017941 */ /* 0x000fea0003800200 */
.L_x_27:
[----:B------:R-:W1:Y:S01]  /*1620*/  MUFU.RCP64H R5, 0.020699992775917053223 ;  /* 0x3f95326100057908 */ /* 0x000e620000001800 */
[----:B------:R-:W-:Y:S01]  /*1630*/  IMAD.MOV.U32 R28, RZ, RZ, 0x7c1bda51 ;  /* 0x7c1bda51ff1c7424 */ /* 0x000fe200078e00ff */
[----:B------:R-:W-:Y:S01]  /*1640*/  MOV R4, 0x1 ;  /* 0x0000000100047802 */ /* 0x000fe20000000f00 */
[----:B------:R-:W-:Y:S01]  /*1650*/  IMAD.MOV.U32 R29, RZ, RZ, 0x3f953261 ;  /* 0x3f953261ff1d7424 */ /* 0x000fe200078e00ff */
[----:B------:R-:W-:Y:S01]  /*1660*/  FSETP.GEU.AND P1, PT, |R71|, 6.5827683646048100446e-37, PT ;  /* 0x036000004700780b */ /* 0x000fe20003f2e200 */
[----:B------:R-:W-:Y:S04]  /*1670*/  BSSY.RECONVERGENT B1, `(.L_x_29) ;  /* 0x0000014000017945 */ /* 0x000fe80003800200 */
[----:B-1----:R-:W-:-:S08]  /*1680*/  DFMA R14, R4, -R28, 1 ;  /* 0x3ff00000040e742b */ /* 0x002fd0000000081c */
[----:B------:R-:W-:-:S08]  /*1690*/  DFMA R14, R14, R14, R14 ;  /* 0x0000000e0e0e722b */ /* 0x000fd0000000000e */
[----:B------:R-:W-:-:S08]  /*16a0*/  DFMA R14, R4, R14, R4 ;  /* 0x0000000e040e722b */ /* 0x000fd00000000004 */
[----:B------:R-:W-:-:S08]  /*16b0*/  DFMA R4, R14, -R28, 1 ;  /* 0x3ff000000e04742b */ /* 0x000fd0000000081c */
[----:B------:R-:W-:-:S08]  /*16c0*/  DFMA R4, R14, R4, R14 ;  /* 0x000000040e04722b */ /* 0x000fd0000000000e */
[----:B------:R-:W-:-:S08]  /*16d0*/  DMUL R50, R70, R4 ;  /* 0x0000000446327228 */ /* 0x000fd00000000000 */
[----:B------:R-:W-:-:S08]  /*16e0*/  DFMA R14, R50, -R28, R70 ;  /* 0x8000001c320e722b */ /* 0x000fd00000000046 */
[----:B------:R-:W-:-:S10]  /*16f0*/  DFMA R50, R4, R14, R50 ;  /* 0x0000000e0432722b */ /* 0x000fd40000000032 */
[----:B------:R-:W-:-:S05]  /*1700*/  FFMA R0, RZ, 1.1655999422073364258, R51 ;  /* 0x3f953261ff007823 */ /* 0x000fca0000000033 */
[----:B------:R-:W-:-:S13]  /*1710*/  FSETP.GT.AND P0, PT, |R0|, 1.469367938527859385e-39, PT ;  /* 0x001000000000780b */ /* 0x000fda0003f04200 */
[----:B------:R-:W-:Y:S05]  /*1720*/  @P0 BRA P1, `(.L_x_30) ;  /* 0x0000000000200947 */ /* 0x000fea0000800000 */
[----:B------:R-:W-:Y:S01]  /*1730*/  IMAD.MOV.U32 R138, RZ, RZ, R70 ;  /* 0x000000ffff8a7224 */ /* 0x000fe200078e0046 */
[----:B------:R-:W-:Y:S01]  /*1740*/  MOV R0, 0x1790 ;  /* 0x0000179000007802 */ /* 0x000fe20000000f00 */
[----:B------:R-:W-:Y:S02]  /*1750*/  IMAD.MOV.U32 R139, RZ, RZ, R71 ;  /* 0x000000ffff8b7224 */ /* 0x000fe400078e0047 */
[----:B------:R-:W-:Y:S02]  /*1760*/  IMAD.MOV.U32 R124, RZ, RZ, 0x7c1bda51 ;  /* 0x7c1bda51ff7c7424 */ /* 0x000fe400078e00ff */
[----:B------:R-:W-:-:S07]  /*1770*/  IMAD.MOV.U32 R31, RZ, RZ, 0x3f953261 ;  /* 0x3f953261ff1f7424 */ /* 0x000fce00078e00ff */
[----:B0-----:R-:W-:Y:S05]  /*1780*/  CALL.REL.NOINC `($__internal_2_$__cuda_sm20_div_rn_f64_full) ;  /* 0x0000018800d87944 */ /* 0x001fea0003c00000 */
[----:B------:R-:W-:Y:S01]  /*1790*/  IMAD.MOV.U32 R50, RZ, RZ, R28 ;  /* 0x000000ffff327224 */ /* 0x000fe200078e001c */
[----:B------:R-:W-:-:S07]  /*17a0*/  MOV R51, R29 ;  /* 0x0000001d00337202 */ /* 0x000fce0000000f00 */
.L_x_30:
[----:B------:R-:W-:Y:S05]  /*17b0*/  BSYNC.RECONVERGENT B1 ;  /* 0x0000000000017941 */ /* 0x000fea0003800200 */
.L_x_29:
[----:B------:R-:W1:Y:S01]  /*17c0*/  MUFU.RCP64H R5, 26.7137603759765625 ;  /* 0x403ab6b900057908 */ /* 0x000e620000001800 */
[----:B------:R-:W-:Y:S01]  /*17d0*/  IMAD.MOV.U32 R14, RZ, RZ, 0x4c2906f ;  /* 0x04c2906fff0e7424 */ /* 0x000fe200078e00ff */
[----:B------:R-:W-:Y:S01]  /*17e0*/  UMOV UR6, 0x6f694467 ;  /* 0x6f69446700067882 */ /* 0x000fe20000000000 */
[----:B------:R-:W-:Y:S01]  /*17f0*/  IMAD.MOV.U32 R15, RZ, RZ, 0x403ab6b9 ;  /* 0x403ab6b9ff0f7424 */ /* 0x000fe200078e00ff */
[----:B------:R-:W-:Y:S01]  /*1800*/  UMOV UR7, 0x3fc185f0 ;  /* 0x3fc185f000077882 */ /* 0x000fe20000000000 */
[----:B------:R-:W-:Y:S01]  /*1810*/  IMAD.MOV.U32 R4, RZ, RZ, 0x1 ;  /* 0x00000001ff047424 */ /* 0x000fe200078e00ff */
[----:B------:R-:W-:Y:S01]  /*1820*/  DMUL R138, R76, -UR6 ;  /* 0x800000064c8a7c28 */ /* 0x000fe20008000000 */
[----:B------:R-:W-:Y:S09]  /*1830*/  BSSY.RECONVERGENT B1, `(.L_x_31) ;  /* 0x0000013000017945 */ /* 0x000ff20003800200 */
[----:B------:R-:W-:Y:S01]  /*1840*/  FSETP.GEU.AND P1, PT, |R139|, 6.5827683646048100446e-37, PT ;  /* 0x036000008b00780b */ /* 0x000fe20003f2e200 */
        /* <DEDUP_REMOVED lines=8> */
[----:B------:R-:W-:-:S05]  /*18d0*/  FFMA R0, RZ, 2.9174025058746337891, R49 ;  /* 0x403ab6b9ff007823 */ /* 0x000fca0000000031 */
[----:B------:R-:W-:-:S13]  /*18e0*/  FSETP.GT.AND P0, PT, |R0|, 1.469367938527859385e-39, PT ;  /* 0x001000000000780b */ /* 0x000fda0003f04200 */
[----:B------:R-:W-:Y:S05]  /*18f0*/  @P0 BRA P1, `(.L_x_32) ;  /* 0x0000000000180947 */ /* 0x000fea0000800000 */
[----:B------:R-:W-:Y:S01]  /*1900*/  IMAD.MOV.U32 R124, RZ, RZ, 0x4c2906f ;  /* 0x04c2906fff7c7424 */ /* 0x000fe200078e00ff */
[----:B------:R-:W-:Y:S01]  /*1910*/  MOV R0, 0x1940 ;  /* 0x0000194000007802 */ /* 0x000fe20000000f00 */
[----:B------:R-:W-:-:S07]  /*1920*/  IMAD.MOV.U32 R31, RZ, RZ, 0x403ab6b9 ;  /* 0x403ab6b9ff1f7424 */ /* 0x000fce00078e00ff */
[----:B0-----:R-:W-:Y:S05]  /*1930*/  CALL.REL.NOINC `($__internal_2_$__cuda_sm20_div_rn_f64_full) ;  /* 0x00000188006c7944 */ /* 0x001fea0003c00000 */
[----:B------:R-:W-:Y:S01]  /*1940*/  MOV R48, R28 ;  /* 0x0000001c00307202 */ /* 0x000fe20000000f00 */
[----:B------:R-:W-:-:S07]  /*1950*/  IMAD.MOV.U32 R49, RZ, RZ, R29 ;  /* 0x000000ffff317224 */ /* 0x000fce00078e001d */
.L_x_32:
[----:B------:R-:W-:Y:S05]  /*1960*/  BSYNC.RECONVERGENT B1 ;  /* 0x0000000000017941 */ /* 0x000fea0003800200 */
.L_x_31:
[----:B------:R-:W-:Y:S01]  /*1970*/  IMAD.MOV.U32 R36, RZ, RZ, 0x652b82fe ;  /* 0x652b82feff247424 */ /* 0x000fe200078e00ff */
[----:B------:R-:W-:Y:S01]  /*1980*/  UMOV UR6, 0xfefa39ef ;  /* 0xfefa39ef00067882 */ /* 0x000fe20000000000 */
[----:B------:R-:W-:Y:S01]  /*1990*/  IMAD.MOV.U32 R37, RZ, RZ, 0x3ff71547 ;  /* 0x3ff71547ff257424 */ /* 0x000fe200078e00ff */
[----:B------:R-:W-:Y:S01]  /*19a0*/  UMOV UR7, 0x3fe62e42 ;  /* 0x3fe62e4200077882 */ /* 0x000fe20000000000 */
[----:B------:R-:W1:Y:S01]  /*19b0*/  MUFU.RCP64H R29, 26.4399871826171875 ;  /* 0x403a70a3001d7908 */ /* 0x000e620000001800 */
[----:B------:R-:W-:Y:S01]  /*19c0*/  MOV R34, 0xd70a3d71 ;  /* 0xd70a3d7100227802 */ /* 0x000fe20000000f00 */
[----:B------:R-:W-:Y:S01]  /*19d0*/  IMAD.MOV.U32 R35, RZ, RZ, 0x403a70a3 ;  /* 0x403a70a3ff237424 */ /* 0x000fe200078e00ff */
[----:B------:R-:W-:Y:S01]  /*19e0*/  FSETP.GEU.AND P0, PT, |R49|, 4.1917929649353027344, PT ;  /* 0x4086232b3100780b */ /* 0x000fe20003f0e200 */
[----:B------:R-:W-:Y:S01]  /*19f0*/  DFMA R36, R48, R36, 6.75539944105574400000e+15 ;  /* 0x433800003024742b */ /* 0x000fe20000000024 */
[----:B------:R-:W-:Y:S01]  /*1a00*/  IMAD.MOV.U32 R28, RZ, RZ, 0x1 ;  /* 0x00000001ff1c7424 */ /* 0x000fe200078e00ff */
[----:B------:R-:W-:Y:S01]  /*1a10*/  BSSY.RECONVERGENT B0, `(.L_x_33) ;  /* 0x0000043000007945 */ /* 0x000fe20003800200 */
[----:B------:R-:W-:-:S02]  /*1a20*/  FSETP.GEU.AND P4, PT, |R81|, 4.1917929649353027344, PT ;  /* 0x4086232b5100780b */ /* 0x000fc40003f8e200 */
[----:B------:R-:W-:-:S03]  /*1a30*/  FSETP.GEU.AND P3, PT, |R13|, 6.5827683646048100446e-37, PT ;  /* 0x036000000d00780b */ /* 0x000fc60003f6e200 */
[----:B------:R-:W-:Y:S02]  /*1a40*/  DADD R4, R36, -6.75539944105574400000e+15 ;  /* 0xc338000024047429 */ /* 0x000fe40000000000 */
[----:B-1----:R-:W-:-:S06]  /*1a50*/  DFMA R30, R28, -R34, 1 ;  /* 0x3ff000001c1e742b */ /* 0x002fcc0000000822 */
[----:B------:R-:W-:Y:S01]  /*1a60*/  DFMA R14, R4, -UR6, R48 ;  /* 0x80000006040e7c2b */ /* 0x000fe20008000030 */
[----:B------:R-:W-:Y:S01]  /*1a70*/  UMOV UR6, 0x3b39803f ;  /* 0x3b39803f00067882 */ /* 0x000fe20000000000 */
[----:B------:R-:W-:Y:S01]  /*1a80*/  UMOV UR7, 0x3c7abc9e ;  /* 0x3c7abc9e00077882 */ /* 0x000fe20000000000 */
[----:B------:R-:W-:-:S05]  /*1a90*/  DFMA R30, R30, R30, R30 ;  /* 0x0000001e1e1e722b */ /* 0x000fca000000001e */
[----:B------:R-:W-:Y:S01]  /*1aa0*/  DFMA R14, R4, -UR6, R14 ;  /* 0x80000006040e7c2b */ /* 0x000fe2000800000e */
[----:B------:R-:W-:Y:S01]  /*1ab0*/  UMOV UR6, 0x69ce2bdf ;  /* 0x69ce2bdf00067882 */ /* 0x000fe20000000000 */
[----:B------:R-:W-:Y:S01]  /*1ac0*/  IMAD.MOV.U32 R4, RZ, RZ, -0x35dec16 ;  /* 0xfca213eaff047424 */ /* 0x000fe200078e00ff */
[----:B------:R-:W-:Y:S01]  /*1ad0*/  UMOV UR7, 0x3e5ade15 ;  /* 0x3e5ade1500077882 */ /* 0x000fe20000000000 */
[----:B------:R-:W-:Y:S01]  /*1ae0*/  IMAD.MOV.U32 R5, RZ, RZ, 0x3e928af3 ;  /* 0x3e928af3ff057424 */ /* 0x000fe200078e00ff */
[----:B------:R-:W-:-:S05]  /*1af0*/  DFMA R30, R28, R30, R28 ;  /* 0x0000001e1c1e722b */ /* 0x000fca000000001c */
[----:B------:R-:W-:Y:S01]  /*1b00*/  DFMA R4, R14, UR6, R4 ;  /* 0x000000060e047c2b */ /* 0x000fe20008000004 */
[----:B------:R-:W-:Y:S01]  /*1b10*/  UMOV UR6, 0x62401315 ;  /* 0x6240131500067882 */ /* 0x000fe20000000000 */
[----:B------:R-:W-:Y:S01]  /*1b20*/  UMOV UR7, 0x3ec71dee ;  /* 0x3ec71dee00077882 */ /* 0x000fe20000000000 */
[----:B------:R-:W-:-:S05]  /*1b30*/  DFMA R28, R30, -R34, 1 ;  /* 0x3ff000001e1c742b */ /* 0x000fca0000000822 */
[----:B------:R-:W-:Y:S01]  /*1b40*/  DFMA R4, R14, R4, UR6 ;  /* 0x000000060e047e2b */ /* 0x000fe20008000004 */
[----:B------:R-:W-:Y:S01]  /*1b50*/  UMOV UR6, 0x7c89eb71 ;  /* 0x7c89eb7100067882 */ /* 0x000fe20000000000 */
[----:B------:R-:W-:Y:S01]  /*1b60*/  UMOV UR7, 0x3efa0199 ;  /* 0x3efa019900077882 */ /* 0x000fe20000000000 */
[----:B------:R-:W-:-:S05]  /*1b70*/  DFMA R30, R30, R28, R30 ;  /* 0x0000001c1e1e722b */ /* 0x000fca000000001e */
[----:B------:R-:W-:Y:S01]  /*1b80*/  DFMA R4, R14, R4, UR6 ;  /* 0x000000060e047e2b */ /* 0x000fe20008000004 */
[----:B------:R-:W-:Y:S01]  /*1b90*/  UMOV UR6, 0x14761f65 ;  /* 0x14761f6500067882 */ /* 0x000fe20000000000 */
[----:B------:R-:W-:Y:S01]  /*1ba0*/  UMOV UR7, 0x3f2a01a0 ;  /* 0x3f2a01a000077882 */ /* 0x000fe20000000000 */
[----:B------:R-:W-:-:S05]  /*1bb0*/  DMUL R32, R12, R30 ;  /* 0x0000001e0c207228 */ /* 0x000fca0000000000 */
[----:B------:R-:W-:Y:S01]  /*1bc0*/  DFMA R4, R14, R4, UR6 ;  /* 0x000000060e047e2b */ /* 0x000fe20008000004 */
[----:B------:R-:W-:Y:S01]  /*1bd0*/  UMOV UR6, 0x1852b7af ;  /* 0x1852b7af00067882 */ /* 0x000fe20000000000 */
[----:B------:R-:W-:Y:S01]  /*1be0*/  UMOV UR7, 0x3f56c16c ;  /* 0x3f56c16c00077882 */ /* 0x000fe20000000000 */
[----:B------:R-:W-:-:S05]  /*1bf0*/  DFMA R34, R32, -R34, R12 ;  /* 0x800000222022722b */ /* 0x000fca000000000c */
        /* <DEDUP_REMOVED lines=12> */
[----:B------:R-:W-:Y:S02]  /*1cc0*/  DFMA R28, R14, R4, UR6 ;  /* 0x000000060e1c7e2b */ /* 0x000fe40008000004 */
[----:B------:R-:W-:-:S06]  /*1cd0*/  DFMA R4, R30, R34, R32 ;  /* 0x000000221e04722b */ /* 0x000fcc0000000020 */
[----:B------:R-:W-:-:S04]  /*1ce0*/  DFMA R28, R14, R28, 1 ;  /* 0x3ff000000e1c742b */ /* 0x000fc8000000001c */
[----:B------:R-:W-:-:S04]  /*1cf0*/  FFMA R0, RZ, 2.9131247997283935547, R5 ;  /* 0x403a70a3ff007823 */ /* 0x000fc80000000005 */
[----:B------:R-:W-:Y:S01]  /*1d00*/  DFMA R34, R14, R28, 1 ;  /* 0x3ff000000e22742b */ /* 0x000fe2000000001c */
[----:B------:R-:W-:-:S09]  /*1d10*/  FSETP.GT.AND P2, PT, |R0|, 1.469367938527859385e-39, PT ;  /* 0x001000000000780b */ /* 0x000fd20003f44200 */
[----:B------:R-:W-:Y:S02]  /*1d20*/  IMAD R47, R36, 0x100000, R35 ;  /* 0x00100000242f7824 */ /* 0x000fe400078e0223 */
[----:B------:R-:W-:-:S03]  /*1d30*/  IMAD.MOV.U32 R46, RZ, RZ, R34 ;  /* 0x000000ffff2e7224 */ /* 0x000fc600078e0022 */
[----:B------:R-:W-:Y:S01]  /*1d40*/  MOV R15, R47 ;  /* 0x0000002f000f7202 */ /* 0x000fe20000000f00 */
        /* <DEDUP_REMOVED lines=10> */
[----:B------:R-:W-:Y:S02]  /*1df0*/  @!P1 IMAD.IADD R30, R36, 0x1, -R29 ;  /* 0x00000001241e9824 */ /* 0x000fe400078e0a1d */
[----:B------:R-:W-:-:S03]  /*1e00*/  @!P1 IMAD R29, R29, 0x100000, R35 ;  /* 0x001000001d1d9824 */ /* 0x000fc600078e0223 */
[----:B------:R-:W-:Y:S01]  /*1e10*/  @!P1 LEA R31, R30, 0x3ff00000, 0x14 ;  /* 0x3ff000001e1f9811 */ /* 0x000fe200078ea0ff */
[----:B------:R-:W-:-:S06]  /*1e20*/  @!P1 IMAD.MOV.U32 R30, RZ, RZ, RZ ;  /* 0x000000ffff1e9224 */ /* 0x000fcc00078e00ff */
[----:B------:R-:W-:-:S11]  /*1e30*/  @!P1 DMUL R14, R28, R30 ;  /* 0x0000001e1c0e9228 */ /* 0x000fd60000000000 */
.L_x_34:
[----:B------:R-:W-:Y:S05]  /*1e40*/  BSYNC.RECONVERGENT B0 ;  /* 0x0000000000007941 */ /* 0x000fea0003800200 */
.L_x_33:
[----:B------:R-:W-:Y:S01]  /*1e50*/  BSSY.RECONVERGENT B1, `(.L_x_35) ;  /* 0x000000b000017945 */ /* 0x000fe20003800200 */
[----:B------:R-:W-:-:S03]  /*1e60*/  DADD R14, R14, 1 ;  /* 0x3ff000000e0e7429 */ /* 0x000fc60000000000 */
[----:B------:R-:W-:Y:S08]  /*1e70*/  @P2 BRA P3, `(.L_x_36) ;  /* 0x0000000000202947 */ /* 0x000ff00001800000 */
[----:B------:R-:W-:Y:S01]  /*1e80*/  IMAD.MOV.U32 R138, RZ, RZ, R12 ;  /* 0x000000ffff8a7224 */ /* 0x000fe200078e000c */
[----:B------:R-:W-:Y:S01]  /*1e90*/  MOV R139, R13 ;  /* 0x0000000d008b7202 */ /* 0x000fe20000000f00 */
[----:B------:R-:W-:Y:S01]  /*1ea0*/  IMAD.MOV.U32 R124, RZ, RZ, -0x28f5c28f ;  /* 0xd70a3d71ff7c7424 */ /* 0x000fe200078e00ff */
[----:B------:R-:W-:Y:S01]  /*1eb0*/  MOV R0, 0x1ee0 ;  /* 0x00001ee000007802 */ /* 0x000fe20000000f00 */
[----:B------:R-:W-:-:S07]  /*1ec0*/  IMAD.MOV.U32 R31, RZ, RZ, 0x403a70a3 ;  /* 0x403a70a3ff1f7424 */ /* 0x000fce00078e00ff */
[----:B0-----:R-:W-:Y:S05]  /*1ed0*/  CALL.REL.NOINC `($__internal_2_$__cuda_sm20_div_rn_f64_full) ;  /* 0x0000018400047944 */ /* 0x001fea0003c00000 */
[----:B------:R-:W-:Y:S02]  /*1ee0*/  IMAD.MOV.U32 R4, RZ, RZ, R28 ;  /* 0x000000ffff047224 */ /* 0x000fe400078e001c */
[----:B------:R-:W-:-:S07]  /*1ef0*/  IMAD.MOV.U32 R5, RZ, RZ, R29 ;  /* 0x000000ffff057224 */ /* 0x000fce00078e001d */
.L_x_36:
[----:B------:R-:W-:Y:S05]  /*1f00*/  BSYNC.RECONVERGENT B1 ;  /* 0x0000000000017941 */ /* 0x000fea0003800200 */
.L_x_35:
[----:B------:R-:W1:Y:S01]  /*1f10*/  MUFU.RCP64H R29, 395.2998046875 ;  /* 0x4078b4cc001d7908 */ /* 0x000e620000001800 */
[----:B------:R-:W-:Y:S01]  /*1f20*/  IMAD.MOV.U32 R32, RZ, RZ, -0x33333333 ;  /* 0xcccccccdff207424 */ /* 0x000fe200078e00ff */
[----:B------:R-:W-:Y:S01]  /*1f30*/  MOV R33, 0x4078b4cc ;  /* 0x4078b4cc00217802 */ /* 0x000fe20000000f00 */
[----:B------:R-:W-:Y:S01]  /*1f40*/  IMAD.MOV.U32 R28, RZ, RZ, 0x1 ;  /* 0x00000001ff1c7424 */ /* 0x000fe200078e00ff */
[----:B------:R-:W-:Y:S01]  /*1f50*/  FSETP.GEU.AND P1, PT, |R13|, 6.5827683646048100446e-37, PT ;  /* 0x036000000d00780b */ /* 0x000fe20003f2e200 */
[----:B------:R-:W-:Y:S01]  /*1f60*/  DADD R14, R14, R4 ;  /* 0x000000000e0e7229 */ /* 0x000fe20000000004 */
[----:B------:R-:W-:Y:S07]  /*1f70*/  BSSY.RECONVERGENT B1, `(.L_x_37) ;  /* 0x0000015000017945 */ /* 0x000fee0003800200 */
[----:B------:R-:W-:-:S02]  /*1f80*/  DFMA R14, R14, R50, 1 ;  /* 0x3ff000000e0e742b */ /* 0x000fc40000000032 */
        /* <DEDUP_REMOVED lines=8> */
[----:B------:R-:W-:-:S05]  /*2010*/  FFMA R0, RZ, 3.8860349655151367188, R43 ;  /* 0x4078b4ccff007823 */ /* 0x000fca000000002b */
[----:B------:R-:W-:-:S13]  /*2020*/  FSETP.GT.AND P0, PT, |R0|, 1.469367938527859385e-39, PT ;  /* 0x001000000000780b */ /* 0x000fda0003f04200 */
[----:B------:R-:W-:Y:S05]  /*2030*/  @P0 BRA P1, `(.L_x_38) ;  /* 0x0000000000200947 */ /* 0x000fea0000800000 */
[----:B------:R-:W-:Y:S01]  /*2040*/  IMAD.MOV.U32 R138, RZ, RZ, R12 ;  /* 0x000000ffff8a7224 */ /* 0x000fe200078e000c */
[----:B------:R-:W-:Y:S01]  /*2050*/  MOV R0, 0x20a0 ;  /* 0x000020a000007802 */ /* 0x000fe20000000f00 */
[----:B------:R-:W-:Y:S02]  /*2060*/  IMAD.MOV.U32 R139, RZ, RZ, R13 ;  /* 0x000000ffff8b7224 */ /* 0x000fe400078e000d */
[----:B------:R-:W-:Y:S02]  /*2070*/  IMAD.MOV.U32 R124, RZ, RZ, -0x33333333 ;  /* 0xcccccccdff7c7424 */ /* 0x000fe400078e00ff */
[----:B------:R-:W-:-:S07]  /*2080*/  IMAD.MOV.U32 R31, RZ, RZ, 0x4078b4cc ;  /* 0x4078b4ccff1f7424 */ /* 0x000fce00078e00ff */
[----:B0-----:R-:W-:Y:S05]  /*2090*/  CALL.REL.NOINC `($__internal_2_$__cuda_sm20_div_rn_f64_full) ;  /* 0x0000018000947944 */ /* 0x001fea0003c00000 */
[----:B------:R-:W-:Y:S01]  /*20a0*/  MOV R42, R28 ;  /* 0x0000001c002a7202 */ /* 0x000fe20000000f00 */
[----:B------:R-:W-:-:S07]  /*20b0*/  IMAD.MOV.U32 R43, RZ, RZ, R29 ;  /* 0x000000ffff2b7224 */ /* 0x000fce00078e001d */
.L_x_38:
[----:B------:R-:W-:Y:S05]  /*20c0*/  BSYNC.RECONVERGENT B1 ;  /* 0x0000000000017941 */ /* 0x000fea0003800200 */
.L_x_37:
[----:B------:R-:W1:Y:S01]  /*20d0*/  MUFU.RCP64H R29, 2.2889995574951171875 ;  /* 0x40024fdf001d7908 */ /* 0x000e620000001800 */
[----:B------:R-:W-:Y:S01]  /*20e0*/  IMAD.MOV.U32 R32, RZ, RZ, 0x3b645a1d ;  /* 0x3b645a1dff207424 */ /* 0x000fe200078e00ff */
[----:B------:R-:W-:Y:S01]  /*20f0*/  FSETP.GEU.AND P1, PT, |R13|, 6.5827683646048100446e-37, PT ;  /* 0x036000000d00780b */ /* 0x000fe20003f2e200 */
[----:B------:R-:W-:Y:S01]  /*2100*/  IMAD.MOV.U32 R33, RZ, RZ, 0x40024fdf ;  /* 0x40024fdfff217424 */ /* 0x000fe200078e00ff */
[----:B------:R-:W-:Y:S01]  /*2110*/  BSSY.RECONVERGENT B1, `(.L_x_39) ;  /* 0x0000013000017945 */ /* 0x000fe20003800200 */
[----:B------:R-:W-:-:S06]  /*2120*/  IMAD.MOV.U32 R28, RZ, RZ, 0x1 ;  /* 0x00000001ff1c7424 */ /* 0x000fcc00078e00ff */
        /* <DEDUP_REMOVED lines=8> */
[----:B------:R-:W-:-:S05]  /*21b0*/  FFMA R0, RZ, 2.0361249446868896484, R29 ;  /* 0x40024fdfff007823 */ /* 0x000fca000000001d */
[----:B------:R-:W-:-:S13]  /*21c0*/  FSETP.GT.AND P0, PT, |R0|, 1.469367938527859385e-39, PT ;  /* 0x001000000000780b */ /* 0x000fda0003f04200 */
[----:B------:R-:W-:Y:S05]  /*21d0*/  @P0 BRA P1, `(.L_x_40) ;  /* 0x0000000000180947 */ /* 0x000fea0000800000 */
[----:B------:R-:W-:Y:S01]  /*21e0*/  IMAD.MOV.U32 R138, RZ, RZ, R12 ;  /* 0x000000ffff8a7224 */ /* 0x000fe200078e000c */
[----:B------:R-:W-:Y:S01]  /*21f0*/  MOV R139, R13 ;  /* 0x0000000d008b7202 */ /* 0x000fe20000000f00 */
[----:B------:R-:W-:Y:S01]  /*2200*/  IMAD.MOV.U32 R124, RZ, RZ, 0x3b645a1d ;  /* 0x3b645a1dff7c7424 */ /* 0x000fe200078e00ff */
[----:B------:R-:W-:Y:S01]  /*2210*/  MOV R0, 0x2240 ;  /* 0x0000224000007802 */ /* 0x000fe20000000f00 */
[----:B------:R-:W-:-:S07]  /*2220*/  IMAD.MOV.U32 R31, RZ, RZ, 0x40024fdf ;  /* 0x40024fdfff1f7424 */ /* 0x000fce00078e00ff */
[----:B0-----:R-:W-:Y:S05]  /*2230*/  CALL.REL.NOINC `($__internal_2_$__cuda_sm20_div_rn_f64_full) ;  /* 0x00000180002c7944 */ /* 0x001fea0003c00000 */
.L_x_40:
[----:B------:R-:W-:Y:S05]  /*2240*/  BSYNC.RECONVERGENT B1 ;  /* 0x0000000000017941 */ /* 0x000fea0003800200 */
.L_x_39:
[----:B------:R-:W1:Y:S01]  /*2250*/  MUFU.RCP64H R31, 2.2889995574951171875 ;  /* 0x40024fdf001f7908 */ /* 0x000e620000001800 */
[----:B------:R-:W-:Y:S01]  /*2260*/  IMAD.MOV.U32 R32, RZ, RZ, 0x3b645a1d ;  /* 0x3b645a1dff207424 */ /* 0x000fe200078e00ff */
[----:B------:R-:W-:Y:S01]  /*2270*/  DMUL R138, R12, R42 ;  /* 0x0000002a0c8a7228 */ /* 0x000fe20000000000 */
[----:B------:R-:W-:Y:S01]  /*2280*/  IMAD.MOV.U32 R33, RZ, RZ, 0x40024fdf ;  /* 0x40024fdfff217424 */ /* 0x000fe200078e00ff */
[----:B------:R-:W-:Y:S01]  /*2290*/  DADD R4, R4, 1 ;  /* 0x3ff0000004047429 */ /* 0x000fe20000000000 */
[----:B------:R-:W-:Y:S01]  /*22a0*/  IMAD.MOV.U32 R30, RZ, RZ, 0x1 ;  /* 0x00000001ff1e7424 */ /* 0x000fe200078e00ff */
[----:B------:R-:W-:Y:S06]  /*22b0*/  BSSY.RECONVERGENT B1, `(.L_x_41) ;  /* 0x0000015000017945 */ /* 0x000fec0003800200 */
[----:B------:R-:W-:Y:S01]  /*22c0*/  FSETP.GEU.AND P1, PT, |R139|, 6.5827683646048100446e-37, PT ;  /* 0x036000008b00780b */ /* 0x000fe20003f2e200 */
[----:B------:R-:W-:-:S02]  /*22d0*/  DFMA R28, R4, R28, 1 ;  /* 0x3ff00000041c742b */ /* 0x000fc4000000001c */
[----:B-1----:R-:W-:-:S06]  /*22e0*/  DFMA R86, R30, -R32, 1 ;  /* 0x3ff000001e56742b */ /* 0x002fcc0000000820 */
[----:B------:R-:W-:Y:S02]  /*22f0*/  DFMA R14, R28, R42, R14 ;  /* 0x0000002a1c0e722b */ /* 0x000fe4000000000e */
        /* <DEDUP_REMOVED lines=16> */
.L_x_42:
[----:B------:R-:W-:Y:S05]  /*2400*/  BSYNC.RECONVERGENT B1 ;  /* 0x0000000000017941 */ /* 0x000fea0003800200 */
.L_x_41:
[----:B------:R-:W1:Y:S01]  /*2410*/  MUFU.RCP64H R29, R15 ;  /* 0x0000000f001d7308 */ /* 0x000e620000001800 */
[----:B------:R-:W-:Y:S01]  /*2420*/  IMAD.MOV.U32 R28, RZ, RZ, 0x1 ;  /* 0x00000001ff1c7424 */ /* 0x000fe200078e00ff */
[----:B------:R-:W-:Y:S01]  /*2430*/  DMUL R30, R4, R30 ;  /* 0x0000001e041e7228 */ /* 0x000fe20000000000 */
[----:B------:R-:W-:Y:S04]  /*2440*/  BSSY.RECONVERGENT B0, `(.L_x_43) ;  /* 0x0000012000007945 */ /* 0x000fe80003800200 */
[----:B-1----:R-:W-:-:S08]  /*2450*/  DFMA R32, -R14, R28, 1 ;  /* 0x3ff000000e20742b */ /* 0x002fd0000000011c */
[----:B------:R-:W-:-:S08]  /*2460*/  DFMA R32, R32, R32, R32 ;  /* 0x000000202020722b */ /* 0x000fd00000000020 */
[----:B------:R-:W-:-:S08]  /*2470*/  DFMA R32, R28, R32, R28 ;  /* 0x000000201c20722b */ /* 0x000fd0000000001c */
[----:B------:R-:W-:Y:S01]  /*2480*/  DFMA R4, -R14, R32, 1 ;  /* 0x3ff000000e04742b */ /* 0x000fe20000000120 */
[----:B------:R-:W-:Y:S10]  /*2490*/  @!P4 BRA `(.L_x_44) ;  /* 0x000000000030c947 */ /* 0x000ff40003800000 */
[----:B------:R-:W-:Y:S01]  /*24a0*/  FSETP.GEU.AND P1, PT, |R81|, 4.2275390625, PT ;  /* 0x408748005100780b */ /* 0x000fe20003f2e200 */
[C---:B------:R-:W-:Y:S02]  /*24b0*/  DADD R42, R80.reuse, +INF ;  /* 0x7ff00000502a7429 */ /* 0x040fe40000000000 */
[----:B------:R-:W-:-:S08]  /*24c0*/  DSETP.GEU.AND P0, PT, R80, RZ, PT ;  /* 0x000000ff5000722a */ /* 0x000fd00003f0e000 */
[----:B------:R-:W-:Y:S02]  /*24d0*/  FSEL R78, R42, RZ, P0 ;  /* 0x000000ff2a4e7208 */ /* 0x000fe40000000000 */
[----:B------:R-:W-:Y:S02]  /*24e0*/  @!P1 LEA.HI R0, R40, R40, RZ, 0x1 ;  /* 0x0000002828009211 */ /* 0x000fe400078f08ff */
[----:B------:R-:W-:Y:S02]  /*24f0*/  FSEL R79, R43, RZ, P0 ;  /* 0x000000ff2b4f7208 */ /* 0x000fe40000000000 */
[----:B------:R-:W-:-:S04]  /*2500*/  @!P1 SHF.R.S32.HI R29, RZ, 0x1, R0 ;  /* 0x00000001ff1d9819 */ /* 0x000fc80000011400 */
[----:B------:R-:W-:Y:S01]  /*2510*/  @!P1 LEA R39, R29, R39, 0x14 ;  /* 0x000000271d279211 */ /* 0x000fe200078ea0ff */
[----:B------:R-:W-:-:S05]  /*2520*/  @!P1 IMAD.IADD R28, R40, 0x1, -R29 ;  /* 0x00000001281c9824 */ /* 0x000fca00078e0a1d */
[----:B------:R-:W-:Y:S01]  /*2530*/  @!P1 LEA R29, R28, 0x3ff00000, 0x14 ;  /* 0x3ff000001c1d9811 */ /* 0x000fe200078ea0ff */
[----:B------:R-:W-:-:S06]  /*2540*/  @!P1 IMAD.MOV.U32 R28, RZ, RZ, RZ ;  /* 0x000000ffff1c9224 */ /* 0x000fcc00078e00ff */
[----:B------:R-:W-:-:S11]  /*2550*/  @!P1 DMUL R78, R38, R28 ;  /* 0x0000001c264e9228 */ /* 0x000fd60000000000 */
.L_x_44:
[----:B------:R-:W-:Y:S05]  /*2560*/  BSYNC.RECONVERGENT B0 ;  /* 0x0000000000007941 */ /* 0x000fea0003800200 */
.L_x_43:
[----:B------:R-:W-:Y:S01]  /*2570*/  DMUL R138, R30, R78 ;  /* 0x0000004e1e8a7228 */ /* 0x000fe20000000000 */
[----:B------:R-:W-:Y:S01]  /*2580*/  BSSY.RECONVERGENT B1, `(.L_x_45) ;  /* 0x0000010000017945 */ /* 0x000fe20003800200 */
[----:B------:R-:W-:Y:S01]  /*2590*/  DFMA R4, R32, R4, R32 ;  /* 0x000000042004722b */ /* 0x000fe20000000020 */
[----:B------:R-:W-:-:S07]  /*25a0*/  FSETP.GEU.AND P4, PT, |R49|, 4.1917929649353027344, PT ;  /* 0x4086232b3100780b */ /* 0x000fce0003f8e200 */
[----:B------:R-:W-:Y:S01]  /*25b0*/  DMUL R28, R138, R4 ;  /* 0x000000048a1c7228 */ /* 0x000fe20000000000 */
[----:B------:R-:W-:-:S07]  /*25c0*/  FSETP.GEU.AND P1, PT, |R139|, 6.5827683646048100446e-37, PT ;  /* 0x036000008b00780b */ /* 0x000fce0003f2e200 */
[----:B------:R-:W-:-:S08]  /*25d0*/  DFMA R30, -R14, R28, R138 ;  /* 0x0000001c0e1e722b */ /* 0x000fd0000000018a */
[----:B------:R-:W-:-:S10]  /*25e0*/  DFMA R4, R4, R30, R28 ;  /* 0x0000001e0404722b */ /* 0x000fd4000000001c */
[----:B------:R-:W-:-:S05]  /*25f0*/  FFMA R0, RZ, R15, R5 ;  /* 0x0000000fff007223 */ /* 0x000fca0000000005 */
[----:B------:R-:W-:-:S13]  /*2600*/  FSETP.GT.AND P0, PT, |R0|, 1.469367938527859385e-39, PT ;  /* 0x001000000000780b */ /* 0x000fda0003f04200 */
[----:B------:R-:W-:Y:S05]  /*2610*/  @P0 BRA P1, `(.L_x_46) ;  /* 0x0000000000180947 */ /* 0x000fea0000800000 */
[----:B------:R-:W-:Y:S01]  /*2620*/  IMAD.MOV.U32 R124, RZ, RZ, R14 ;  /* 0x000000ffff7c7224 */ /* 0x000fe200078e000e */
[----:B------:R-:W-:Y:S01]  /*2630*/  MOV R0, 0x2660 ;  /* 0x0000266000007802 */ /* 0x000fe20000000f00 */
[----:B------:R-:W-:-:S07]  /*2640*/  IMAD.MOV.U32 R31, RZ, RZ, R15 ;  /* 0x000000ffff1f7224 */ /* 0x000fce00078e000f */
[----:B0-----:R-:W-:Y:S05]  /*2650*/  CALL.REL.NOINC `($__internal_2_$__cuda_sm20_div_rn_f64_full) ;  /* 0x0000017c00247944 */ /* 0x001fea0003c00000 */
[----:B------:R-:W-:Y:S02]  /*2660*/  IMAD.MOV.U32 R4, RZ, RZ, R28 ;  /* 0x000000ffff047224 */ /* 0x000fe400078e001c */
[----:B------:R-:W-:-:S07]  /*2670*/  IMAD.MOV.U32 R5, RZ, RZ, R29 ;  /* 0x000000ffff057224 */ /* 0x000fce00078e001d */
.L_x_46:
[----:B------:R-:W-:Y:S05]  /*2680*/  BSYNC.RECONVERGENT B1 ;  /* 0x0000000000017941 */ /* 0x000fea0003800200 */
.L_x_45:
[----:B------:R-:W1:Y:S01]  /*2690*/  MUFU.RCP64H R29, R15 ;  /* 0x0000000f001d7308 */ /* 0x000e620000001800 */
[----:B------:R-:W-:Y:S01]  /*26a0*/  MOV R28, 0x1 ;  /* 0x00000001001c7802 */ /* 0x000fe20000000f00 */
[----:B------:R-:W-:Y:S05]  /*26b0*/  BSSY.RECONVERGENT B0, `(.L_x_47) ;  /* 0x0000012000007945 */ /* 0x000fea0003800200 */
        /* <DEDUP_REMOVED lines=17> */
.L_x_48:
[----:B------:R-:W-:Y:S05]  /*27d0*/  BSYNC.RECONVERGENT B0 ;  /* 0x0000000000007941 */ /* 0x000fea0003800200 */
.L_x_47:
[----:B------:R-:W-:Y:S01]  /*27e0*/  DMUL R138, R46, R50 ;  /* 0x000000322e8a7228 */ /* 0x000fe20000000000 */
[----:B------:R-:W-:Y:S01]  /*27f0*/  BSSY.RECONVERGENT B1, `(.L_x_49) ;  /* 0x000000f000017945 */ /* 0x000fe20003800200 */
[----:B------:R-:W-:-:S08]  /*2800*/  DFMA R32, R30, R32, R30 ;  /* 0x000000201e20722b */ /* 0x000fd0000000001e */
        /* <DEDUP_REMOVED lines=11> */
[----:B------:R-:W-:Y:S01]  /*28c0*/  MOV R34, R28 ;  /* 0x0000001c00227202 */ /* 0x000fe20000000f00 */
[----:B------:R-:W-:-:S07]  /*28d0*/  IMAD.MOV.U32 R35, RZ, RZ, R29 ;  /* 0x000000ffff237224 */ /* 0x000fce00078e001d */
.L_x_50:
[----:B------:R-:W-:Y:S05]  /*28e0*/  BSYNC.RECONVERGENT B1 ;  /* 0x0000000000017941 */ /* 0x000fea0003800200 */
.L_x_49:
[----:B------:R-:W1:Y:S01]  /*28f0*/  MUFU.RCP64H R15, 53.427520751953125 ;  /* 0x404ab6b9000f7908 */ /* 0x000e620000001800 */
        /* <DEDUP_REMOVED lines=16> */
[----:B------:R-:W-:-:S05]  /*2a00*/  FFMA R0, RZ, 3.1674025058746337891, R51 ;  /* 0x404ab6b9ff007823 */ /* 0x000fca0000000033 */
[----:B------:R-:W-:-:S13]  /*2a10*/  FSETP.GT.AND P0, PT, |R0|, 1.469367938527859385e-39, PT ;  /* 0x001000000000780b */ /* 0x000fda0003f04200 */
[----:B------:R-:W-:Y:S05]  /*2a20*/  @P0 BRA P1, `(.L_x_52) ;  /* 0x0000000000180947 */ /* 0x000fea0000800000 */
[----:B------:R-:W-:Y:S01]  /*2a30*/  IMAD.MOV.U32 R124, RZ, RZ, 0x4c2906f ;  /* 0x04c2906fff7c7424 */ /* 0x000fe200078e00ff */
[----:B------:R-:W-:Y:S02]  /*2a40*/  MOV R31, 0x404ab6b9 ;  /* 0x404ab6b9001f7802 */ /* 0x000fe40000000f00 */
[----:B------:R-:W-:-:S07]  /*2a50*/  MOV R0, 0x2a70 ;  /* 0x00002a7000007802 */ /* 0x000fce0000000f00 */
[----:B0-----:R-:W-:Y:S05]  /*2a60*/  CALL.REL.NOINC `($__internal_2_$__cuda_sm20_div_rn_f64_full) ;  /* 0x0000017800207944 */ /* 0x001fea0003c00000 */
[----:B------:R-:W-:Y:S02]  /*2a70*/  IMAD.MOV.U32 R50, RZ, RZ, R28 ;  /* 0x000000ffff327224 */ /* 0x000fe400078e001c */
[----:B------:R-:W-:-:S07]  /*2a80*/  IMAD.MOV.U32 R51, RZ, RZ, R29 ;  /* 0x000000ffff337224 */ /* 0x000fce00078e001d */
.L_x_52:
[----:B------:R-:W-:Y:S05]  /*2a90*/  BSYNC.RECONVERGENT B1 ;  /* 0x0000000000017941 */ /* 0x000fea0003800200 */
.L_x_51:
[----:B------:R-:W-:Y:S01]  /*2aa0*/  IMAD.MOV.U32 R42, RZ, RZ, 0x652b82fe ;  /* 0x652b82feff2a7424 */ /* 0x000fe200078e00ff */
[----:B------:R-:W-:Y:S01]  /*2ab0*/  UMOV UR6, 0xfefa39ef ;  /* 0xfefa39ef00067882 */ /* 0x000fe20000000000 */
[----:B------:R-:W-:Y:S01]  /*2ac0*/  IMAD.MOV.U32 R43, RZ, RZ, 0x3ff71547 ;  /* 0x3ff71547ff2b7424 */ /* 0x000fe200078e00ff */
[----:B------:R-:W-:Y:S01]  /*2ad0*/  UMOV UR7, 0x3fe62e42 ;  /* 0x3fe62e4200077882 */ /* 0x000fe20000000000 */
[----:B------:R-:W1:Y:S01]  /*2ae0*/  MUFU.RCP64H R31, 26.7137603759765625 ;  /* 0x403ab6b9001f7908 */ /* 0x000e620000001800 */
[----:B------:R-:W-:Y:S01]  /*2af0*/  IMAD.MOV.U32 R32, RZ, RZ, 0x4c2906f ;  /* 0x04c2906fff207424 */ /* 0x000fe200078e00ff */
[----:B------:R-:W-:Y:S01]  /*2b00*/  DMUL R138, RZ, R76 ;  /* 0x0000004cff8a7228 */ /* 0x000fe20000000000 */
[----:B------:R-:W-:Y:S01]  /*2b10*/  IMAD.MOV.U32 R33, RZ, RZ, 0x403ab6b9 ;  /* 0x403ab6b9ff217424 */ /* 0x000fe200078e00ff */
[----:B------:R-:W-:Y:S01]  /*2b20*/  DFMA R42, R50, R42, 6.75539944105574400000e+15 ;  /* 0x43380000322a742b */ /* 0x000fe2000000002a */
[----:B------:R-:W-:Y:S01]  /*2b30*/  IMAD.MOV.U32 R30, RZ, RZ, 0x1 ;  /* 0x00000001ff1e7424 */ /* 0x000fe200078e00ff */
[----:B------:R-:W-:Y:S01]  /*2b40*/  FSETP.GEU.AND P0, PT, |R51|, 4.1917929649353027344, PT ;  /* 0x4086232b3300780b */ /* 0x000fe20003f0e200 */
[----:B------:R-:W-:Y:S05]  /*2b50*/  BSSY.RECONVERGENT B0, `(.L_x_53) ;  /* 0x000003f000007945 */ /* 0x000fea0003800200 */
[----:B------:R-:W-:-:S02]  /*2b60*/  DADD R14, R42, -6.75539944105574400000e+15 ;  /* 0xc33800002a0e7429 */ /* 0x000fc40000000000 */
        /* <DEDUP_REMOVED lines=8> */
[----:B------:R-:W-:Y:S01]  /*2bf0*/  MOV R15, 0x3e928af3 ;  /* 0x3e928af3000f7802 */ /* 0x000fe20000000f00 */
[----:B------:R-:W-:Y:S01]  /*2c00*/  UMOV UR7, 0x3e5ade15 ;  /* 0x3e5ade1500077882 */ /* 0x000fe20000000000 */
[----:B------:R-:W-:-:S04]  /*2c10*/  DFMA R36, R30, R36, R30 ;  /* 0x000000241e24722b */ /* 0x000fc8000000001e */
[----:B------:R-:W-:Y:S01]  /*2c20*/  DFMA R14, R28, UR6, R14 ;  /* 0x000000061c0e7c2b */ /* 0x000fe2000800000e */
[----:B------:R-:W-:Y:S01]  /*2c30*/  UMOV UR6, 0x62401315 ;  /* 0x6240131500067882 */ /* 0x000fe20000000000 */
[----:B------:R-:W-:Y:S02]  /*2c40*/  UMOV UR7, 0x3ec71dee ;  /* 0x3ec71dee00077882 */ /* 0x000fe40000000000 */
[----:B------:R-:W-:-:S04]  /*2c50*/  DFMA R30, R36, -R32, 1 ;  /* 0x3ff00000241e742b */ /* 0x000fc80000000820 */
[----:B------:R-:W-:Y:S01]  /*2c60*/  DFMA R14, R28, R14, UR6 ;  /* 0x000000061c0e7e2b */ /* 0x000fe2000800000e */
[----:B------:R-:W-:Y:S01]  /*2c70*/  UMOV UR6, 0x7c89eb71 ;  /* 0x7c89eb7100067882 */ /* 0x000fe20000000000 */
[----:B------:R-:W-:Y:S02]  /*2c80*/  UMOV UR7, 0x3efa0199 ;  /* 0x3efa019900077882 */ /* 0x000fe40000000000 */
[----:B------:R-:W-:-:S04]  /*2c90*/  DFMA R36, R36, R30, R36 ;  /* 0x0000001e2424722b */ /* 0x000fc80000000024 */
[----:B------:R-:W-:Y:S01]  /*2ca0*/  DFMA R14, R28, R14, UR6 ;  /* 0x000000061c0e7e2b */ /* 0x000fe2000800000e */
[----:B------:R-:W-:Y:S01]  /*2cb0*/  UMOV UR6, 0x14761f65 ;  /* 0x14761f6500067882 */ /* 0x000fe20000000000 */
[----:B------:R-:W-:Y:S02]  /*2cc0*/  UMOV UR7, 0x3f2a01a0 ;  /* 0x3f2a01a000077882 */ /* 0x000fe40000000000 */
[----:B------:R-:W-:-:S04]  /*2cd0*/  DMUL R30, R36, R138 ;  /* 0x0000008a241e7228 */ /* 0x000fc80000000000 */
        /* <DEDUP_REMOVED lines=17> */
[----:B------:R-:W-:Y:S02]  /*2df0*/  DFMA R40, R28, R14, 1 ;  /* 0x3ff000001c28742b */ /* 0x000fe4000000000e */
[----:B------:R-:W-:-:S08]  /*2e00*/  DFMA R28, R30, -R32, R138 ;  /* 0x800000201e1c722b */ /* 0x000fd0000000008a */
[----:B------:R-:W-:Y:S01]  /*2e10*/  IMAD.MOV.U32 R48, RZ, RZ, R40 ;  /* 0x000000ffff307224 */ /* 0x000fe200078e0028 */
[----:B------:R-:W-:Y:S01]  /*2e20*/  DFMA R28, R36, R28, R30 ;  /* 0x0000001c241c722b */ /* 0x000fe2000000001e */
[----:B------:R-:W-:-:S03]  /*2e30*/  IMAD R49, R42, 0x100000, R41 ;  /* 0x001000002a317824 */ /* 0x000fc600078e0229 */
        /* <DEDUP_REMOVED lines=16> */
.L_x_54:
[----:B------:R-:W-:Y:S05]  /*2f40*/  BSYNC.RECONVERGENT B0 ;  /* 0x0000000000007941 */ /* 0x000fea0003800200 */
.L_x_53:
[----:B------:R-:W-:Y:S01]  /*2f50*/  UMOV UR6, 0x6032e8a1 ;  /* 0x6032e8a100067882 */ /* 0x000fe20000000000 */
[----:B------:R-:W-:Y:S01]  /*2f60*/  UMOV UR7, 0x3feef7f1 ;  /* 0x3feef7f100077882 */ /* 0x000fe20000000000 */
[----:B------:R-:W-:Y:S01]  /*2f70*/  FFMA R0, RZ, 2.9174025058746337891, R29 ;  /* 0x403ab6b9ff007823 */ /* 0x000fe2000000001d */
[----:B------:R-:W-:Y:S01]  /*2f80*/  DMUL R30, R46, R34 ;  /* 0x000000222e1e7228 */ /* 0x000fe20000000000 */
[----:B------:R-:W-:Y:S01]  /*2f90*/  FSETP.GEU.AND P1, PT, |R139|, 6.5827683646048100446e-37, PT ;  /* 0x036000008b00780b */ /* 0x000fe20003f2e200 */
[----:B------:R-:W-:Y:S01]  /*2fa0*/  DADD R36, R74, UR6 ;  /* 0x000000064a247e29 */ /* 0x000fe20008000000 */
[----:B------:R-:W-:Y:S01]  /*2fb0*/  BSSY.RECONVERGENT B1, `(.L_x_55) ;  /* 0x000000b000017945 */ /* 0x000fe20003800200 */
[----:B------:R-:W-:Y:S01]  /*2fc0*/  FSETP.GT.AND P0, PT, |R0|, 1.469367938527859385e-39, PT ;  /* 0x001000000000780b */ /* 0x000fe20003f04200 */
[----:B------:R-:W-:Y:S02]  /*2fd0*/  DMUL R14, R52, R74 ;  /* 0x0000004a340e7228 */ /* 0x000fe40000000000 */
[----:B------:R-:W-:-:S03]  /*2fe0*/  DADD R38, R34, R4 ;  /* 0x0000000022267229 */ /* 0x000fc60000000004 */
[----:B------:R-:W-:-:S08]  /*2ff0*/  DMUL R30, R30, R36 ;  /* 0x000000241e1e7228 */ /* 0x000fd00000000000 */
[----:B------:R-:W-:Y:S01]  /*3000*/  DFMA R14, R14, R38, R30 ;  /* 0x000000260e0e722b */ /* 0x000fe2000000001e */
[----:B------:R-:W-:Y:S10]  /*3010*/  @P0 BRA P1, `(.L_x_56) ;  /* 0x0000000000100947 */ /* 0x000ff40000800000 */
[----:B------:R-:W-:Y:S01]  /*3020*/  MOV R124, 0x4c2906f ;  /* 0x04c2906f007c7802 */ /* 0x000fe20000000f00 */
[----:B------:R-:W-:Y:S01]  /*3030*/  IMAD.MOV.U32 R31, RZ, RZ, 0x403ab6b9 ;  /* 0x403ab6b9ff1f7424 */ /* 0x000fe200078e00ff */
[----:B------:R-:W-:-:S07]  /*3040*/  MOV R0, 0x3060 ;  /* 0x0000306000007802 */ /* 0x000fce0000000f00 */
[----:B0-----:R-:W-:Y:S05]  /*3050*/  CALL.REL.NOINC `($__internal_2_$__cuda_sm20_div_rn_f64_full) ;  /* 0x0000017000a47944 */ /* 0x001fea0003c00000 */
.L_x_56:
[----:B------:R-:W-:Y:S05]  /*3060*/  BSYNC.RECONVERGENT B1 ;  /* 0x0000000000017941 */ /* 0x000fea0003800200 */
.L_x_55:
        /* <DEDUP_REMOVED lines=61> */
.L_x_58:
[----:B------:R-:W-:Y:S05]  /*3440*/  BSYNC.RECONVERGENT B0 ;  /* 0x0000000000007941 */ /* 0x000fea0003800200 */
.L_x_57:
[----:B------:R-:W-:Y:S01]  /*3450*/  DADD R32, R32, 1 ;  /* 0x3ff0000020207429 */ /* 0x000fe20000000000 */
[----:B------:R-:W-:Y:S01]  /*3460*/  IMAD.MOV.U32 R78, RZ, RZ, 0xbf36b8f ;  /* 0x0bf36b8fff4e7424 */ /* 0x000fe200078e00ff */
[----:B------:R-:W-:Y:S01]  /*3470*/  BSSY.RECONVERGENT B0, `(.L_x_59) ;  /* 0x0000011000007945 */ /* 0x000fe20003800200 */
[----:B------:R-:W-:Y:S01]  /*3480*/  IMAD.MOV.U32 R79, RZ, RZ, 0x3fdf731b ;  /* 0x3fdf731bff4f7424 */ /* 0x000fe200078e00ff */
[----:B------:R-:W-:-:S05]  /*3490*/  FSETP.GEU.AND P2, PT, |R51|, 4.1917929649353027344, PT ;  /* 0x4086232b3300780b */ /* 0x000fca0003f4e200 */
[----:B------:R-:W-:Y:S01]  /*34a0*/  DFMA R32, R32, R78, 1 ;  /* 0x3ff000002020742b */ /* 0x000fe2000000004e */
        /* <DEDUP_REMOVED lines=10> */
[----:B------:R-:W-:Y:S02]  /*3550*/  @!P1 LEA R29, R28, 0x3ff00000, 0x14 ;  /* 0x3ff000001c1d9811 */ /* 0x000fe400078ea0ff */
[----:B------:R-:W-:-:S06]  /*3560*/  @!P1 MOV R28, RZ ;  /* 0x000000ff001c9202 */ /* 0x000fcc0000000f00 */
[----:B------:R-:W-:-:S11]  /*3570*/  @!P1 DMUL R30, R88, R28 ;  /* 0x0000001c581e9228 */ /* 0x000fd60000000000 */
.L_x_60:
[----:B------:R-:W-:Y:S05]  /*3580*/  BSYNC.RECONVERGENT B0 ;  /* 0x0000000000007941 */ /* 0x000fea0003800200 */
.L_x_59:
[----:B------:R-:W-:Y:S04]  /*3590*/  BSSY.RECONVERGENT B0, `(.L_x_61) ;  /* 0x000000e000007945 */ /* 0x000fe80003800200 */
[----:B------:R-:W-:Y:S05]  /*35a0*/  @!P2 BRA `(.L_x_62) ;  /* 0x000000000030a947 */ /* 0x000fea0003800000 */
        /* <DEDUP_REMOVED lines=12> */
.L_x_62:
[----:B------:R-:W-:Y:S05]  /*3670*/  BSYNC.RECONVERGENT B0 ;  /* 0x0000000000007941 */ /* 0x000fea0003800200 */
.L_x_61:
[----:B------:R-:W-:Y:S01]  /*3680*/  UMOV UR6, 0x2bb48a55 ;  /* 0x2bb48a5500067882 */ /* 0x000fe20000000000 */
[----:B------:R-:W-:Y:S01]  /*3690*/  UMOV UR7, 0x3fe80aa8 ;  /* 0x3fe80aa800077882 */ /* 0x000fe20000000000 */
[----:B------:R-:W-:Y:S01]  /*36a0*/  IMAD.MOV.U32 R28, RZ, RZ, 0x1 ;  /* 0x00000001ff1c7424 */ /* 0x000fe200078e00ff */
[----:B------:R-:W-:Y:S01]  /*36b0*/  DADD R40, R32, UR6 ;  /* 0x0000000620287e29 */ /* 0x000fe20008000000 */
[----:B------:R-:W-:Y:S01]  /*36c0*/  BSSY.RECONVERGENT B1, `(.L_x_63) ;  /* 0x0000015000017945 */ /* 0x000fe20003800200 */
[----:B------:R-:W-:-:S04]  /*36d0*/  DMUL R138, R30, R78 ;  /* 0x0000004e1e8a7228 */ /* 0x000fc80000000000 */
[----:B------:R-:W1:Y:S06]  /*36e0*/  MUFU.RCP64H R29, R41 ;  /* 0x00000029001d7308 */ /* 0x000e6c0000001800 */
[----:B------:R-:W-:Y:S01]  /*36f0*/  FSETP.GEU.AND P1, PT, |R139|, 6.5827683646048100446e-37, PT ;  /* 0x036000008b00780b */ /* 0x000fe20003f2e200 */
        /* <DEDUP_REMOVED lines=12> */
[----:B------:R-:W-:Y:S02]  /*37c0*/  MOV R31, R41 ;  /* 0x00000029001f7202 */ /* 0x000fe40000000f00 */
[----:B------:R-:W-:-:S07]  /*37d0*/  MOV R0, 0x37f0 ;  /* 0x000037f000007802 */ /* 0x000fce0000000f00 */
[----:B0-----:R-:W-:Y:S05]  /*37e0*/  CALL.REL.NOINC `($__internal_2_$__cuda_sm20_div_rn_f64_full) ;  /* 0x0000016800c07944 */ /* 0x001fea0003c00000 */
[----:B------:R-:W-:Y:S02]  /*37f0*/  IMAD.MOV.U32 R42, RZ, RZ, R28 ;  /* 0x000000ffff2a7224 */ /* 0x000fe400078e001c */
[----:B------:R-:W-:-:S07]  /*3800*/  IMAD.MOV.U32 R43, RZ, RZ, R29 ;  /* 0x000000ffff2b7224 */ /* 0x000fce00078e001d */
.L_x_64:
[----:B------:R-:W-:Y:S05]  /*3810*/  BSYNC.RECONVERGENT B1 ;  /* 0x0000000000017941 */ /* 0x000fea0003800200 */
.L_x_63:
[----:B------:R-:W1:Y:S01]  /*3820*/  MUFU.RCP64H R29, R41 ;  /* 0x00000029001d7308 */ /* 0x000e620000001800 */
[----:B------:R-:W-:Y:S01]  /*3830*/  IMAD.MOV.U32 R28, RZ, RZ, 0x1 ;  /* 0x00000001ff1c7424 */ /* 0x000fe200078e00ff */
[----:B------:R-:W-:Y:S01]  /*3840*/  UMOV UR6, 0x6775a41f ;  /* 0x6775a41f00067882 */ /* 0x000fe20000000000 */
[----:B------:R-:W-:Y:S01]  /*3850*/  UMOV UR7, 0x3fe54a2f ;  /* 0x3fe54a2f00077882 */ /* 0x000fe20000000000 */
[----:B------:R-:W-:Y:S01]  /*3860*/  BSSY.RECONVERGENT B1, `(.L_x_65) ;  /* 0x0000012000017945 */ /* 0x000fe20003800200 */
[----:B------:R-:W-:-:S10]  /*3870*/  DMUL R138, R48, UR6 ;  /* 0x00000006308a7c28 */ /* 0x000fd40008000000 */
        /* <DEDUP_REMOVED lines=16> */
.L_x_66:
[----:B------:R-:W-:Y:S05]  /*3980*/  BSYNC.RECONVERGENT B1 ;  /* 0x0000000000017941 */ /* 0x000fea0003800200 */
.L_x_65:
[----:B------:R-:W-:Y:S01]  /*3990*/  UMOV UR6, 0x6032e8a1 ;  /* 0x6032e8a100067882 */ /* 0x000fe20000000000 */
[----:B------:R-:W-:Y:S01]  /*39a0*/  UMOV UR7, 0x3feef7f1 ;  /* 0x3feef7f100077882 */ /* 0x000fe20000000000 */
[----:B------:R-:W-:Y:S01]  /*39b0*/  DADD R32, R28, R42 ;  /* 0x000000001c207229 */ /* 0x000fe2000000002a */
[----:B------:R-:W-:Y:S01]  /*39c0*/  BSSY.RECONVERGENT B1, `(.L_x_67) ;  /* 0x0000027000017945 */ /* 0x000fe20003800200 */
[C---:B------:R-:W-:Y:S02]  /*39d0*/  DMUL R30, R46.reuse, UR6 ;  /* 0x000000062e1e7c28 */ /* 0x040fe40008000000 */
[----:B------:R-:W-:Y:S02]  /*39e0*/  DADD R46, R46, R52 ;  /* 0x000000002e2e7229 */ /* 0x000fe40000000034 */
[----:B------:R-:W-:Y:S02]  /*39f0*/  DMUL R40, R28, R34 ;  /* 0x000000221c287228 */ /* 0x000fe40000000000 */
[----:B------:R-:W-:-:S02]  /*3a00*/  DMUL R74, R42, R74 ;  /* 0x0000004a2a4a7228 */ /* 0x000fc40000000000 */
[----:B------:R-:W-:Y:S02]  /*3a10*/  DMUL R30, R30, R32 ;  /* 0x000000201e1e7228 */ /* 0x000fe40000000000 */
[----:B------:R-:W-:Y:S02]  /*3a20*/  DMUL R52, R4, R52 ;  /* 0x0000003404347228 */ /* 0x000fe40000000000 */
[----:B------:R-:W-:Y:S02]  /*3a30*/  DMUL R40, R46, R40 ;  /* 0x000000282e287228 */ /* 0x000fe40000000000 */
[----:B------:R-:W-:Y:S02]  /*3a40*/  DMUL R28, R28, UR6 ;  /* 0x000000061c1c7c28 */ /* 0x000fe40008000000 */
[----:B------:R-:W-:Y:S02]  /*3a50*/  DFMA R30, R74, R46, R30 ;  /* 0x0000002e4a1e722b */ /* 0x000fe4000000001e */
[----:B------:R-:W-:-:S02]  /*3a60*/  DMUL R4, R42, R4 ;  /* 0x000000042a047228 */ /* 0x000fc40000000000 */
[----:B------:R-:W-:Y:S02]  /*3a70*/  DFMA R40, R32, R52, R40 ;  /* 0x000000342028722b */ /* 0x000fe40000000028 */
[----:B------:R-:W-:Y:S02]  /*3a80*/  DMUL R28, R38, R28 ;  /* 0x0000001c261c7228 */ /* 0x000fe40000000000 */
[----:B------:R-:W-:Y:S02]  /*3a90*/  DADD R32, R14, R30 ;  /* 0x000000000e207229 */ /* 0x000fe4000000001e */
[----:B------:R-:W-:-:S04]  /*3aa0*/  DMUL R30, R30, R34 ;  /* 0x000000221e1e7228 */ /* 0x000fc80000000000 */
[----:B------:R-:W-:Y:S02]  /*3ab0*/  DFMA R4, R36, R4, R28 ;  /* 0x000000042404722b */ /* 0x000fe4000000001c */
[----:B------:R-:W-:Y:S02]  /*3ac0*/  DADD R32, R40, R32 ;  /* 0x0000000028207229 */ /* 0x000fe40000000020 */
[----:B------:R-:W-:-:S06]  /*3ad0*/  DFMA R30, R14, R42, -R30 ;  /* 0x0000002a0e1e722b */ /* 0x000fcc000000081e */
[----:B------:R-:W-:Y:S01]  /*3ae0*/  DADD R124, R4, R32 ;  /* 0x00000000047c7229 */ /* 0x000fe20000000020 */
[----:B------:R-:W-:Y:S01]  /*3af0*/  MOV R4, 0x1 ;  /* 0x0000000100047802 */ /* 0x000fe20000000f00 */
        /* <DEDUP_REMOVED lines=17> */
[----:B------:R-:W-:Y:S02]  /*3c10*/  IMAD.MOV.U32 R4, RZ, RZ, R28 ;  /* 0x000000ffff047224 */ /* 0x000fe400078e001c */
[----:B------:R-:W-:-:S07]  /*3c20*/  IMAD.MOV.U32 R5, RZ, RZ, R29 ;  /* 0x000000ffff057224 */ /* 0x000fce00078e001d */
.L_x_68:
[----:B------:R-:W-:Y:S05]  /*3c30*/  BSYNC.RECONVERGENT B1 ;  /* 0x0000000000017941 */ /* 0x000fea0003800200 */
.L_x_67:
[----:B------:R1:W5:Y:S01]  /*3c40*/  LDG.E.64 R14, desc[UR4][R72.64+0x58] ;  /* 0x00005804480e7981 */ /* 0x000362000c1e1b00 */
[----:B------:R-:W2:Y:S01]  /*3c50*/  MUFU.RCP64H R29, R13 ;  /* 0x0000000d001d7308 */ /* 0x000ea20000001800 */
[----:B------:R-:W-:Y:S01]  /*3c60*/  IMAD.MOV.U32 R28, RZ, RZ, 0x1 ;  /* 0x00000001ff1c7424 */ /* 0x000fe200078e00ff */
[----:B------:R-:W-:Y:S05]  /*3c70*/  BSSY.RECONVERGENT B1, `(.L_x_69) ;  /* 0x0000012000017945 */ /* 0x000fea0003800200 */
[----:B--2---:R-:W-:-:S08]  /*3c80*/  DFMA R30, -R12, R28, 1 ;  /* 0x3ff000000c1e742b */ /* 0x004fd0000000011c */
[----:B------:R-:W-:-:S08]  /*3c90*/  DFMA R30, R30, R30, R30 ;  /* 0x0000001e1e1e722b */ /* 0x000fd0000000001e */
[----:B------:R-:W-:-:S08]  /*3ca0*/  DFMA R30, R28, R30, R28 ;  /* 0x0000001e1c1e722b */ /* 0x000fd0000000001c */
[----:B------:R-:W-:-:S08]  /*3cb0*/  DFMA R28, -R12, R30, 1 ;  /* 0x3ff000000c1c742b */ /* 0x000fd0000000011e */
[----:B------:R-:W-:-:S08]  /*3cc0*/  DFMA R28, R30, R28, R30 ;  /* 0x0000001c1e1c722b */ /* 0x000fd0000000001e */
[----:B------:R-:W-:-:S08]  /*3cd0*/  DMUL R30, R28, 140 ;  /* 0x406180001c1e7828 */ /* 0x000fd00000000000 */
[----:B------:R-:W-:-:S08]  /*3ce0*/  DFMA R32, -R12, R30, 140 ;  /* 0x406180000c20742b */ /* 0x000fd0000000011e */
[----:B------:R-:W-:-:S10]  /*3cf0*/  DFMA R28, R28, R32, R30 ;  /* 0x000000201c1c722b */ /* 0x000fd4000000001e */
[----:B------:R-:W-:-:S05]  /*3d00*/  FFMA R0, RZ, R13, R29 ;  /* 0x0000000dff007223 */ /* 0x000fca000000001d */
[----:B------:R-:W-:-:S13]  /*3d10*/  FSETP.GT.AND P0, PT, |R0|, 1.469367938527859385e-39, PT ;  /* 0x001000000000780b */ /* 0x000fda0003f04200 */
[----:B-1----:R-:W-:Y:S05]  /*3d20*/  @P0 BRA `(.L_x_70) ;  /* 0x0000000000180947 */ /* 0x002fea0003800000 */
[----:B------:R-:W-:Y:S01]  /*3d30*/  IMAD.MOV.U32 R138, RZ, RZ, RZ ;  /* 0x000000ffff8a7224 */ /* 0x000fe200078e00ff */
[----:B------:R-:W-:Y:S01]  /*3d40*/  MOV R139, 0x40618000 ;  /* 0x40618000008b7802 */ /* 0x000fe20000000f00 */
[----:B------:R-:W-:Y:S01]  /*3d50*/  IMAD.MOV.U32 R124, RZ, RZ, R12 ;  /* 0x000000ffff7c7224 */ /* 0x000fe200078e000c */
[----:B------:R-:W-:Y:S01]  /*3d60*/  MOV R0, 0x3d90 ;  /* 0x00003d9000007802 */ /* 0x000fe20000000f00 */
[----:B------:R-:W-:-:S07]  /*3d70*/  IMAD.MOV.U32 R31, RZ, RZ, R13 ;  /* 0x000000ffff1f7224 */ /* 0x000fce00078e000d */
[----:B0----5:R-:W-:Y:S05]  /*3d80*/  CALL.REL.NOINC `($__internal_2_$__cuda_sm20_div_rn_f64_full) ;  /* 0x0000016400587944 */ /* 0x021fea0003c00000 */
.L_x_70:
[----:B------:R-:W-:Y:S05]  /*3d90*/  BSYNC.RECONVERGENT B1 ;  /* 0x0000000000017941 */ /* 0x000fea0003800200 */
.L_x_69:
[----:B------:R-:W-:Y:S01]  /*3da0*/  ISETP.GT.AND P0, PT, R29, 0xfffff, PT ;  /* 0x000fffff1d00780c */ /* 0x000fe20003f04270 */
[----:B------:R-:W-:Y:S01]  /*3db0*/  IMAD.MOV.U32 R30, RZ, RZ, R28 ;  /* 0x000000ffff1e7224 */ /* 0x000fe200078e001c */
[----:B------:R-:W-:Y:S01]  /*3dc0*/  BSSY.RECONVERGENT B0, `(.L_x_71) ;  /* 0x0000051000007945 */ /* 0x000fe20003800200 */
[--C-:B------:R-:W-:Y:S02]  /*3dd0*/  IMAD.MOV.U32 R31, RZ, RZ, R29.reuse ;  /* 0x000000ffff1f7224 */ /* 0x100fe400078e001d */
[----:B------:R-:W-:Y:S02]  /*3de0*/  IMAD.MOV.U32 R0, RZ, RZ, R29 ;  /* 0x000000ffff007224 */ /* 0x000fe400078e001d */
[----:B------:R-:W-:-:S06]  /*3df0*/  IMAD.MOV.U32 R41, RZ, RZ, -0x3ff ;  /* 0xfffffc01ff297424 */ /* 0x000fcc00078e00ff */
[----:B------:R-:W-:Y:S01]  /*3e00*/  @!P0 DMUL R30, R30, 1.80143985094819840000e+16 ;  /* 0x435000001e1e8828 */ /* 0x000fe20000000000 */
[----:B------:R-:W-:-:S09]  /*3e10*/  @!P0 IMAD.MOV.U32 R41, RZ, RZ, -0x435 ;  /* 0xfffffbcbff298424 */ /* 0x000fd200078e00ff */
[----:B------:R-:W-:Y:S01]  /*3e20*/  @!P0 MOV R0, R31 ;  /* 0x0000001f00008202 */ /* 0x000fe20000000f00 */
[----:B------:R-:W-:-:S04]  /*3e30*/  @!P0 IMAD.MOV.U32 R28, RZ, RZ, R30 ;  /* 0x000000ffff1c8224 */ /* 0x000fc800078e001e */
[----:B------:R-:W-:-:S05]  /*3e40*/  VIADD R29, R0, 0xffffffff ;  /* 0xffffffff001d7836 */ /* 0x000fca0000000000 */
[----:B------:R-:W-:-:S13]  /*3e50*/  ISETP.GT.U32.AND P1, PT, R29, 0x7feffffe, PT ;  /* 0x7feffffe1d00780c */ /* 0x000fda0003f24070 */
[----:B------:R-:W-:Y:S05]  /*3e60*/  @P1 BRA `(.L_x_72) ;  /* 0x0000000400001947 */ /* 0x000fea0003800000 */
[C---:B------:R-:W-:Y:S01]  /*3e70*/  LOP3.LUT R29, R0.reuse, 0xfffff, RZ, 0xc0, !PT ;  /* 0x000fffff001d7812 */ /* 0x040fe200078ec0ff */
[----:B------:R-:W-:Y:S01]  /*3e80*/  IMAD.MOV.U32 R32, RZ, RZ, RZ ;  /* 0x000000ffff207224 */ /* 0x000fe200078e00ff */
[----:B------:R-:W-:Y:S01]  /*3e90*/  UMOV UR6, 0x3ae80f1e ;  /* 0x3ae80f1e00067882 */ /* 0x000fe20000000000 */
[----:B------:R-:W-:Y:S01]  /*3ea0*/  IMAD.MOV.U32 R38, RZ, RZ, -0x748574fc ;  /* 0x8b7a8b04ff267424 */ /* 0x000fe200078e00ff */
[----:B------:R-:W-:Y:S01]  /*3eb0*/  LOP3.LUT R29, R29, 0x3ff00000, RZ, 0xfc, !PT ;  /* 0x3ff000001d1d7812 */ /* 0x000fe200078efcff */
[----:B------:R-:W-:Y:S01]  /*3ec0*/  IMAD.MOV.U32 R39, RZ, RZ, 0x3ed0ee25 ;  /* 0x3ed0ee25ff277424 */ /* 0x000fe200078e00ff */
[----:B------:R-:W-:Y:S01]  /*3ed0*/  UMOV UR7, 0x3eb1380b ;  /* 0x3eb1380b00077882 */ /* 0x000fe20000000000 */
[----:B------:R-:W-:Y:S01]  /*3ee0*/  LEA.HI R41, R0, R41, RZ, 0xc ;  /* 0x0000002900297211 */ /* 0x000fe200078f60ff */
[----:B------:R-:W-:Y:S01]  /*3ef0*/  UMOV UR8, 0x80000000 ;  /* 0x8000000000087882 */ /* 0x000fe20000000000 */
[----:B------:R-:W-:Y:S01]  /*3f00*/  ISETP.GE.U32.AND P0, PT, R29, 0x3ff6a09f, PT ;  /* 0x3ff6a09f1d00780c */ /* 0x000fe20003f06070 */
[----:B------:R-:W-:-:S12]  /*3f10*/  UMOV UR9, 0x43300000 ;  /* 0x4330000000097882 */ /* 0x000fd80000000000 */
[----:B------:R-:W-:Y:S02]  /*3f20*/  @P0 VIADD R31, R29, 0xfff00000 ;  /* 0xfff000001d1f0836 */ /* 0x000fe40000000000 */
[----:B------:R-:W-:-:S03]  /*3f30*/  @P0 VIADD R41, R41, 0x1 ;  /* 0x0000000129290836 */ /* 0x000fc60000000000 */
[----:B------:R-:W-:Y:S02]  /*3f40*/  @P0 MOV R29, R31 ;  /* 0x0000001f001d0202 */ /* 0x000fe40000000f00 */
[----:B------:R-:W-:Y:S01]  /*3f50*/  LOP3.LUT R40, R41, 0x80000000, RZ, 0x3c, !PT ;  /* 0x8000000029287812 */ /* 0x000fe200078e3cff */
[----:B------:R-:W-:-:S03]  /*3f60*/  IMAD.MOV.U32 R41, RZ, RZ, 0x43300000 ;  /* 0x43300000ff297424 */ /* 0x000fc600078e00ff */
[C---:B------:R-:W-:Y:S02]  /*3f70*/  DADD R30, R28.reuse, 1 ;  /* 0x3ff000001c1e7429 */ /* 0x040fe40000000000 */
[----:B------:R-:W-:Y:S02]  /*3f80*/  DADD R28, R28, -1 ;  /* 0xbff000001c1c7429 */ /* 0x000fe40000000000 */
[----:B------:R-:W-:Y:S01]  /*3f90*/  DADD R40, R40, -UR8 ;  /* 0x8000000828287e29 */ /* 0x000fe20008000000 */
[----:B------:R-:W-:Y:S01]  /*3fa0*/  UMOV UR8, 0xfefa39ef ;  /* 0xfefa39ef00087882 */ /* 0x000fe20000000000 */
[----:B------:R-:W1:Y:S01]  /*3fb0*/  MUFU.RCP64H R33, R31 ;  /* 0x0000001f00217308 */ /* 0x000e620000001800 */
[----:B------:R-:W-:Y:S01]  /*3fc0*/  UMOV UR9, 0x3fe62e42 ;  /* 0x3fe62e4200097882 */ /* 0x000fe20000000000 */
[----:B-1----:R-:W-:-:S08]  /*3fd0*/  DFMA R34, -R30, R32, 1 ;  /* 0x3ff000001e22742b */ /* 0x002fd00000000120 */
[----:B------:R-:W-:-:S08]  /*3fe0*/  DFMA R34, R34, R34, R34 ;  /* 0x000000222222722b */ /* 0x000fd00000000022 */
[----:B------:R-:W-:-:S08]  /*3ff0*/  DFMA R34, R32, R34, R32 ;  /* 0x000000222022722b */ /* 0x000fd00000000020 */
[----:B------:R-:W-:-:S08]  /*4000*/  DMUL R32, R28, R34 ;  /* 0x000000221c207228 */ /* 0x000fd00000000000 */
[----:B------:R-:W-:-:S08]  /*4010*/  DFMA R32, R28, R34, R32 ;  /* 0x000000221c20722b */ /* 0x000fd00000000020 */
[----:B------:R-:W-:Y:S02]  /*4020*/  DMUL R36, R32, R32 ;  /* 0x0000002020247228 */ /* 0x000fe40000000000 */
[----:B------:R-:W-:-:S06]  /*4030*/  DFMA R52, R40, UR8, R32 ;  /* 0x0000000828347c2b */ /* 0x000fcc0008000020 */
[----:B------:R-:W-:Y:S01]  /*4040*/  DFMA R30, R36, UR6, R38 ;  /* 0x00000006241e7c2b */ /* 0x000fe20008000026 */
[----:B------:R-:W-:Y:S01]  /*4050*/  UMOV UR6, 0x9f02676f ;  /* 0x9f02676f00067882 */ /* 0x000fe20000000000 */
[----:B------:R-:W-:Y:S01]  /*4060*/  UMOV UR7, 0x3ef3b266 ;  /* 0x3ef3b26600077882 */ /* 0x000fe20000000000 */
[----:B------:R-:W-:-:S05]  /*4070*/  DADD R38, R28, -R32 ;  /* 0x000000001c267229 */ /* 0x000fca0000000820 */
[----:B------:R-:W-:Y:S01]  /*4080*/  DFMA R30, R36, R30, UR6 ;  /* 0x00000006241e7e2b */ /* 0x000fe2000800001e */
[----:B------:R-:W-:Y:S01]  /*4090*/  UMOV UR6, 0xa9ab0956 ;  /* 0xa9ab095600067882 */ /* 0x000fe20000000000 */
[----:B------:R-:W-:Y:S01]  /*40a0*/  UMOV UR7, 0x3f1745cb ;  /* 0x3f1745cb00077882 */ /* 0x000fe20000000000 */
[----:B------:R-:W-:-:S05]  /*40b0*/  DADD R38, R38, R38 ;  /* 0x0000000026267229 */ /* 0x000fca0000000026 */
[----:B------:R-:W-:Y:S01]  /*40c0*/  DFMA R30, R36, R30, UR6 ;  /* 0x00000006241e7e2b */ /* 0x000fe2000800001e */
[----:B------:R-:W-:Y:S01]  /*40d0*/  UMOV UR6, 0x2d1b5154 ;  /* 0x2d1b515400067882 */ /* 0x000fe20000000000 */
[----:B------:R-:W-:Y:S01]  /*40e0*/  UMOV UR7, 0x3f3c71c7 ;  /* 0x3f3c71c700077882 */ /* 0x000fe20000000000 */
[----:B------:R-:W-:-:S05]  /*40f0*/  DFMA R38, R28, -R32, R38 ;  /* 0x800000201c26722b */ /* 0x000fca0000000026 */
[----:B------:R-:W-:Y:S01]  /*4100*/  DFMA R30, R36, R30, UR6 ;  /* 0x00000006241e7e2b */ /* 0x000fe2000800001e */
[----:B------:R-:W-:Y:S01]  /*4110*/  UMOV UR6, 0x923be72d ;  /* 0x923be72d00067882 */ /* 0x000fe20000000000 */
[----:B------:R-:W-:Y:S01]  /*4120*/  UMOV UR7, 0x3f624924 ;  /* 0x3f62492400077882 */ /* 0x000fe20000000000 */
[----:B------:R-:W-:-:S05]  /*4130*/  DMUL R38, R34, R38 ;  /* 0x0000002622267228 */ /* 0x000fca0000000000 */
        /* <DEDUP_REMOVED lines=8> */
[----:B------:R-:W-:Y:S02]  /*41c0*/  UMOV UR7, 0x3fe62e42 ;  /* 0x3fe62e4200077882 */ /* 0x000fe40000000000 */
[----:B------:R-:W-:Y:S01]  /*41d0*/  DFMA R28, R40, -UR6, R52 ;  /* 0x80000006281c7c2b */ /* 0x000fe20008000034 */
[----:B------:R-:W-:Y:S01]  /*41e0*/  UMOV UR6, 0x3b39803f ;  /* 0x3b39803f00067882 */ /* 0x000fe20000000000 */
[----:B------:R-:W-:Y:S02]  /*41f0*/  UMOV UR7, 0x3c7abc9e ;  /* 0x3c7abc9e00077882 */ /* 0x000fe40000000000 */
[----:B------:R-:W-:-:S04]  /*4200*/  DMUL R30, R36, R30 ;  /* 0x0000001e241e7228 */ /* 0x000fc80000000000 */
[----:B------:R-:W-:-:S04]  /*4210*/  DADD R28, -R32, R28 ;  /* 0x00000000201c7229 */ /* 0x000fc8000000011c */
[----:B------:R-:W-:-:S08]  /*4220*/  DFMA R30, R32, R30, R38 ;  /* 0x0000001e201e722b */ /* 0x000fd00000000026 */
[----:B------:R-:W-:-:S08]  /*4230*/  DADD R28, R30, -R28 ;  /* 0x000000001e1c7229 */ /* 0x000fd0000000081c */
[----:B------:R-:W-:-:S08]  /*4240*/  DFMA R28, R40, UR6, R28 ;  /* 0x00000006281c7c2b */ /* 0x000fd0000800001c */
[----:B------:R-:W-:Y:S01]  /*4250*/  DADD R52, R52, R28 ;  /* 0x0000000034347229 */ /* 0x000fe2000000001c */
[----:B------:R-:W-:Y:S10]  /*4260*/  BRA `(.L_x_73) ;  /* 0x0000000000187947 */ /* 0x000ff40003800000 */
.L_x_72:
[----:B------:R-:W-:Y:S01]  /*4270*/  MOV R28, 0x0 ;  /* 0x00000000001c7802 */ /* 0x000fe20000000f00 */
[----:B------:R-:W-:Y:S01]  /*4280*/  IMAD.MOV.U32 R29, RZ, RZ, 0x7ff00000 ;  /* 0x7ff00000ff1d7424 */ /* 0x000fe200078e00ff */
[----:B------:R-:W-:-:S05]  /*4290*/  LOP3.LUT P0, RZ, R31, 0x7fffffff, RZ, 0xc0, !PT ;  /* 0x7fffffff1fff7812 */ /* 0x000fca000780c0ff */
[----:B------:R-:W-:-:S10]  /*42a0*/  DFMA R28, R30, R28, +INF ;  /* 0x7ff000001e1c742b */ /* 0x000fd4000000001c */
[----:B------:R-:W-:Y:S02]  /*42b0*/  FSEL R52, R28, RZ, P0 ;  /* 0x000000ff1c347208 */ /* 0x000fe40000000000 */
[----:B------:R-:W-:-:S07]  /*42c0*/  FSEL R53, R29, -QNAN , P0 ;  /* 0xfff000001d357808 */ /* 0x000fce0000000000 */
.L_x_73:
[----:B------:R-:W-:Y:S05]  /*42d0*/  BSYNC.RECONVERGENT B0 ;  /* 0x0000000000007941 */ /* 0x000fea0003800200 */
.L_x_71:
[----:B------:R-:W2:Y:S01]  /*42e0*/  LDG.E.64 R34, desc[UR4][R72.64+0xe0] ;  /* 0x0000e00448227981 */ /* 0x000ea2000c1e1b00 */
[----:B------:R-:W1:Y:S01]  /*42f0*/  MUFU.RCP64H R29, 2.2342853546142578125 ;  /* 0x4001dfd1001d7908 */ /* 0x000e620000001800 */
[----:B------:R-:W-:Y:S01]  /*4300*/  IMAD.MOV.U32 R30, RZ, RZ, 0x30463797 ;  /* 0x30463797ff1e7424 */ /* 0x000fe200078e00ff */
[----:B------:R-:W-:Y:S01]  /*4310*/  UMOV UR6, 0x4637970 ;  /* 0x0463797000067882 */ /* 0x000fe20000000000 */
[----:B------:R-:W-:Y:S01]  /*4320*/  IMAD.MOV.U32 R31, RZ, RZ, 0x4001dfd1 ;  /* 0x4001dfd1ff1f7424 */ /* 0x000fe200078e00ff */
[----:B------:R-:W-:Y:S01]  /*4330*/  UMOV UR7, 0x3fcdfd13 ;  /* 0x3fcdfd1300077882 */ /* 0x000fe20000000000 */
[----:B------:R-:W-:Y:S01]  /*4340*/  IMAD.MOV.U32 R28, RZ, RZ, RZ ;  /* 0x000000ffff1c7224 */ /* 0x000fe200078e00ff */
[----:B------:R-:W-:Y:S01]  /*4350*/  MOV R37, 0x3ed0ee25 ;  /* 0x3ed0ee2500257802 */ /* 0x000fe20000000f00 */
[----:B------:R-:W-:Y:S01]  /*4360*/  IMAD.MOV.U32 R36, RZ, RZ, -0x748574fc ;  /* 0x8b7a8b04ff247424 */ /* 0x000fe200078e00ff */
[----:B------:R-:W-:Y:S01]  /*4370*/  UMOV UR8, 0x3ae80f1e ;  /* 0x3ae80f1e00087882 */ /* 0x000fe20000000000 */
[----:B------:R-:W-:Y:S01]  /*4380*/  UMOV UR9, 0x3eb1380b ;  /* 0x3eb1380b00097882 */ /* 0x000fe20000000000 */
[----:B------:R-:W-:Y:S01]  /*4390*/  IMAD.MOV.U32 R80, RZ, RZ, -0x105c611 ;  /* 0xfefa39efff507424 */ /* 0x000fe200078e00ff */
[----:B------:R-:W-:Y:S01]  /*43a0*/  UMOV UR10, 0x55555554 ;  /* 0x55555554000a7882 */ /* 0x000fe20000000000 */
[----:B------:R-:W-:Y:S01]  /*43b0*/  IMAD.MOV.U32 R81, RZ, RZ, 0x3fe62e42 ;  /* 0x3fe62e42ff517424 */ /* 0x000fe200078e00ff */
[----:B------:R-:W-:Y:S01]  /*43c0*/  UMOV UR11, 0x3fb55555 ;  /* 0x3fb55555000b7882 */ /* 0x000fe20000000000 */
[----:B------:R-:W-:Y:S01]  /*43d0*/  IMAD.MOV.U32 R40, RZ, RZ, -0x105c611 ;  /* 0xfefa39efff287424 */ /* 0x000fe200078e00ff */
[----:B------:R-:W-:Y:S01]  /*43e0*/  BSSY.RECONVERGENT B0, `(.L_x_74) ;  /* 0x000002e000007945 */ /* 0x000fe20003800200 */
[----:B------:R-:W-:Y:S01]  /*43f0*/  IMAD.MOV.U32 R41, RZ, RZ, 0x3fe62e42 ;  /* 0x3fe62e42ff297424 */ /* 0x000fe200078e00ff */
[----:B-1----:R-:W-:Y:S01]  /*4400*/  DFMA R30, R28, -R30, 1 ;  /* 0x3ff000001c1e742b */ /* 0x002fe2000000081e */
[----:B------:R-:W-:Y:S01]  /*4410*/  IMAD.MOV.U32 R96, RZ, RZ, RZ ;  /* 0x000000ffff607224 */ /* 0x000fe200078e00ff */
[----:B------:R-:W-:Y:S01]  /*4420*/  MOV R0, 0x46c0 ;  /* 0x000046c000007802 */ /* 0x000fe20000000f00 */
[----:B------:R-:W-:-:S05]  /*4430*/  IMAD.MOV.U32 R97, RZ, RZ, 0x40000000 ;  /* 0x40000000ff617424 */ /* 0x000fca00078e00ff */
[----:B------:R-:W-:-:S08]  /*4440*/  DFMA R30, R30, R30, R30 ;  /* 0x0000001e1e1e722b */ /* 0x000fd0000000001e */
[----:B------:R-:W-:-:S08]  /*4450*/  DFMA R30, R28, R30, R28 ;  /* 0x0000001e1c1e722b */ /* 0x000fd0000000001c */
[----:B------:R-:W-:-:S08]  /*4460*/  DMUL R28, R30, UR6 ;  /* 0x000000061e1c7c28 */ /* 0x000fd00008000000 */
[----:B------:R-:W-:-:S08]  /*4470*/  DFMA R28, R30, UR6, R28 ;  /* 0x000000061e1c7c2b */ /* 0x000fd0000800001c */
[C---:B------:R-:W-:Y:S02]  /*4480*/  DMUL R32, R28.reuse, R28 ;  /* 0x0000001c1c207228 */ /* 0x040fe40000000000 */
[----:B------:R-:W-:-:S06]  /*4490*/  DADD R38, -R28, UR6 ;  /* 0x000000061c267e29 */ /* 0x000fcc0008000100 */
[----:B------:R-:W-:Y:S01]  /*44a0*/  DFMA R36, R32, UR8, R36 ;  /* 0x0000000820247c2b */ /* 0x000fe20008000024 */
[----:B------:R-:W-:Y:S01]  /*44b0*/  UMOV UR8, 0x9f02676f ;  /* 0x9f02676f00087882 */ /* 0x000fe20000000000 */
[----:B------:R-:W-:Y:S01]  /*44c0*/  UMOV UR9, 0x3ef3b266 ;  /* 0x3ef3b26600097882 */ /* 0x000fe20000000000 */
[----:B------:R-:W-:-:S05]  /*44d0*/  DADD R38, R38, R38 ;  /* 0x0000000026267229 */ /* 0x000fca0000000026 */
[----:B------:R-:W-:Y:S01]  /*44e0*/  DFMA R36, R32, R36, UR8 ;  /* 0x0000000820247e2b */ /* 0x000fe20008000024 */
[----:B------:R-:W-:Y:S01]  /*44f0*/  UMOV UR8, 0xa9ab0956 ;  /* 0xa9ab095600087882 */ /* 0x000fe20000000000 */
[----:B------:R-:W-:Y:S01]  /*4500*/  UMOV UR9, 0x3f1745cb ;  /* 0x3f1745cb00097882 */ /* 0x000fe20000000000 */
[----:B------:R-:W-:-:S05]  /*4510*/  DFMA R38, -R28, UR6, R38 ;  /* 0x000000061c267c2b */ /* 0x000fca0008000126 */
        /* <DEDUP_REMOVED lines=13> */
[----:B------:R-:W-:-:S04]  /*45f0*/  DFMA R80, R80, -UR8, R28 ;  /* 0x8000000850507c2b */ /* 0x000fc8000800001c */
[----:B------:R-:W-:-:S04]  /*4600*/  DFMA R36, R32, R36, UR10 ;  /* 0x0000000a20247e2b */ /* 0x000fc80008000024 */
[----:B------:R-:W-:-:S04]  /*4610*/  DFMA R30, -R40, -5, R80 ;  /* 0xc0140000281e782b */ /* 0x000fc80000000150 */
[----:B------:R-:W-:-:S04]  /*4620*/  DMUL R36, R32, R36 ;  /* 0x0000002420247228 */ /* 0x000fc80000000000 */
[----:B------:R-:W-:-:S04]  /*4630*/  DADD R30, -R28, R30 ;  /* 0x000000001c1e7229 */ /* 0x000fc8000000011e */
[----:B------:R-:W-:Y:S01]  /*4640*/  DFMA R36, R28, R36, R38 ;  /* 0x000000241c24722b */ /* 0x000fe20000000026 */
[----:B------:R-:W-:Y:S01]  /*4650*/  IMAD.MOV.U32 R28, RZ, RZ, 0x3b39803f ;  /* 0x3b39803fff1c7424 */ /* 0x000fe200078e00ff */
[----:B------:R-:W-:-:S06]  /*4660*/  MOV R29, 0x3c7abc9e ;  /* 0x3c7abc9e001d7802 */ /* 0x000fcc0000000f00 */
[----:B------:R-:W-:-:S08]  /*4670*/  DADD R30, R36, -R30 ;  /* 0x00000000241e7229 */ /* 0x000fd0000000081e */
[----:B------:R-:W-:-:S08]  /*4680*/  DFMA R30, R28, -UR8, R30 ;  /* 0x800000081c1e7c2b */ /* 0x000fd0000800001e */
[----:B------:R-:W-:Y:S02]  /*4690*/  DADD R80, R80, R30 ;  /* 0x0000000050507229 */ /* 0x000fe4000000001e */
[----:B--2---:R-:W-:-:S11]  /*46a0*/  DADD R98, -RZ, |R34| ;  /* 0x00000000ff627229 */ /* 0x004fd60000000522 */
[----:B0----5:R-:W-:Y:S05]  /*46b0*/  CALL.REL.NOINC `($_Z12computeStateP4cellPddS0_P6cellGsi$__internal_accurate_pow) ;  /* 0x0000016000987944 */ /* 0x021fea0003c00000 */
[----:B------:R-:W-:Y:S05]  /*46c0*/  BSYNC.RECONVERGENT B0 ;  /* 0x0000000000007941 */ /* 0x000fea0003800200 */
.L_x_74:
[----:B------:R-:W0:Y:S01]  /*46d0*/  MUFU.RCP64H R29, 50.399993896484375 ;  /* 0x40493333001d7908 */ /* 0x000e220000001800 */
[----:B------:R-:W-:Y:S01]  /*46e0*/  IMAD.MOV.U32 R38, RZ, RZ, 0x33333333 ;  /* 0x33333333ff267424 */ /* 0x000fe200078e00ff */
[C---:B------:R-:W-:Y:S01]  /*46f0*/  DADD R36, R34.reuse, 2 ;  /* 0x4000000022247429 */ /* 0x040fe20000000000 */
[----:B------:R-:W-:Y:S01]  /*4700*/  IMAD.MOV.U32 R39, RZ, RZ, 0x40493333 ;  /* 0x40493333ff277424 */ /* 0x000fe200078e00ff */
[----:B------:R-:W-:Y:S01]  /*4710*/  DSETP.NEU.AND P5, PT, R34, RZ, PT ;  /* 0x000000ff2200722a */ /* 0x000fe20003fad000 */
[----:B------:R-:W-:Y:S01]  /*4720*/  IMAD.MOV.U32 R28, RZ, RZ, 0x1 ;  /* 0x00000001ff1c7424 */ /* 0x000fe200078e00ff */
[----:B------:R-:W-:Y:S06]  /*4730*/  BSSY.RECONVERGENT B0, `(.L_x_75) ;  /* 0x0000011000007945 */ /* 0x000fec0003800200 */
[----:B------:R-:W-:-:S04]  /*4740*/  LOP3.LUT R36, R37, 0x7ff00000, RZ, 0xc0, !PT ;  /* 0x7ff0000025247812 */ /* 0x000fc800078ec0ff */
[----:B------:R-:W-:Y:S01]  /*4750*/  ISETP.NE.AND P0, PT, R36, 0x7ff00000, PT ;  /* 0x7ff000002400780c */ /* 0x000fe20003f05270 */
[----:B0-----:R-:W-:-:S08]  /*4760*/  DFMA R30, R28, -R38, 1 ;  /* 0x3ff000001c1e742b */ /* 0x001fd00000000826 */
[----:B------:R-:W-:-:S08]  /*4770*/  DFMA R30, R30, R30, R30 ;  /* 0x0000001e1e1e722b */ /* 0x000fd0000000001e */
[----:B------:R-:W-:Y:S01]  /*4780*/  DFMA R30, R28, R30, R28 ;  /* 0x0000001e1c1e722b */ /* 0x000fe2000000001c */
[----:B------:R-:W-:Y:S01]  /*4790*/  MOV R28, R92 ;  /* 0x0000005c001c7202 */ /* 0x000fe20000000f00 */
[----:B------:R-:W-:Y:S01]  /*47a0*/  IMAD.MOV.U32 R29, RZ, RZ, R93 ;  /* 0x000000ffff1d7224 */ /* 0x000fe200078e005d */
[----:B------:R-:W-:-:S05]  /*47b0*/  @!P5 CS2R R28, SRZ ;  /* 0x00000000001cd805 */ /* 0x000fca000001ff00 */
[----:B------:R-:W-:Y:S01]  /*47c0*/  DFMA R32, R30, -R38, 1 ;  /* 0x3ff000001e20742b */ /* 0x000fe20000000826 */
[----:B------:R-:W-:Y:S10]  /*47d0*/  @P0 BRA `(.L_x_76) ;  /* 0x0000000000180947 */ /* 0x000ff40003800000 */
[----:B------:R-:W-:-:S14]  /*47e0*/  DSETP.NAN.AND P0, PT, R34, R34, PT ;  /* 0x000000222200722a */ /* 0x000fdc0003f08000 */
[----:B------:R-:W-:Y:S01]  /*47f0*/  @P0 DADD R28, R34, 2 ;  /* 0x40000000221c0429 */ /* 0x000fe20000000000 */
[----:B------:R-:W-:Y:S10]  /*4800*/  @P0 BRA `(.L_x_76) ;  /* 0x00000000000c0947 */ /* 0x000ff40003800000 */
[----:B------:R-:W-:-:S14]  /*4810*/  DSETP.NEU.AND P0, PT, |R34|, +INF , PT ;  /* 0x7ff000002200742a */ /* 0x000fdc0003f0d200 */
[----:B------:R-:W-:Y:S02]  /*4820*/  @!P0 IMAD.MOV.U32 R28, RZ, RZ, 0x0 ;  /* 0x00000000ff1c8424 */ /* 0x000fe400078e00ff */
[----:B------:R-:W-:-:S07]  /*4830*/  @!P0 IMAD.MOV.U32 R29, RZ, RZ, 0x7ff00000 ;  /* 0x7ff00000ff1d8424 */ /* 0x000fce00078e00ff */
.L_x_76:
[----:B------:R-:W-:Y:S05]  /*4840*/  BSYNC.RECONVERGENT B0 ;  /* 0x0000000000007941 */ /* 0x000fea0003800200 */
.L_x_75:
[----:B------:R-:W-:Y:S01]  /*4850*/  UMOV UR6, 0x9999999a ;  /* 0x9999999a00067882 */ /* 0x000fe20000000000 */
[----:B------:R-:W-:Y:S01]  /*4860*/  UMOV UR7, 0x40159999 ;  /* 0x4015999900077882 */ /* 0x000fe20000000000 */
[----:B------:R-:W-:Y:S01]  /*4870*/  DFMA R32, R30, R32, R30 ;  /* 0x000000201e20722b */ /* 0x000fe2000000001e */
[----:B------:R-:W-:Y:S01]  /*4880*/  BSSY.RECONVERGENT B1, `(.L_x_77) ;  /* 0x000000f000017945 */ /* 0x000fe20003800200 */
[----:B------:R-:W-:Y:S02]  /*4890*/  DMUL R138, R28, UR6 ;  /* 0x000000061c8a7c28 */ /* 0x000fe40008000000 */
[----:B------:R-:W-:Y:S02]  /*48a0*/  DSETP.NEU.AND P4, PT, R34, 1, PT ;  /* 0x3ff000002200742a */ /* 0x000fe40003f8d000 */
[----:B------:R-:W-:-:S04]  /*48b0*/  DMUL R10, R10, 0.5 ;  /* 0x3fe000000a0a7828 */ /* 0x000fc80000000000 */
[----:B------:R-:W-:Y:S02]  /*48c0*/  DMUL R28, R138, R32 ;  /* 0x000000208a1c7228 */ /* 0x000fe40000000000 */
[----:B------:R-:W-:-:S06]  /*48d0*/  FSETP.GEU.AND P1, PT, |R139|, 6.5827683646048100446e-37, PT ;  /* 0x036000008b00780b */ /* 0x000fcc0003f2e200 */
[----:B------:R-:W-:-:S08]  /*48e0*/  DFMA R30, R28, -R38, R138 ;  /* 0x800000261c1e722b */ /* 0x000fd0000000008a */
[----:B------:R-:W-:-:S10]  /*48f0*/  DFMA R28, R32, R30, R28 ;  /* 0x0000001e201c722b */ /* 0x000fd4000000001c */
[----:B------:R-:W-:-:S05]  /*4900*/  FFMA R0, RZ, 3.1437499523162841797, R29 ;  /* 0x40493333ff007823 */ /* 0x000fca000000001d */
[----:B------:R-:W-:-:S13]  /*4910*/  FSETP.GT.AND P0, PT, |R0|, 1.469367938527859385e-39, PT ;  /* 0x001000000000780b */ /* 0x000fda0003f04200 */
[----:B------:R-:W-:Y:S05]  /*4920*/  @P0 BRA P1, `(.L_x_78) ;  /* 0x0000000000100947 */ /* 0x000fea0000800000 */
[----:B------:R-:W-:Y:S01]  /*4930*/  IMAD.MOV.U32 R124, RZ, RZ, 0x33333333 ;  /* 0x33333333ff7c7424 */ /* 0x000fe200078e00ff */
[----:B------:R-:W-:Y:S01]  /*4940*/  MOV R0, 0x4970 ;  /* 0x0000497000007802 */ /* 0x000fe20000000f00 */
[----:B------:R-:W-:-:S07]  /*4950*/  IMAD.MOV.U32 R31, RZ, RZ, 0x40493333 ;  /* 0x40493333ff1f7424 */ /* 0x000fce00078e00ff */
[----:B------:R-:W-:Y:S05]  /*4960*/  CALL.REL.NOINC `($__internal_2_$__cuda_sm20_div_rn_f64_full) ;  /* 0x0000015800607944 */ /* 0x000fea0003c00000 */
.L_x_78:
[----:B------:R-:W-:Y:S05]  /*4970*/  BSYNC.RECONVERGENT B1 ;  /* 0x0000000000017941 */ /* 0x000fea0003800200 */
.L_x_77:
[----:B------:R-:W0:Y:S01]  /*4980*/  MUFU.RCP64H R31, 50.399993896484375 ;  /* 0x40493333001f7908 */ /* 0x000e220000001800 */
[----:B------:R-:W-:Y:S01]  /*4990*/  MOV R32, 0x33333333 ;  /* 0x3333333300207802 */ /* 0x000fe20000000f00 */
[----:B------:R-:W-:Y:S01]  /*49a0*/  IMAD.MOV.U32 R33, RZ, RZ, 0x40493333 ;  /* 0x40493333ff217424 */ /* 0x000fe200078e00ff */
[----:B------:R-:W-:Y:S01]  /*49b0*/  ISETP.NE.AND P0, PT, R36, 0x7ff00000, PT ;  /* 0x7ff000002400780c */ /* 0x000fe20003f05270 */
[----:B------:R-:W-:Y:S01]  /*49c0*/  IMAD.MOV.U32 R30, RZ, RZ, 0x1 ;  /* 0x00000001ff1e7424 */ /* 0x000fe200078e00ff */
[----:B------:R-:W-:Y:S01]  /*49d0*/  UMOV UR6, 0x4c2906f ;  /* 0x04c2906f00067882 */ /* 0x000fe20000000000 */
[----:B------:R-:W-:Y:S01]  /*49e0*/  UMOV UR7, 0x403ab6b9 ;  /* 0x403ab6b900077882 */ /* 0x000fe20000000000 */
[----:B------:R-:W-:Y:S01]  /*49f0*/  BSSY.RECONVERGENT B0, `(.L_x_79) ;  /* 0x000000e000007945 */ /* 0x000fe20003800200 */
[----:B------:R-:W-:Y:S01]  /*4a00*/  DFMA R52, R52, -UR6, R76 ;  /* 0x8000000634347c2b */ /* 0x000fe2000800004c */
[----:B------:R-:W-:Y:S01]  /*4a10*/  @!P5 CS2R R92, SRZ ;  /* 0x00000000005cd805 */ /* 0x000fe2000001ff00 */
[----:B0-----:R-:W-:-:S08]  /*4a20*/  DFMA R38, R30, -R32, 1 ;  /* 0x3ff000001e26742b */ /* 0x001fd00000000820 */
[----:B------:R-:W-:-:S08]  /*4a30*/  DFMA R38, R38, R38, R38 ;  /* 0x000000262626722b */ /* 0x000fd00000000026 */
[----:B------:R-:W-:-:S08]  /*4a40*/  DFMA R38, R30, R38, R30 ;  /* 0x000000261e26722b */ /* 0x000fd0000000001e */
        /* <DEDUP_REMOVED lines=8> */
.L_x_80:
[----:B------:R-:W-:Y:S05]  /*4ad0*/  BSYNC.RECONVERGENT B0 ;  /* 0x0000000000007941 */ /* 0x000fea0003800200 */
.L_x_79:
[----:B------:R-:W-:Y:S01]  /*4ae0*/  UMOV UR6, 0x9999999a ;  /* 0x9999999a00067882 */ /* 0x000fe20000000000 */
[----:B------:R-:W-:Y:S01]  /*4af0*/  UMOV UR7, 0x40159999 ;  /* 0x4015999900077882 */ /* 0x000fe20000000000 */
[----:B------:R-:W-:Y:S01]  /*4b00*/  DFMA R38, R38, R30, R38 ;  /* 0x0000001e2626722b */ /* 0x000fe20000000026 */
[----:B------:R-:W-:Y:S01]  /*4b10*/  FSEL R50, R28, -6.69106254894858240000e+16, P4 ;  /* 0xdb6db6dc1c327808 */ /* 0x000fe20002000000 */
[----:B------:R-:W-:Y:S01]  /*4b20*/  DMUL R138, R92, UR6 ;  /* 0x000000065c8a7c28 */ /* 0x000fe20008000000 */
[----:B------:R-:W-:Y:S01]  /*4b30*/  FSEL R51, R29, 1.4642856121063232422, P4 ;  /* 0x3fbb6db61d337808 */ /* 0x000fe20002000000 */
[----:B------:R-:W-:Y:S01]  /*4b40*/  BSSY.RECONVERGENT B1, `(.L_x_81) ;  /* 0x0000011000017945 */ /* 0x000fe20003800200 */
[----:B------:R-:W-:-:S04]  /*4b50*/  DSETP.NEU.AND P4, PT, R34, 1, PT ;  /* 0x3ff000002200742a */ /* 0x000fc80003f8d000 */
[----:B------:R-:W-:Y:S02]  /*4b60*/  DMUL R50, R10, R50 ;  /* 0x000000320a327228 */ /* 0x000fe40000000000 */
[----:B------:R-:W-:Y:S01]  /*4b70*/  DMUL R30, R38, R138 ;  /* 0x0000008a261e7228 */ /* 0x000fe20000000000 */
[----:B------:R-:W-:-:S05]  /*4b80*/  FSETP.GEU.AND P1, PT, |R139|, 6.5827683646048100446e-37, PT ;  /* 0x036000008b00780b */ /* 0x000fca0003f2e200 */
[----:B------:R-:W-:Y:S02]  /*4b90*/  DMUL R50, R50, R52 ;  /* 0x0000003432327228 */ /* 0x000fe40000000000 */
[----:B------:R-:W-:-:S08]  /*4ba0*/  DFMA R32, R30, -R32, R138 ;  /* 0x800000201e20722b */ /* 0x000fd0000000008a */
[----:B------:R-:W-:-:S10]  /*4bb0*/  DFMA R30, R38, R32, R30 ;  /* 0x00000020261e722b */ /* 0x000fd4000000001e */
[----:B------:R-:W-:-:S05]  /*4bc0*/  FFMA R0, RZ, 3.1437499523162841797, R31 ;  /* 0x40493333ff007823 */ /* 0x000fca000000001f */
[----:B------:R-:W-:-:S13]  /*4bd0*/  FSETP.GT.AND P0, PT, |R0|, 1.469367938527859385e-39, PT ;  /* 0x001000000000780b */ /* 0x000fda0003f04200 */
[----:B------:R-:W-:Y:S05]  /*4be0*/  @P0 BRA P1, `(.L_x_82) ;  /* 0x0000000000180947 */ /* 0x000fea0000800000 */
[----:B------:R-:W-:Y:S01]  /*4bf0*/  IMAD.MOV.U32 R124, RZ, RZ, 0x33333333 ;  /* 0x33333333ff7c7424 */ /* 0x000fe200078e00ff */
[----:B------:R-:W-:Y:S02]  /*4c00*/  MOV R31, 0x40493333 ;  /* 0x40493333001f7802 */ /* 0x000fe40000000f00 */
[----:B------:R-:W-:-:S07]  /*4c10*/  MOV R0, 0x4c30 ;  /* 0x00004c3000007802 */ /* 0x000fce0000000f00 */
[----:B------:R-:W-:Y:S05]  /*4c20*/  CALL.REL.NOINC `($__internal_2_$__cuda_sm20_div_rn_f64_full) ;  /* 0x0000015400b07944 */ /* 0x000fea0003c00000 */
[----:B------:R-:W-:Y:S02]  /*4c30*/  IMAD.MOV.U32 R30, RZ, RZ, R28 ;  /* 0x000000ffff1e7224 */ /* 0x000fe400078e001c */
[----:B------:R-:W-:-:S07]  /*4c40*/  IMAD.MOV.U32 R31, RZ, RZ, R29 ;  /* 0x000000ffff1f7224 */ /* 0x000fce00078e001d */
.L_x_82:
[----:B------:R-:W-:Y:S05]  /*4c50*/  BSYNC.RECONVERGENT B1 ;  /* 0x0000000000017941 */ /* 0x000fea0003800200 */
.L_x_81:
[----:B------:R-:W2:Y:S04]  /*4c60*/  LDG.E.64 R28, desc[UR4][R72.64+0xb8] ;  /* 0x0000b804481c7981 */ /* 0x000ea8000c1e1b00 */
[----:B------:R-:W3:Y:S04]  /*4c70*/  LDG.E.64 R32, desc[UR4][R72.64+0xb0] ;  /* 0x0000b00448207981 */ /* 0x000ee8000c1e1b00 */
[----:B------:R-:W4:Y:S01]  /*4c80*/  LDG.E.64 R36, desc[UR4][R72.64+0xc0] ;  /* 0x0000c00448247981 */ /* 0x000f22000c1e1b00 */
[----:B------:R-:W-:Y:S01]  /*4c90*/  DFMA R124, RZ, R12, 140 ;  /* 0x40618000ff7c742b */ /* 0x000fe2000000000c */
[----:B------:R-:W-:Y:S01]  /*4ca0*/  IMAD.MOV.U32 R34, RZ, RZ, 0x1 ;  /* 0x00000001ff227424 */ /* 0x000fe200078e00ff */
[----:B------:R-:W-:Y:S01]  /*4cb0*/  UMOV UR6, 0x9999999a ;  /* 0x9999999a00067882 */ /* 0x000fe20000000000 */
[----:B------:R-:W-:Y:S01]  /*4cc0*/  UMOV UR7, 0x40159999 ;  /* 0x4015999900077882 */ /* 0x000fe20000000000 */
[----:B------:R-:W-:Y:S01]  /*4cd0*/  UMOV UR8, 0x4c2906f ;  /* 0x04c2906f00087882 */ /* 0x000fe20000000000 */
[----:B------:R-:W-:Y:S01]  /*4ce0*/  UMOV UR9, 0x403ab6b9 ;  /* 0x403ab6b900097882 */ /* 0x000fe20000000000 */
[----:B------:R-:W0:Y:S01]  /*4cf0*/  MUFU.RCP64H R35, R125 ;  /* 0x0000007d00237308 */ /* 0x000e220000001800 */
[----:B------:R-:W-:Y:S01]  /*4d00*/  DFMA R80, R80, -UR8, R76 ;  /* 0x8000000850507c2b */ /* 0x000fe2000800004c */
[----:B------:R-:W-:Y:S01]  /*4d10*/  FSEL R30, R30, -6.69106254894858240000e+16, P4 ;  /* 0xdb6db6dc1e1e7808 */ /* 0x000fe20002000000 */
[----:B------:R-:W-:Y:S01]  /*4d20*/  BSSY.RECONVERGENT B1, `(.L_x_83) ;  /* 0x000001c000017945 */ /* 0x000fe20003800200 */
[----:B------:R-:W-:Y:S01]  /*4d30*/  FSEL R31, R31, 1.4642856121063232422, P4 ;  /* 0x3fbb6db61f1f7808 */ /* 0x000fe20002000000 */
[----:B0-----:R-:W-:-:S08]  /*4d40*/  DFMA R38, -R124, R34, 1 ;  /* 0x3ff000007c26742b */ /* 0x001fd00000000122 */
[----:B------:R-:W-:-:S08]  /*4d50*/  DFMA R38, R38, R38, R38 ;  /* 0x000000262626722b */ /* 0x000fd00000000026 */
[----:B------:R-:W-:-:S08]  /*4d60*/  DFMA R38, R34, R38, R34 ;  /* 0x000000262226722b */ /* 0x000fd00000000022 */
[----:B------:R-:W-:-:S08]  /*4d70*/  DFMA R34, -R124, R38, 1 ;  /* 0x3ff000007c22742b */ /* 0x000fd00000000126 */
[----:B------:R-:W-:-:S08]  /*4d80*/  DFMA R38, R38, R34, R38 ;  /* 0x000000222626722b */ /* 0x000fd00000000026 */
[----:B------:R-:W-:-:S08]  /*4d90*/  DMUL R40, R38, UR6 ;  /* 0x0000000626287c28 */ /* 0x000fd00008000000 */
[----:B------:R-:W-:Y:S01]  /*4da0*/  DFMA R42, -R124, R40, UR6 ;  /* 0x000000067c2a7e2b */ /* 0x000fe20008000128 */
[----:B------:R-:W-:Y:S02]  /*4db0*/  UMOV UR7, 0x3fb99999 ;  /* 0x3fb9999900077882 */ /* 0x000fe40000000000 */
[----:B--2---:R-:W-:Y:S01]  /*4dc0*/  DMUL R34, R28, UR6 ;  /* 0x000000061c227c28 */ /* 0x004fe20008000000 */
[----:B------:R-:W-:-:S04]  /*4dd0*/  UMOV UR6, 0xcccccccd ;  /* 0xcccccccd00067882 */ /* 0x000fc80000000000 */
[----:B------:R-:W-:Y:S01]  /*4de0*/  DFMA R28, R38, R42, R40 ;  /* 0x0000002a261c722b */ /* 0x000fe20000000028 */
[----:B------:R-:W-:Y:S02]  /*4df0*/  UMOV UR7, 0x3feccccc ;  /* 0x3feccccc00077882 */ /* 0x000fe40000000000 */
[----:B---3--:R-:W-:Y:S02]  /*4e00*/  DFMA R34, R32, UR6, R34 ;  /* 0x0000000620227c2b */ /* 0x008fe40008000022 */
[----:B------:R-:W-:-:S05]  /*4e10*/  DMUL R32, R6, R80 ;  /* 0x0000005006207228 */ /* 0x000fca0000000000 */
[----:B------:R-:W-:Y:S01]  /*4e20*/  FFMA R0, RZ, R125, R29 ;  /* 0x0000007dff007223 */ /* 0x000fe2000000001d */
[----:B------:R-:W-:-:S04]  /*4e30*/  DMUL R6, R10, R30 ;  /* 0x0000001e0a067228 */ /* 0x000fc80000000000 */
[----:B------:R-:W-:Y:S01]  /*4e40*/  FSETP.GT.AND P0, PT, |R0|, 1.469367938527859385e-39, PT ;  /* 0x001000000000780b */ /* 0x000fe20003f04200 */
[----:B------:R-:W-:-:S03]  /*4e50*/  DMUL R10, R32, R34 ;  /* 0x00000022200a7228 */ /* 0x000fc60000000000 */
[----:B------:R-:W-:-:S05]  /*4e60*/  DFMA R6, R6, R80, R50 ;  /* 0x000000500606722b */ /* 0x000fca0000000032 */
[----:B----4-:R-:W-:-:S04]  /*4e70*/  DMUL R10, R10, R36 ;  /* 0x000000240a0a7228 */ /* 0x010fc80000000000 */
[----:B------:R-:W-:Y:S07]  /*4e80*/  @P0 BRA `(.L_x_84) ;  /* 0x0000000000140947 */ /* 0x000fee0003800000 */
[----:B------:R-:W-:Y:S01]  /*4e90*/  IMAD.MOV.U32 R31, RZ, RZ, R125 ;  /* 0x000000ffff1f7224 */ /* 0x000fe200078e007d */
[----:B------:R-:W-:Y:S01]  /*4ea0*/  MOV R139, 0x40159999 ;  /* 0x40159999008b7802 */ /* 0x000fe20000000f00 */
[----:B------:R-:W-:Y:S01]  /*4eb0*/  IMAD.MOV.U32 R138, RZ, RZ, -0x66666666 ;  /* 0x9999999aff8a7424 */ /* 0x000fe200078e00ff */
[----:B------:R-:W-:-:S07]  /*4ec0*/  MOV R0, 0x4ee0 ;  /* 0x00004ee000007802 */ /* 0x000fce0000000f00 */
[----:B------:R-:W-:Y:S05]  /*4ed0*/  CALL.REL.NOINC `($__internal_2_$__cuda_sm20_div_rn_f64_full) ;  /* 0x0000015400047944 */ /* 0x000fea0003c00000 */
.L_x_84:
[----:B------:R-:W-:Y:S05]  /*4ee0*/  BSYNC.RECONVERGENT B1 ;  /* 0x0000000000017941 */ /* 0x000fea0003800200 */
.L_x_83:
[----:B------:R-:W-:Y:S01]  /*4ef0*/  ISETP.GT.AND P0, PT, R29, 0xfffff, PT ;  /* 0x000fffff1d00780c */ /* 0x000fe20003f04270 */
[----:B------:R-:W-:Y:S01]  /*4f00*/  IMAD.MOV.U32 R30, RZ, RZ, R28 ;  /* 0x000000ffff1e7224 */ /* 0x000fe200078e001c */
[----:B------:R-:W-:Y:S01]  /*4f10*/  BSSY.RECONVERGENT B0, `(.L_x_85) ;  /* 0x0000051000007945 */ /* 0x000fe20003800200 */
[--C-:B------:R-:W-:Y:S01]  /*4f20*/  IMAD.MOV.U32 R31, RZ, RZ, R29.reuse ;  /* 0x000000ffff1f7224 */ /* 0x100fe200078e001d */
[----:B------:R-:W-:Y:S01]  /*4f30*/  MOV R41, 0xfffffc01 ;  /* 0xfffffc0100297802 */ /* 0x000fe20000000f00 */
[----:B------:R-:W-:-:S08]  /*4f40*/  IMAD.MOV.U32 R0, RZ, RZ, R29 ;  /* 0x000000ffff007224 */ /* 0x000fd000078e001d */
[----:B------:R-:W-:Y:S01]  /*4f50*/  @!P0 DMUL R30, R30, 1.80143985094819840000e+16 ;  /* 0x435000001e1e8828 */ /* 0x000fe20000000000 */
[----:B------:R-:W-:-:S09]  /*4f60*/  @!P0 IMAD.MOV.U32 R41, RZ, RZ, -0x435 ;  /* 0xfffffbcbff298424 */ /* 0x000fd200078e00ff */
[----:B------:R-:W-:Y:S02]  /*4f70*/  @!P0 IMAD.MOV.U32 R0, RZ, RZ, R31 ;  /* 0x000000ffff008224 */ /* 0x000fe400078e001f */
[----:B------:R-:W-:Y:S02]  /*4f80*/  @!P0 IMAD.MOV.U32 R28, RZ, RZ, R30 ;  /* 0x000000ffff1c8224 */ /* 0x000fe400078e001e */
[----:B------:R-:W-:-:S05]  /*4f90*/  VIADD R29, R0, 0xffffffff ;  /* 0xffffffff001d7836 */ /* 0x000fca0000000000 */
[----:B------:R-:W-:-:S13]  /*4fa0*/  ISETP.GT.U32.AND P1, PT, R29, 0x7feffffe, PT ;  /* 0x7feffffe1d00780c */ /* 0x000fda0003f24070 */
[----:B------:R-:W-:Y:S05]  /*4fb0*/  @P1 BRA `(.L_x_86) ;  /* 0x0000000400001947 */ /* 0x000fea0003800000 */
[C---:B------:R-:W-:Y:S01]  /*4fc0*/  LOP3.LUT R29, R0.reuse, 0xfffff, RZ, 0xc0, !PT ;  /* 0x000fffff001d7812 */ /* 0x040fe200078ec0ff */
[----:B------:R-:W-:Y:S01]  /*4fd0*/  IMAD.MOV.U32 R32, RZ, RZ, RZ ;  /* 0x000000ffff207224 */ /* 0x000fe200078e00ff */
[----:B------:R-:W-:Y:S01]  /*4fe0*/  MOV R38, 0x8b7a8b04 ;  /* 0x8b7a8b0400267802 */ /* 0x000fe20000000f00 */
[----:B------:R-:W-:Y:S01]  /*4ff0*/  IMAD.MOV.U32 R39, RZ, RZ, 0x3ed0ee25 ;  /* 0x3ed0ee25ff277424 */ /* 0x000fe200078e00ff */
[----:B------:R-:W-:Y:S01]  /*5000*/  LOP3.LUT R29, R29, 0x3ff00000, RZ, 0xfc, !PT ;  /* 0x3ff000001d1d7812 */ /* 0x000fe200078efcff */
[----:B------:R-:W-:Y:S01]  /*5010*/  UMOV UR6, 0x3ae80f1e ;  /* 0x3ae80f1e00067882 */ /* 0x000fe20000000000 */
[----:B------:R-:W-:Y:S01]  /*5020*/  UMOV UR7, 0x3eb1380b ;  /* 0x3eb1380b00077882 */ /* 0x000fe20000000000 */
[----:B------:R-:W-:Y:S01]  /*5030*/  LEA.HI R41, R0, R41, RZ, 0xc ;  /* 0x0000002900297211 */ /* 0x000fe200078f60ff */
[----:B------:R-:W-:Y:S01]  /*5040*/  UMOV UR8, 0x80000000 ;  /* 0x8000000000087882 */ /* 0x000fe20000000000 */
[----:B------:R-:W-:Y:S01]  /*5050*/  ISETP.GE.U32.AND P0, PT, R29, 0x3ff6a09f, PT ;  /* 0x3ff6a09f1d00780c */ /* 0x000fe20003f06070 */
[----:B------:R-:W-:-:S12]  /*5060*/  UMOV UR9, 0x43300000 ;  /* 0x4330000000097882 */ /* 0x000fd80000000000 */
[----:B------:R-:W-:Y:S02]  /*5070*/  @P0 VIADD R31, R29, 0xfff00000 ;  /* 0xfff000001d1f0836 */ /* 0x000fe40000000000 */
[----:B------:R-:W-:Y:S02]  /*5080*/  @P0 VIADD R41, R41, 0x1 ;  /* 0x0000000129290836 */ /* 0x000fe40000000000 */
[----:B------:R-:W-:-:S03]  /*5090*/  @P0 IMAD.MOV.U32 R29, RZ, RZ, R31 ;  /* 0x000000ffff1d0224 */ /* 0x000fc600078e001f */
[----:B------:R-:W-:Y:S01]  /*50a0*/  LOP3.LUT R40, R41, 0x80000000, RZ, 0x3c, !PT ;  /* 0x8000000029287812 */ /* 0x000fe200078e3cff */
[----:B------:R-:W-:Y:S02]  /*50b0*/  IMAD.MOV.U32 R41, RZ, RZ, 0x43300000 ;  /* 0x43300000ff297424 */ /* 0x000fe400078e00ff */
[C---:B------:R-:W-:Y:S02]  /*50c0*/  DADD R30, R28.reuse, 1 ;  /* 0x3ff000001c1e7429 */ /* 0x040fe40000000000 */
[----:B------:R-:W-:Y:S02]  /*50d0*/  DADD R28, R28, -1 ;  /* 0xbff000001c1c7429 */ /* 0x000fe40000000000 */
[----:B------:R-:W-:Y:S01]  /*50e0*/  DADD R40, R40, -UR8 ;  /* 0x8000000828287e29 */ /* 0x000fe20008000000 */
[----:B------:R-:W-:Y:S01]  /*50f0*/  UMOV UR8, 0xfefa39ef ;  /* 0xfefa39ef00087882 */ /* 0x000fe20000000000 */
[----:B------:R-:W0:Y:S01]  /*5100*/  MUFU.RCP64H R33, R31 ;  /* 0x0000001f00217308 */ /* 0x000e220000001800 */
[----:B------:R-:W-:Y:S01]  /*5110*/  UMOV UR9, 0x3fe62e42 ;  /* 0x3fe62e4200097882 */ /* 0x000fe20000000000 */
[----:B0-----:R-:W-:-:S08]  /*5120*/  DFMA R34, -R30, R32, 1 ;  /* 0x3ff000001e22742b */ /* 0x001fd00000000120 */
[----:B------:R-:W-:-:S08]  /*5130*/  DFMA R34, R34, R34, R34 ;  /* 0x000000222222722b */ /* 0x000fd00000000022 */
[----:B------:R-:W-:-:S08]  /*5140*/  DFMA R34, R32, R34, R32 ;  /* 0x000000222022722b */ /* 0x000fd00000000020 */
[----:B------:R-:W-:-:S08]  /*5150*/  DMUL R32, R28, R34 ;  /* 0x000000221c207228 */ /* 0x000fd00000000000 */
[----:B------:R-:W-:-:S08]  /*5160*/  DFMA R32, R28, R34, R32 ;  /* 0x000000221c20722b */ /* 0x000fd00000000020 */
[----:B------:R-:W-:-:S08]  /*5170*/  DMUL R36, R32, R32 ;  /* 0x0000002020247228 */ /* 0x000fd00000000000 */
        /* <DEDUP_REMOVED lines=11> */
[----:B------:R-:W-:Y:S02]  /*5230*/  DFMA R38, R28, -R32, R38 ;  /* 0x800000201c26722b */ /* 0x000fe40000000026 */
[----:B------:R-:W-:-:S03]  /*5240*/  DFMA R28, R40, UR8, R32 ;  /* 0x00000008281c7c2b */ /* 0x000fc60008000020 */
        /* <DEDUP_REMOVED lines=23> */
.L_x_86:
[----:B------:R-:W-:Y:S01]  /*53c0*/  IMAD.MOV.U32 R28, RZ, RZ, 0x0 ;  /* 0x00000000ff1c7424 */ /* 0x000fe200078e00ff */
[----:B------:R-:W-:Y:S01]  /*53d0*/  LOP3.LUT P0, RZ, R31, 0x7fffffff, RZ, 0xc0, !PT ;  /* 0x7fffffff1fff7812 */ /* 0x000fe2000780c0ff */
[----:B------:R-:W-:-:S06]  /*53e0*/  IMAD.MOV.U32 R29, RZ, RZ, 0x7ff00000 ;  /* 0x7ff00000ff1d7424 */ /* 0x000fcc00078e00ff */
[----:B------:R-:W-:-:S10]  /*53f0*/  DFMA R28, R30, R28, +INF ;  /* 0x7ff000001e1c742b */ /* 0x000fd4000000001c */
[----:B------:R-:W-:Y:S02]  /*5400*/  FSEL R28, R28, RZ, P0 ;  /* 0x000000ff1c1c7208 */ /* 0x000fe40000000000 */
[----:B------:R-:W-:-:S07]  /*5410*/  FSEL R29, R29, -QNAN , P0 ;  /* 0xfff000001d1d7808 */ /* 0x000fce0000000000 */
.L_x_87:
[----:B------:R-:W-:Y:S05]  /*5420*/  BSYNC.RECONVERGENT B0 ;  /* 0x0000000000007941 */ /* 0x000fea0003800200 */
.L_x_85:
[----:B------:R-:W2:Y:S01]  /*5430*/  LDG.E.64 R38, desc[UR4][R72.64+0xc8] ;  /* 0x0000c80448267981 */ /* 0x000ea2000c1e1b00 */
[----:B------:R-:W-:Y:S01]  /*5440*/  UMOV UR6, 0x9999999a ;  /* 0x9999999a00067882 */ /* 0x000fe20000000000 */
[----:B------:R-:W-:Y:S01]  /*5450*/  UMOV UR7, 0x3fc99999 ;  /* 0x3fc9999900077882 */ /* 0x000fe20000000000 */
[----:B------:R-:W-:Y:S01]  /*5460*/  BSSY.RECONVERGENT B0, `(.L_x_88) ;  /* 0x000000b000007945 */ /* 0x000fe20003800200 */
[----:B------:R-:W-:Y:S01]  /*5470*/  DMUL R8, R8, UR6 ;  /* 0x0000000608087c28 */ /* 0x000fe20008000000 */
[----:B------:R-:W-:Y:S01]  /*5480*/  UMOV UR6, 0x4c2906f ;  /* 0x04c2906f00067882 */ /* 0x000fe20000000000 */
[----:B------:R-:W-:Y:S01]  /*5490*/  UMOV UR7, 0x403ab6b9 ;  /* 0x403ab6b900077882 */ /* 0x000fe20000000000 */
[----:B------:R-:W-:Y:S01]  /*54a0*/  MOV R96, RZ ;  /* 0x000000ff00607202 */ /* 0x000fe20000000f00 */
[----:B------:R-:W-:Y:S01]  /*54b0*/  DFMA R28, R28, -UR6, R76 ;  /* 0x800000061c1c7c2b */ /* 0x000fe2000800004c */
[----:B------:R-:W-:Y:S01]  /*54c0*/  IMAD.MOV.U32 R97, RZ, RZ, 0x40000000 ;  /* 0x40000000ff617424 */ /* 0x000fe200078e00ff */
[----:B------:R-:W-:-:S06]  /*54d0*/  MOV R0, 0x5510 ;  /* 0x0000551000007802 */ /* 0x000fcc0000000f00 */
[----:B------:R-:W-:Y:S02]  /*54e0*/  DMUL R34, R8, R28 ;  /* 0x0000001c08227228 */ /* 0x000fe40000000000 */
[----:B--2---:R-:W-:-:S11]  /*54f0*/  DADD R98, -RZ, |R38| ;  /* 0x00000000ff627229 */ /* 0x004fd60000000526 */
[----:B------:R-:W-:Y:S05]  /*5500*/  CALL.REL.NOINC `($_Z12computeStateP4cellPddS0_P6cellGsi$__internal_accurate_pow) ;  /* 0x0000015400047944 */ /* 0x000fea0003c00000 */
[----:B------:R-:W-:Y:S05]  /*5510*/  BSYNC.RECONVERGENT B0 ;  /* 0x0000000000007941 */ /* 0x000fea0003800200 */
.L_x_88:
[----:B------:R-:W2:Y:S04]  /*5520*/  LDG.E.64 R28, desc[UR4][R72.64+0xe8] ;  /* 0x0000e804481c7981 */ /* 0x000ea8000c1e1b00 */
[----:B------:R0:W5:Y:S01]  /*5530*/  LDG.E.64 R30, desc[UR4][R72.64+0xf0] ;  /* 0x0000f004481e7981 */ /* 0x000162000c1e1b00 */
[----:B------:R-:W1:Y:S01]  /*5540*/  MUFU.RCP64H R9, R13 ;  /* 0x0000000d00097308 */ /* 0x000e620000001800 */
[----:B------:R-:W-:Y:S01]  /*5550*/  IMAD.MOV.U32 R8, RZ, RZ, 0x1 ;  /* 0x00000001ff087424 */ /* 0x000fe200078e00ff */
[----:B------:R-:W-:Y:S01]  /*5560*/  DSETP.NEU.AND P0, PT, R38, RZ, PT ;  /* 0x000000ff2600722a */ /* 0x000fe20003f0d000 */
[----:B------:R-:W-:Y:S01]  /*5570*/  BSSY.RECONVERGENT B0, `(.L_x_89) ;  /* 0x0000017000007945 */ /* 0x000fe20003800200 */
[----:B------:R-:W-:Y:S02]  /*5580*/  DMUL R2, R2, R80 ;  /* 0x0000005002027228 */ /* 0x000fe40000000000 */
[----:B------:R-:W-:-:S10]  /*5590*/  DSETP.NEU.AND P2, PT, R38, 1, PT ;  /* 0x3ff000002600742a */ /* 0x000fd40003f4d000 */
[----:B------:R-:W-:Y:S01]  /*55a0*/  @!P0 CS2R R92, SRZ ;  /* 0x00000000005c8805 */ /* 0x000fe2000001ff00 */
[----:B-1----:R-:W-:-:S08]  /*55b0*/  DFMA R32, -R12, R8, 1 ;  /* 0x3ff000000c20742b */ /* 0x002fd00000000108 */
[----:B------:R-:W-:-:S08]  /*55c0*/  DFMA R32, R32, R32, R32 ;  /* 0x000000202020722b */ /* 0x000fd00000000020 */
[----:B------:R-:W-:-:S08]  /*55d0*/  DFMA R32, R8, R32, R8 ;  /* 0x000000200820722b */ /* 0x000fd00000000008 */
[----:B------:R-:W-:-:S08]  /*55e0*/  DFMA R8, -R12, R32, 1 ;  /* 0x3ff000000c08742b */ /* 0x000fd00000000120 */
[----:B------:R-:W-:Y:S02]  /*55f0*/  DFMA R40, R32, R8, R32 ;  /* 0x000000082028722b */ /* 0x000fe40000000020 */
[----:B------:R-:W-:-:S06]  /*5600*/  DADD R8, R38, 2 ;  /* 0x4000000026087429 */ /* 0x000fcc0000000000 */
[----:B------:R-:W-:-:S04]  /*5610*/  DMUL R36, R40, 14 ;  /* 0x402c000028247828 */ /* 0x000fc80000000000 */
[----:B------:R-:W-:-:S04]  /*5620*/  LOP3.LUT R8, R9, 0x7ff00000, RZ, 0xc0, !PT ;  /* 0x7ff0000009087812 */ /* 0x000fc800078ec0ff */
[----:B------:R-:W-:Y:S01]  /*5630*/  ISETP.NE.AND P1, PT, R8, 0x7ff00000, PT ;  /* 0x7ff000000800780c */ /* 0x000fe20003f25270 */
[----:B------:R-:W-:-:S08]  /*5640*/  DFMA R32, -R12, R36, 14 ;  /* 0x402c00000c20742b */ /* 0x000fd00000000124 */
[----:B------:R-:W-:Y:S02]  /*5650*/  DFMA R36, R40, R32, R36 ;  /* 0x000000202824722b */ /* 0x000fe40000000024 */
[----:B--2---:R-:W-:Y:S02]  /*5660*/  DMUL R2, R2, R28 ;  /* 0x0000001c02027228 */ /* 0x004fe40000000000 */
[----:B0-----:R-:W-:Y:S09]  /*5670*/  @P1 BRA `(.L_x_90) ;  /* 0x0000000000181947 */ /* 0x001ff20003800000 */
[----:B------:R-:W-:-:S14]  /*5680*/  DSETP.NAN.AND P0, PT, R38, R38, PT ;  /* 0x000000262600722a */ /* 0x000fdc0003f08000 */
[----:B------:R-:W-:Y:S01]  /*5690*/  @P0 DADD R92, R38, 2 ;  /* 0x40000000265c0429 */ /* 0x000fe20000000000 */
[----:B------:R-:W-:Y:S10]  /*56a0*/  @P0 BRA `(.L_x_90) ;  /* 0x00000000000c0947 */ /* 0x000ff40003800000 */
[----:B------:R-:W-:-:S14]  /*56b0*/  DSETP.NEU.AND P0, PT, |R38|, +INF , PT ;  /* 0x7ff000002600742a */ /* 0x000fdc0003f0d200 */
[----:B------:R-:W-:Y:S02]  /*56c0*/  @!P0 IMAD.MOV.U32 R92, RZ, RZ, 0x0 ;  /* 0x00000000ff5c8424 */ /* 0x000fe400078e00ff */
[----:B------:R-:W-:-:S07]  /*56d0*/  @!P0 IMAD.MOV.U32 R93, RZ, RZ, 0x7ff00000 ;  /* 0x7ff00000ff5d8424 */ /* 0x000fce00078e00ff */
.L_x_90:
[----:B------:R-:W-:Y:S05]  /*56e0*/  BSYNC.RECONVERGENT B0 ;  /* 0x0000000000007941 */ /* 0x000fea0003800200 */
.L_x_89:
[----:B------:R-:W-:Y:S01]  /*56f0*/  FFMA R0, RZ, R13, R37 ;  /* 0x0000000dff007223 */ /* 0x000fe20000000025 */
[----:B------:R-:W-:Y:S01]  /*5700*/  FSEL R28, R92, RZ, P2 ;  /* 0x000000ff5c1c7208 */ /* 0x000fe20001000000 */
[----:B-----5:R-:W-:Y:S01]  /*5710*/  DMUL R8, R2, R30 ;  /* 0x0000001e02087228 */ /* 0x020fe20000000000 */
[----:B------:R-:W-:Y:S01]  /*5720*/  FSEL R29, R93, 1.875, P2 ;  /* 0x3ff000005d1d7808 */ /* 0x000fe20001000000 */
[----:B------:R-:W-:Y:S01]  /*5730*/  BSSY.RECONVERGENT B1, `(.L_x_91) ;  /* 0x000000c000017945 */ /* 0x000fe20003800200 */
[----:B------:R-:W-:-:S04]  /*5740*/  FSETP.GT.AND P0, PT, |R0|, 1.469367938527859385e-39, PT ;  /* 0x001000000000780b */ /* 0x000fc80003f04200 */
[----:B------:R-:W-:-:S09]  /*5750*/  DMUL R2, R34, R28 ;  /* 0x0000001c22027228 */ /* 0x000fd20000000000 */
[----:B------:R-:W-:Y:S05]  /*5760*/  @P0 BRA `(.L_x_92) ;  /* 0x0000000000200947 */ /* 0x000fea0003800000 */
[----:B------:R-:W-:Y:S01]  /*5770*/  IMAD.MOV.U32 R138, RZ, RZ, RZ ;  /* 0x000000ffff8a7224 */ /* 0x000fe200078e00ff */
[----:B------:R-:W-:Y:S01]  /*5780*/  MOV R139, 0x402c0000 ;  /* 0x402c0000008b7802 */ /* 0x000fe20000000f00 */
[----:B------:R-:W-:Y:S01]  /*5790*/  IMAD.MOV.U32 R124, RZ, RZ, R12 ;  /* 0x000000ffff7c7224 */ /* 0x000fe200078e000c */
[----:B------:R-:W-:Y:S01]  /*57a0*/  MOV R0, 0x57d0 ;  /* 0x000057d000007802 */ /* 0x000fe20000000f00 */
[----:B------:R-:W-:-:S07]  /*57b0*/  IMAD.MOV.U32 R31, RZ, RZ, R13 ;  /* 0x000000ffff1f7224 */ /* 0x000fce00078e000d */
[----:B------:R-:W-:Y:S05]  /*57c0*/  CALL.REL.NOINC `($__internal_2_$__cuda_sm20_div_rn_f64_full) ;  /* 0x0000014800c87944 */ /* 0x000fea0003c00000 */
[----:B------:R-:W-:Y:S02]  /*57d0*/  IMAD.MOV.U32 R36, RZ, RZ, R28 ;  /* 0x000000ffff247224 */ /* 0x000fe400078e001c */
[----:B------:R-:W-:-:S07]  /*57e0*/  IMAD.MOV.U32 R37, RZ, RZ, R29 ;  /* 0x000000ffff257224 */ /* 0x000fce00078e001d */
.L_x_92:
[----:B------:R-:W-:Y:S05]  /*57f0*/  BSYNC.RECONVERGENT B1 ;  /* 0x0000000000017941 */ /* 0x000fea0003800200 */
.L_x_91:
[----:B------:R-:W-:Y:S01]  /*5800*/  DSETP.NEU.AND P0, PT, R36, RZ, PT ;  /* 0x000000ff2400722a */ /* 0x000fe20003f0d000 */
[----:B------:R-:W-:-:S13]  /*5810*/  BSSY.RECONVERGENT B0, `(.L_x_93) ;  /* 0x000000d000007945 */ /* 0x000fda0003800200 */
[----:B------:R-:W-:Y:S01]  /*5820*/  @!P0 CS2R R92, SRZ ;  /* 0x00000000005c8805 */ /* 0x000fe2000001ff00 */
[----:B------:R-:W-:Y:S06]  /*5830*/  @!P0 BRA `(.L_x_94) ;  /* 0x0000000000288947 */ /* 0x000fec0003800000 */
[----:B------:R-:W-:Y:S01]  /*5840*/  DADD R98, -RZ, |R36| ;  /* 0x00000000ff627229 */ /* 0x000fe20000000524 */
[----:B------:R-:W-:Y:S01]  /*5850*/  BSSY.RECONVERGENT B1, `(.L_x_95) ;  /* 0x0000006000017945 */ /* 0x000fe20003800200 */
[----:B------:R-:W-:Y:S01]  /*5860*/  ISETP.GE.AND P0, PT, R37, RZ, PT ;  /* 0x000000ff2500720c */ /* 0x000fe20003f06270 */
[----:B------:R-:W-:Y:S01]  /*5870*/  IMAD.MOV.U32 R96, RZ, RZ, -0x33333333 ;  /* 0xcccccccdff607424 */ /* 0x000fe200078e00ff */
[----:B------:R-:W-:Y:S02]  /*5880*/  MOV R97, 0x3ff4cccc ;  /* 0x3ff4cccc00617802 */ /* 0x000fe40000000f00 */
[----:B------:R-:W-:-:S09]  /*5890*/  MOV R0, 0x58b0 ;  /* 0x000058b000007802 */ /* 0x000fd20000000f00 */
[----:B------:R-:W-:Y:S05]  /*58a0*/  CALL.REL.NOINC `($_Z12computeStateP4cellPddS0_P6cellGsi$__internal_accurate_pow) ;  /* 0x00000150001c7944 */ /* 0x000fea0003c00000 */
[----:B------:R-:W-:Y:S05]  /*58b0*/  BSYNC.RECONVERGENT B1 ;  /* 0x0000000000017941 */ /* 0x000fea0003800200 */
.L_x_95:
[----:B------:R-:W-:Y:S02]  /*58c0*/  FSEL R92, R92, RZ, P0 ;  /* 0x000000ff5c5c7208 */ /* 0x000fe40000000000 */
[----:B------:R-:W-:-:S07]  /*58d0*/  FSEL R93, R93, -QNAN , P0 ;  /* 0xfff800005d5d7808 */ /* 0x000fce0000000000 */
.L_x_94:
[----:B------:R-:W-:Y:S05]  /*58e0*/  BSYNC.RECONVERGENT B0 ;  /* 0x0000000000007941 */ /* 0x000fea0003800200 */
.L_x_93:
[----:B------:R-:W-:Y:S01]  /*58f0*/  UMOV UR6, 0xcccccccd ;  /* 0xcccccccd00067882 */ /* 0x000fe20000000000 */
[----:B------:R-:W-:Y:S01]  /*5900*/  UMOV UR7, 0x3ff4cccc ;  /* 0x3ff4cccc00077882 */ /* 0x000fe20000000000 */
[----:B------:R-:W-:Y:S01]  /*5910*/  BSSY.RECONVERGENT B0, `(.L_x_96) ;  /* 0x000000b000007945 */ /* 0x000fe20003800200 */
[----:B------:R-:W-:-:S10]  /*5920*/  DADD R28, R36, UR6 ;  /* 0x00000006241c7e29 */ /* 0x000fd40008000000 */
[----:B------:R-:W-:-:S04]  /*5930*/  LOP3.LUT R28, R29, 0x7ff00000, RZ, 0xc0, !PT ;  /* 0x7ff000001d1c7812 */ /* 0x000fc800078ec0ff */
[----:B------:R-:W-:-:S13]  /*5940*/  ISETP.NE.AND P0, PT, R28, 0x7ff00000, PT ;  /* 0x7ff000001c00780c */ /* 0x000fda0003f05270 */
[----:B------:R-:W-:Y:S05]  /*5950*/  @P0 BRA `(.L_x_97) ;  /* 0x0000000000180947 */ /* 0x000fea0003800000 */
[----:B------:R-:W-:-:S14]  /*5960*/  DSETP.NAN.AND P0, PT, R36, R36, PT ;  /* 0x000000242400722a */ /* 0x000fdc0003f08000 */
[----:B------:R-:W-:Y:S01]  /*5970*/  @P0 DADD R92, R36, UR6 ;  /* 0x00000006245c0e29 */ /* 0x000fe20008000000 */
[----:B------:R-:W-:Y:S10]  /*5980*/  @P0 BRA `(.L_x_97) ;  /* 0x00000000000c0947 */ /* 0x000ff40003800000 */
[----:B------:R-:W-:-:S14]  /*5990*/  DSETP.NEU.AND P0, PT, |R36|, +INF , PT ;  /* 0x7ff000002400742a */ /* 0x000fdc0003f0d200 */
[----:B------:R-:W-:Y:S02]  /*59a0*/  @!P0 IMAD.MOV.U32 R92, RZ, RZ, 0x0 ;  /* 0x00000000ff5c8424 */ /* 0x000fe400078e00ff */
[----:B------:R-:W-:-:S07]  /*59b0*/  @!P0 IMAD.MOV.U32 R93, RZ, RZ, 0x7ff00000 ;  /* 0x7ff00000ff5d8424 */ /* 0x000fce00078e00ff */
.L_x_97:
[----:B------:R-:W-:Y:S05]  /*59c0*/  BSYNC.RECONVERGENT B0 ;  /* 0x0000000000007941 */ /* 0x000fea0003800200 */
.L_x_96:
[----:B------:R-:W-:Y:S01]  /*59d0*/  DADD R92, R92, 1 ;  /* 0x3ff000005c5c7429 */ /* 0x000fe20000000000 */
[----:B------:R-:W-:Y:S01]  /*59e0*/  BSSY.RECONVERGENT B1, `(.L_x_98) ;  /* 0x0000011000017945 */ /* 0x000fe20003800200 */
[----:B------:R-:W-:-:S04]  /*59f0*/  DSETP.NEU.AND P1, PT, R36, 1, PT ;  /* 0x3ff000002400742a */ /* 0x000fc80003f2d000 */
[----:B------:R-:W0:Y:S04]  /*5a00*/  MUFU.RCP64H R29, R93 ;  /* 0x0000005d001d7308 */ /* 0x000e280000001800 */
[----:B------:R-:W-:-:S05]  /*5a10*/  VIADD R28, R93, 0x300402 ;  /* 0x003004025d1c7836 */ /* 0x000fca0000000000 */
[----:B------:R-:W-:Y:S01]  /*5a20*/  FSETP.GEU.AND P0, PT, |R28|, 5.8789094863358348022e-39, PT ;  /* 0x004004021c00780b */ /* 0x000fe20003f0e200 */
[----:B0-----:R-:W-:-:S08]  /*5a30*/  DFMA R30, -R92, R28, 1 ;  /* 0x3ff000005c1e742b */ /* 0x001fd0000000011c */
[----:B------:R-:W-:-:S08]  /*5a40*/  DFMA R30, R30, R30, R30 ;  /* 0x0000001e1e1e722b */ /* 0x000fd0000000001e */
[----:B------:R-:W-:-:S08]  /*5a50*/  DFMA R30, R28, R30, R28 ;  /* 0x0000001e1c1e722b */ /* 0x000fd0000000001c */
[----:B------:R-:W-:-:S08]  /*5a60*/  DFMA R32, -R92, R30, 1 ;  /* 0x3ff000005c20742b */ /* 0x000fd0000000011e */
[----:B------:R-:W-:Y:S01]  /*5a70*/  DFMA R28, R30, R32, R30 ;  /* 0x000000201e1c722b */ /* 0x000fe2000000001e */
[----:B------:R-:W-:Y:S10]  /*5a80*/  @P0 BRA `(.L_x_99) ;  /* 0x0000000000180947 */ /* 0x000ff40003800000 */
[----:B------:R-:W-:Y:S01]  /*5a90*/  LOP3.LUT R28, R93, 0x7fffffff, RZ, 0xc0, !PT ;  /* 0x7fffffff5d1c7812 */ /* 0x000fe200078ec0ff */
[----:B------:R-:W-:Y:S01]  /*5aa0*/  IMAD.MOV.U32 R30, RZ, RZ, R92 ;  /* 0x000000ffff1e7224 */ /* 0x000fe200078e005c */
[----:B------:R-:W-:Y:S01]  /*5ab0*/  MOV R0, 0x5af0 ;  /* 0x00005af000007802 */ /* 0x000fe20000000f00 */
[----:B------:R-:W-:Y:S01]  /*5ac0*/  IMAD.MOV.U32 R31, RZ, RZ, R93 ;  /* 0x000000ffff1f7224 */ /* 0x000fe200078e005d */
[----:B------:R-:W-:-:S07]  /*5ad0*/  IADD3 R28, PT, PT, R28, -0x100000, RZ ;  /* 0xfff000001c1c7810 */ /* 0x000fce0007ffe0ff */
[----:B------:R-:W-:Y:S05]  /*5ae0*/  CALL.REL.NOINC `($__internal_1_$__cuda_sm20_dblrcp_rn_slowpath_v3) ;  /* 0x0000014400547944 */ /* 0x000fea0003c00000 */
.L_x_99:
[----:B------:R-:W-:Y:S05]  /*5af0*/  BSYNC.RECONVERGENT B1 ;  /* 0x0000000000017941 */ /* 0x000fea0003800200 */
.L_x_98:
[----:B------:R-:W-:Y:S01]  /*5b00*/  BSSY.RECONVERGENT B0, `(.L_x_100) ;  /* 0x0000009000007945 */ /* 0x000fe20003800200 */
[----:B------:R-:W-:Y:S01]  /*5b10*/  FSEL R48, R28, RZ, P1 ;  /* 0x000000ff1c307208 */ /* 0x000fe20000800000 */
[----:B------:R-:W-:Y:S01]  /*5b20*/  IMAD.MOV.U32 R98, RZ, RZ, 0x25ed097b ;  /* 0x25ed097bff627424 */ /* 0x000fe200078e00ff */
[----:B------:R-:W-:Y:S01]  /*5b30*/  FSEL R49, R29, 1.75, P1 ;  /* 0x3fe000001d317808 */ /* 0x000fe20000800000 */
[----:B------:R-:W-:Y:S01]  /*5b40*/  IMAD.MOV.U32 R99, RZ, RZ, 0x3fd097b4 ;  /* 0x3fd097b4ff637424 */ /* 0x000fe200078e00ff */
[----:B------:R-:W-:Y:S01]  /*5b50*/  MOV R0, 0x5b90 ;  /* 0x00005b9000007802 */ /* 0x000fe20000000f00 */
[----:B------:R-:W-:Y:S02]  /*5b60*/  IMAD.MOV.U32 R96, RZ, RZ, 0x33333333 ;  /* 0x33333333ff607424 */ /* 0x000fe400078e00ff */
[----:B------:R-:W-:-:S07]  /*5b70*/  IMAD.MOV.U32 R97, RZ, RZ, 0x3ff33333 ;  /* 0x3ff33333ff617424 */ /* 0x000fce00078e00ff */
[----:B------:R-:W-:Y:S05]  /*5b80*/  CALL.REL.NOINC `($_Z12computeStateP4cellPddS0_P6cellGsi$__internal_accurate_pow) ;  /* 0x0000014c00647944 */ /* 0x000fea0003c00000 */
[----:B------:R-:W-:Y:S05]  /*5b90*/  BSYNC.RECONVERGENT B0 ;  /* 0x0000000000007941 */ /* 0x000fea0003800200 */
.L_x_100:
[----:B------:R-:W-:Y:S01]  /*5ba0*/  DADD R34, R92, 1 ;  /* 0x3ff000005c227429 */ /* 0x000fe20000000000 */
[----:B------:R-:W-:Y:S05]  /*5bb0*/  BSSY.RECONVERGENT B1, `(.L_x_101) ;  /* 0x0000012000017945 */ /* 0x000fea0003800200 */
        /* <DEDUP_REMOVED lines=11> */
[----:B------:R-:W-:Y:S02]  /*5c70*/  MOV R30, R34 ;  /* 0x00000022001e7202 */ /* 0x000fe40000000f00 */
[----:B------:R-:W-:Y:S01]  /*5c80*/  MOV R0, 0x5cb0 ;  /* 0x00005cb000007802 */ /* 0x000fe20000000f00 */
[----:B------:R-:W-:-:S07]  /*5c90*/  VIADD R28, R28, 0xfff00000 ;  /* 0xfff000001c1c7836 */ /* 0x000fce0000000000 */
[----:B------:R-:W-:Y:S05]  /*5ca0*/  CALL.REL.NOINC `($__internal_1_$__cuda_sm20_dblrcp_rn_slowpath_v3) ;  /* 0x0000014000e47944 */ /* 0x000fea0003c00000 */
[----:B------:R-:W-:Y:S02]  /*5cb0*/  IMAD.MOV.U32 R30, RZ, RZ, R28 ;  /* 0x000000ffff1e7224 */ /* 0x000fe400078e001c */
[----:B------:R-:W-:-:S07]  /*5cc0*/  IMAD.MOV.U32 R31, RZ, RZ, R29 ;  /* 0x000000ffff1f7224 */ /* 0x000fce00078e001d */
.L_x_102:
[----:B------:R-:W-:Y:S05]  /*5cd0*/  BSYNC.RECONVERGENT B1 ;  /* 0x0000000000017941 */ /* 0x000fea0003800200 */
.L_x_101:
[----:B------:R-:W0:Y:S01]  /*5ce0*/  MUFU.RCP64H R29, -20 ;  /* 0xc0340000001d7908 */ /* 0x000e220000001800 */
[----:B------:R-:W-:Y:S01]  /*5cf0*/  IMAD.MOV.U32 R34, RZ, RZ, 0x0 ;  /* 0x00000000ff227424 */ /* 0x000fe200078e00ff */
[----:B------:R-:W-:Y:S01]  /*5d00*/  MOV R35, 0x40340000 ;  /* 0x4034000000237802 */ /* 0x000fe20000000f00 */
[----:B------:R-:W-:Y:S01]  /*5d10*/  IMAD.MOV.U32 R28, RZ, RZ, 0x1 ;  /* 0x00000001ff1c7424 */ /* 0x000fe200078e00ff */
[----:B------:R-:W-:Y:S01]  /*5d20*/  DADD R138, R52, 110 ;  /* 0x405b8000348a7429 */ /* 0x000fe20000000000 */
[----:B------:R-:W-:Y:S01]  /*5d30*/  BSSY.RECONVERGENT B1, `(.L_x_103) ;  /* 0x0000013000017945 */ /* 0x000fe20003800200 */
[----:B------:R-:W-:-:S08]  /*5d40*/  DMUL R24, R24, R30 ;  /* 0x0000001e18187228 */ /* 0x000fd00000000000 */
[----:B------:R-:W-:Y:S01]  /*5d50*/  FSETP.GEU.AND P1, PT, |R139|, 6.5827683646048100446e-37, PT ;  /* 0x036000008b00780b */ /* 0x000fe20003f2e200 */
[----:B------:R-:W-:Y:S02]  /*5d60*/  DMUL R48, R24, R48 ;  /* 0x0000003018307228 */ /* 0x000fe40000000000 */
[----:B0-----:R-:W-:-:S08]  /*5d70*/  DFMA R32, R28, R34, 1 ;  /* 0x3ff000001c20742b */ /* 0x001fd00000000022 */
[----:B------:R-:W-:-:S08]  /*5d80*/  DFMA R32, R32, R32, R32 ;  /* 0x000000202020722b */ /* 0x000fd00000000020 */
[----:B------:R-:W-:-:S08]  /*5d90*/  DFMA R32, R28, R32, R28 ;  /* 0x000000201c20722b */ /* 0x000fd0000000001c */
[----:B------:R-:W-:-:S08]  /*5da0*/  DFMA R28, R32, R34, 1 ;  /* 0x3ff00000201c742b */ /* 0x000fd00000000022 */
[----:B------:R-:W-:-:S08]  /*5db0*/  DFMA R28, R32, R28, R32 ;  /* 0x0000001c201c722b */ /* 0x000fd00000000020 */
[----:B------:R-:W-:-:S08]  /*5dc0*/  DMUL R32, R138, R28 ;  /* 0x0000001c8a207228 */ /* 0x000fd00000000000 */
[----:B------:R-:W-:-:S08]  /*5dd0*/  DFMA R34, R32, 20, R138 ;  /* 0x403400002022782b */ /* 0x000fd0000000008a */
[----:B------:R-:W-:-:S10]  /*5de0*/  DFMA R28, R28, R34, R32 ;  /* 0x000000221c1c722b */ /* 0x000fd40000000020 */
[----:B------:R-:W-:-:S05]  /*5df0*/  FFMA R0, RZ, -2.8125, R29 ;  /* 0xc0340000ff007823 */ /* 0x000fca000000001d */
[----:B------:R-:W-:-:S13]  /*5e00*/  FSETP.GT.AND P0, PT, |R0|, 1.469367938527859385e-39, PT ;  /* 0x001000000000780b */ /* 0x000fda0003f04200 */
[----:B------:R-:W-:Y:S05]  /*5e10*/  @P0 BRA P1, `(.L_x_104) ;  /* 0x0000000000100947 */ /* 0x000fea0000800000 */
[----:B------:R-:W-:Y:S01]  /*5e20*/  IMAD.MOV.U32 R124, RZ, RZ, RZ ;  /* 0x000000ffff7c7224 */ /* 0x000fe200078e00ff */
[----:B------:R-:W-:Y:S01]  /*5e30*/  MOV R0, 0x5e60 ;  /* 0x00005e6000007802 */ /* 0x000fe20000000f00 */
[----:B------:R-:W-:-:S07]  /*5e40*/  IMAD.MOV.U32 R31, RZ, RZ, -0x3fcc0000 ;  /* 0xc0340000ff1f7424 */ /* 0x000fce00078e00ff */
[----:B------:R-:W-:Y:S05]  /*5e50*/  CALL.REL.NOINC `($__internal_2_$__cuda_sm20_div_rn_f64_full) ;  /* 0x0000014400247944 */ /* 0x000fea0003c00000 */
.L_x_104:
[----:B------:R-:W-:Y:S05]  /*5e60*/  BSYNC.RECONVERGENT B1 ;  /* 0x0000000000017941 */ /* 0x000fea0003800200 */
.L_x_103:
        /* <DEDUP_REMOVED lines=44> */
[----:B------:R-:W-:Y:S01]  /*6130*/  IMAD.MOV.U32 R24, RZ, RZ, R30 ;  /* 0x000000ffff187224 */ /* 0x000fe200078e001e */
[----:B------:R-:W-:Y:S06]  /*6140*/  @!P0 BRA `(.L_x_106) ;  /* 0x0000000000348947 */ /* 0x000fec0003800000 */
[----:B------:R-:W-:Y:S01]  /*6150*/  FSETP.GEU.AND P1, PT, |R29|, 4.2275390625, PT ;  /* 0x408748001d00780b */ /* 0x000fe20003f2e200 */
[C---:B------:R-:W-:Y:S02]  /*6160*/  DADD R24, R28.reuse, +INF ;  /* 0x7ff000001c187429 */ /* 0x040fe40000000000 */
[----:B------:R-:W-:-:S08]  /*6170*/  DSETP.GEU.AND P0, PT, R28, RZ, PT ;  /* 0x000000ff1c00722a */ /* 0x000fd00003f0e000 */
[----:B------:R-:W-:Y:S02]  /*6180*/  FSEL R24, R24, RZ, P0 ;  /* 0x000000ff18187208 */ /* 0x000fe40000000000 */
[----:B------:R-:W-:Y:S02]  /*6190*/  @!P1 LEA.HI R0, R32, R32, RZ, 0x1 ;  /* 0x0000002020009211 */ /* 0x000fe400078f08ff */
[----:B------:R-:W-:Y:S01]  /*61a0*/  @!P1 MOV R28, R30 ;  /* 0x0000001e001c9202 */ /* 0x000fe20000000f00 */
[----:B------:R-:W-:Y:S01]  /*61b0*/  @!P1 IMAD.MOV.U32 R30, RZ, RZ, RZ ;  /* 0x000000ffff1e9224 */ /* 0x000fe200078e00ff */
[----:B------:R-:W-:Y:S02]  /*61c0*/  @!P1 SHF.R.S32.HI R29, RZ, 0x1, R0 ;  /* 0x00000001ff1d9819 */ /* 0x000fe40000011400 */
[----:B------:R-:W-:-:S03]  /*61d0*/  FSEL R25, R25, RZ, P0 ;  /* 0x000000ff19197208 */ /* 0x000fc60000000000 */
[----:B------:R-:W-:Y:S02]  /*61e0*/  @!P1 IMAD.IADD R32, R32, 0x1, -R29 ;  /* 0x0000000120209824 */ /* 0x000fe400078e0a1d */
[----:B------:R-:W-:-:S03]  /*61f0*/  @!P1 IMAD R29, R29, 0x100000, R31 ;  /* 0x001000001d1d9824 */ /* 0x000fc600078e021f */
[----:B------:R-:W-:-:S06]  /*6200*/  @!P1 LEA R31, R32, 0x3ff00000, 0x14 ;  /* 0x3ff00000201f9811 */ /* 0x000fcc00078ea0ff */
[----:B------:R-:W-:-:S11]  /*6210*/  @!P1 DMUL R24, R28, R30 ;  /* 0x0000001e1c189228 */ /* 0x000fd60000000000 */
.L_x_106:
[----:B------:R-:W-:Y:S05]  /*6220*/  BSYNC.RECONVERGENT B0 ;  /* 0x0000000000007941 */ /* 0x000fea0003800200 */
.L_x_105:
        /* <DEDUP_REMOVED lines=14> */
[----:B------:R-:W-:Y:S02]  /*6310*/  IMAD.MOV.U32 R31, RZ, RZ, R33 ;  /* 0x000000ffff1f7224 */ /* 0x000fe400078e0021 */
[----:B------:R-:W-:-:S07]  /*6320*/  VIADD R28, R28, 0xfff00000 ;  /* 0xfff000001c1c7836 */ /* 0x000fce0000000000 */
[----:B------:R-:W-:Y:S05]  /*6330*/  CALL.REL.NOINC `($__internal_1_$__cuda_sm20_dblrcp_rn_slowpath_v3) ;  /* 0x0000013c00407944 */ /* 0x000fea0003c00000 */
[----:B------:R-:W-:Y:S01]  /*6340*/  MOV R30, R28 ;  /* 0x0000001c001e7202 */ /* 0x000fe20000000f00 */
[----:B------:R-:W-:-:S07]  /*6350*/  IMAD.MOV.U32 R31, RZ, RZ, R29 ;  /* 0x000000ffff1f7224 */ /* 0x000fce00078e001d */
.L_x_108:
[----:B------:R-:W-:Y:S05]  /*6360*/  BSYNC.RECONVERGENT B1 ;  /* 0x0000000000017941 */ /* 0x000fea0003800200 */
.L_x_107:
[----:B------:R-:W-:Y:S01]  /*6370*/  UMOV UR6, 0xcccccccd ;  /* 0xcccccccd00067882 */ /* 0x000fe20000000000 */
[----:B------:R-:W-:Y:S01]  /*6380*/  UMOV UR7, 0x4030cccc ;  /* 0x4030cccc00077882 */ /* 0x000fe20000000000 */
[----:B------:R-:W-:Y:S01]  /*6390*/  IMAD.MOV.U32 R24, RZ, RZ, 0x1 ;  /* 0x00000001ff187424 */ /* 0x000fe200078e00ff */
[----:B------:R-:W-:Y:S01]  /*63a0*/  DADD R124, R12, UR6 ;  /* 0x000000060c7c7e29 */ /* 0x000fe20008000000 */
[----:B------:R-:W-:Y:S01]  /*63b0*/  UMOV UR6, 0x6a7ef9db ;  /* 0x6a7ef9db00067882 */ /* 0x000fe20000000000 */
[----:B------:R-:W-:Y:S01]  /*63c0*/  UMOV UR7, 0x406194bc ;  /* 0x406194bc00077882 */ /* 0x000fe20000000000 */
[----:B------:R-:W-:Y:S01]  /*63d0*/  BSSY.RECONVERGENT B1, `(.L_x_109) ;  /* 0x0000013000017945 */ /* 0x000fe20003800200 */
[----:B------:R-:W-:Y:S02]  /*63e0*/  DMUL R48, R48, R30 ;  /* 0x0000001e30307228 */ /* 0x000fe40000000000 */
[----:B------:R-:W0:Y:S02]  /*63f0*/  MUFU.RCP64H R25, R125 ;  /* 0x0000007d00197308 */ /* 0x000e240000001800 */
[----:B0-----:R-:W-:-:S08]  /*6400*/  DFMA R28, -R124, R24, 1 ;  /* 0x3ff000007c1c742b */ /* 0x001fd00000000118 */
[----:B------:R-:W-:-:S08]  /*6410*/  DFMA R28, R28, R28, R28 ;  /* 0x0000001c1c1c722b */ /* 0x000fd0000000001c */
[----:B------:R-:W-:-:S08]  /*6420*/  DFMA R28, R24, R28, R24 ;  /* 0x0000001c181c722b */ /* 0x000fd00000000018 */
[----:B------:R-:W-:-:S08]  /*6430*/  DFMA R24, -R124, R28, 1 ;  /* 0x3ff000007c18742b */ /* 0x000fd0000000011c */
[----:B------:R-:W-:-:S08]  /*6440*/  DFMA R24, R28, R24, R28 ;  /* 0x000000181c18722b */ /* 0x000fd0000000001c */
[----:B------:R-:W-:-:S08]  /*6450*/  DMUL R28, R24, UR6 ;  /* 0x00000006181c7c28 */ /* 0x000fd00008000000 */
[----:B------:R-:W-:-:S08]  /*6460*/  DFMA R32, -R124, R28, UR6 ;  /* 0x000000067c207e2b */ /* 0x000fd0000800011c */
[----:B------:R-:W-:-:S10]  /*6470*/  DFMA R28, R24, R32, R28 ;  /* 0x00000020181c722b */ /* 0x000fd4000000001c */
[----:B------:R-:W-:-:S05]  /*6480*/  FFMA R0, RZ, R125, R29 ;  /* 0x0000007dff007223 */ /* 0x000fca000000001d */
[----:B------:R-:W-:-:S13]  /*6490*/  FSETP.GT.AND P0, PT, |R0|, 1.469367938527859385e-39, PT ;  /* 0x001000000000780b */ /* 0x000fda0003f04200 */
[----:B------:R-:W-:Y:S05]  /*64a0*/  @P0 BRA `(.L_x_110) ;  /* 0x0000000000140947 */ /* 0x000fea0003800000 */
[----:B------:R-:W-:Y:S01]  /*64b0*/  IMAD.MOV.U32 R31, RZ, RZ, R125 ;  /* 0x000000ffff1f7224 */ /* 0x000fe200078e007d */
[----:B------:R-:W-:Y:S01]  /*64c0*/  MOV R0, 0x6500 ;  /* 0x0000650000007802 */ /* 0x000fe20000000f00 */
[----:B------:R-:W-:Y:S02]  /*64d0*/  IMAD.MOV.U32 R138, RZ, RZ, 0x6a7ef9db ;  /* 0x6a7ef9dbff8a7424 */ /* 0x000fe400078e00ff */
[----:B------:R-:W-:-:S07]  /*64e0*/  IMAD.MOV.U32 R139, RZ, RZ, 0x406194bc ;  /* 0x406194bcff8b7424 */ /* 0x000fce00078e00ff */
[----:B------:R-:W-:Y:S05]  /*64f0*/  CALL.REL.NOINC `($__internal_2_$__cuda_sm20_div_rn_f64_full) ;  /* 0x0000013c007c7944 */ /* 0x000fea0003c00000 */
.L_x_110:
[----:B------:R-:W-:Y:S05]  /*6500*/  BSYNC.RECONVERGENT B1 ;  /* 0x0000000000017941 */ /* 0x000fea0003800200 */
.L_x_109:
[----:B------:R-:W-:Y:S01]  /*6510*/  ISETP.GT.AND P0, PT, R29, 0xfffff, PT ;  /* 0x000fffff1d00780c */ /* 0x000fe20003f04270 */
[--C-:B------:R-:W-:Y:S01]  /*6520*/  IMAD.MOV.U32 R25, RZ, RZ, R29.reuse ;  /* 0x000000ffff197224 */ /* 0x100fe200078e001d */
[----:B------:R-:W-:Y:S01]  /*6530*/  MOV R24, R28 ;  /* 0x0000001c00187202 */ /* 0x000fe20000000f00 */
[----:B------:R-:W-:Y:S01]  /*6540*/  IMAD.MOV.U32 R0, RZ, RZ, R29 ;  /* 0x000000ffff007224 */ /* 0x000fe200078e001d */
[----:B------:R-:W-:Y:S01]  /*6550*/  BSSY.RECONVERGENT B0, `(.L_x_111) ;  /* 0x0000050000007945 */ /* 0x000fe20003800200 */
[----:B------:R-:W-:-:S08]  /*6560*/  IMAD.MOV.U32 R39, RZ, RZ, -0x3ff ;  /* 0xfffffc01ff277424 */ /* 0x000fd000078e00ff */
[----:B------:R-:W-:Y:S01]  /*6570*/  @!P0 DMUL R24, R24, 1.80143985094819840000e+16 ;  /* 0x4350000018188828 */ /* 0x000fe20000000000 */
[----:B------:R-:W-:-:S09]  /*6580*/  @!P0 MOV R39, 0xfffffbcb ;  /* 0xfffffbcb00278802 */ /* 0x000fd20000000f00 */
[----:B------:R-:W-:Y:S02]  /*6590*/  @!P0 IMAD.MOV.U32 R0, RZ, RZ, R25 ;  /* 0x000000ffff008224 */ /* 0x000fe400078e0019 */
[----:B------:R-:W-:Y:S02]  /*65a0*/  @!P0 IMAD.MOV.U32 R28, RZ, RZ, R24 ;  /* 0x000000ffff1c8224 */ /* 0x000fe400078e0018 */
[----:B------:R-:W-:-:S05]  /*65b0*/  VIADD R29, R0, 0xffffffff ;  /* 0xffffffff001d7836 */ /* 0x000fca0000000000 */
[----:B------:R-:W-:-:S13]  /*65c0*/  ISETP.GT.U32.AND P1, PT, R29, 0x7feffffe, PT ;  /* 0x7feffffe1d00780c */ /* 0x000fda0003f24070 */
[----:B------:R-:W-:Y:S05]  /*65d0*/  @P1 BRA `(.L_x_112) ;  /* 0x0000000400041947 */ /* 0x000fea0003800000 */
[----:B------:R-:W-:Y:S01]  /*65e0*/  LOP3.LUT R24, R0, 0xfffff, RZ, 0xc0, !PT ;  /* 0x000fffff00187812 */ /* 0x000fe200078ec0ff */
[----:B------:R-:W-:Y:S01]  /*65f0*/  IMAD.MOV.U32 R30, RZ, RZ, RZ ;  /* 0x000000ffff1e7224 */ /* 0x000fe200078e00ff */
[----:B------:R-:W-:Y:S01]  /*6600*/  MOV R36, 0x8b7a8b04 ;  /* 0x8b7a8b0400247802 */ /* 0x000fe20000000f00 */
[----:B------:R-:W-:Y:S01]  /*6610*/  IMAD.MOV.U32 R37, RZ, RZ, 0x3ed0ee25 ;  /* 0x3ed0ee25ff257424 */ /* 0x000fe200078e00ff */
[----:B------:R-:W-:Y:S01]  /*6620*/  LOP3.LUT R25, R24, 0x3ff00000, RZ, 0xfc, !PT ;  /* 0x3ff0000018197812 */ /* 0x000fe200078efcff */
[----:B------:R-:W-:Y:S01]  /*6630*/  IMAD.MOV.U32 R24, RZ, RZ, R28 ;  /* 0x000000ffff187224 */ /* 0x000fe200078e001c */
[----:B------:R-:W-:Y:S01]  /*6640*/  UMOV UR6, 0x3ae80f1e ;  /* 0x3ae80f1e00067882 */ /* 0x000fe20000000000 */
[----:B------:R-:W-:Y:S01]  /*6650*/  UMOV UR7, 0x3eb1380b ;  /* 0x3eb1380b00077882 */ /* 0x000fe20000000000 */
[----:B------:R-:W-:Y:S01]  /*6660*/  ISETP.GE.U32.AND P0, PT, R25, 0x3ff6a09f, PT ;  /* 0x3ff6a09f1900780c */ /* 0x000fe20003f06070 */
[----:B------:R-:W-:Y:S01]  /*6670*/  UMOV UR8, 0x80000000 ;  /* 0x8000000000087882 */ /* 0x000fe20000000000 */
[----:B------:R-:W-:Y:S01]  /*6680*/  LEA.HI R39, R0, R39, RZ, 0xc ;  /* 0x0000002700277211 */ /* 0x000fe200078f60ff */
[----:B------:R-:W-:-:S10]  /*6690*/  UMOV UR9, 0x43300000 ;  /* 0x4330000000097882 */ /* 0x000fd40000000000 */
        /* <DEDUP_REMOVED lines=53> */
.L_x_112:
[----:B------:R-:W-:Y:S01]  /*69f0*/  IMAD.MOV.U32 R28, RZ, RZ, 0x0 ;  /* 0x00000000ff1c7424 */ /* 0x000fe200078e00ff */
[----:B------:R-:W-:Y:S01]  /*6a00*/  LOP3.LUT P0, RZ, R25, 0x7fffffff, RZ, 0xc0, !PT ;  /* 0x7fffffff19ff7812 */ /* 0x000fe2000780c0ff */
[----:B------:R-:W-:-:S06]  /*6a10*/  IMAD.MOV.U32 R29, RZ, RZ, 0x7ff00000 ;  /* 0x7ff00000ff1d7424 */ /* 0x000fcc00078e00ff */
[----:B------:R-:W-:-:S10]  /*6a20*/  DFMA R28, R24, R28, +INF ;  /* 0x7ff00000181c742b */ /* 0x000fd4000000001c */
[----:B------:R-:W-:Y:S02]  /*6a30*/  FSEL R34, R28, RZ, P0 ;  /* 0x000000ff1c227208 */ /* 0x000fe40000000000 */
[----:B------:R-:W-:-:S07]  /*6a40*/  FSEL R35, R29, -QNAN , P0 ;  /* 0xfff000001d237808 */ /* 0x000fce0000000000 */
.L_x_113:
[----:B------:R-:W-:Y:S05]  /*6a50*/  BSYNC.RECONVERGENT B0 ;  /* 0x0000000000007941 */ /* 0x000fea0003800200 */
.L_x_111:
[----:B------:R-:W2:Y:S01]  /*6a60*/  LDG.E.64 R24, desc[UR4][R72.64+0xd8] ;  /* 0x0000d80448187981 */ /* 0x000ea2000c1e1b00 */
[----:B------:R-:W-:Y:S01]  /*6a70*/  BSSY.RECONVERGENT B0, `(.L_x_114) ;  /* 0x0000006000007945 */ /* 0x000fe20003800200 */
[----:B------:R-:W-:Y:S01]  /*6a80*/  MOV R96, RZ ;  /* 0x000000ff00607202 */ /* 0x000fe20000000f00 */
[----:B------:R-:W-:Y:S01]  /*6a90*/  IMAD.MOV.U32 R97, RZ, RZ, 0x40080000 ;  /* 0x40080000ff617424 */ /* 0x000fe200078e00ff */
[----:B------:R-:W-:Y:S01]  /*6aa0*/  MOV R0, 0x6ad0 ;  /* 0x00006ad000007802 */ /* 0x000fe20000000f00 */
[----:B--2---:R-:W-:-:S11]  /*6ab0*/  DADD R98, -RZ, |R24| ;  /* 0x00000000ff627229 */ /* 0x004fd60000000518 */
[----:B------:R-:W-:Y:S05]  /*6ac0*/  CALL.REL.NOINC `($_Z12computeStateP4cellPddS0_P6cellGsi$__internal_accurate_pow) ;  /* 0x0000013c00947944 */ /* 0x000fea0003c00000 */
[----:B------:R-:W-:Y:S05]  /*6ad0*/  BSYNC.RECONVERGENT B0 ;  /* 0x0000000000007941 */ /* 0x000fea0003800200 */
.L_x_114:
[----:B------:R0:W5:Y:S01]  /*6ae0*/  LDG.E.64 R30, desc[UR4][R72.64+0xd0] ;  /* 0x0000d004481e7981 */ /* 0x000162000c1e1b00 */
[----:B------:R-:W1:Y:S01]  /*6af0*/  MUFU.RCP64H R29, -26.7137603759765625 ;  /* 0xc03ab6b9001d7908 */ /* 0x000e620000001800 */
[----:B------:R-:W-:Y:S01]  /*6b00*/  IMAD.MOV.U32 R38, RZ, RZ, 0x4c2906f ;  /* 0x04c2906fff267424 */ /* 0x000fe200078e00ff */
[C---:B------:R-:W-:Y:S01]  /*6b10*/  DSETP.NEU.AND P1, PT, R24.reuse, RZ, PT ;  /* 0x000000ff1800722a */ /* 0x040fe20003f2d000 */
[----:B------:R-:W-:Y:S01]  /*6b20*/  IMAD.MOV.U32 R39, RZ, RZ, 0x403ab6b9 ;  /* 0x403ab6b9ff277424 */ /* 0x000fe200078e00ff */
[----:B------:R-:W-:Y:S01]  /*6b30*/  ISETP.GE.AND P0, PT, R25, RZ, PT ;  /* 0x000000ff1900720c */ /* 0x000fe20003f06270 */
[----:B------:R-:W-:Y:S01]  /*6b40*/  IMAD.MOV.U32 R28, RZ, RZ, 0x1 ;  /* 0x00000001ff1c7424 */ /* 0x000fe200078e00ff */
[----:B------:R-:W-:Y:S01]  /*6b50*/  BSSY.RECONVERGENT B0, `(.L_x_115) ;  /* 0x0000019000007945 */ /* 0x000fe20003800200 */
[----:B------:R-:W-:-:S04]  /*6b60*/  DSETP.NEU.AND P3, PT, R24, 1, PT ;  /* 0x3ff000001800742a */ /* 0x000fc80003f6d000 */
[----:B-1----:R-:W-:-:S08]  /*6b70*/  DFMA R32, R28, R38, 1 ;  /* 0x3ff000001c20742b */ /* 0x002fd00000000026 */
[----:B------:R-:W-:-:S08]  /*6b80*/  DFMA R32, R32, R32, R32 ;  /* 0x000000202020722b */ /* 0x000fd00000000020 */
[----:B------:R-:W-:Y:S02]  /*6b90*/  DFMA R32, R28, R32, R28 ;  /* 0x000000201c20722b */ /* 0x000fe4000000001c */
[----:B------:R-:W-:-:S06]  /*6ba0*/  DADD R28, R24, 3 ;  /* 0x40080000181c7429 */ /* 0x000fcc0000000000 */
[----:B------:R-:W-:-:S04]  /*6bb0*/  DFMA R36, R32, R38, 1 ;  /* 0x3ff000002024742b */ /* 0x000fc80000000026 */
[----:B------:R-:W-:-:S04]  /*6bc0*/  LOP3.LUT R0, R29, 0x7ff00000, RZ, 0xc0, !PT ;  /* 0x7ff000001d007812 */ /* 0x000fc800078ec0ff */
[----:B------:R-:W-:Y:S01]  /*6bd0*/  DFMA R36, R32, R36, R32 ;  /* 0x000000242024722b */ /* 0x000fe20000000020 */
[----:B------:R-:W-:Y:S01]  /*6be0*/  ISETP.NE.AND P2, PT, R0, 0x7ff00000, PT ;  /* 0x7ff000000000780c */ /* 0x000fe20003f45270 */
[----:B------:R-:W-:-:S06]  /*6bf0*/  DADD R32, -RZ, -R92 ;  /* 0x00000000ff207229 */ /* 0x000fcc000000095c */
[----:B------:R-:W-:-:S04]  /*6c00*/  DMUL R28, R76, R36 ;  /* 0x000000244c1c7228 */ /* 0x000fc80000000000 */
[----:B------:R-:W-:Y:S01]  /*6c10*/  FSEL R92, R32, R92, !P0 ;  /* 0x0000005c205c7208 */ /* 0x000fe20004000000 */
[----:B------:R-:W-:Y:S01]  /*6c20*/  @!P1 IMAD.MOV.U32 R92, RZ, RZ, RZ ;  /* 0x000000ffff5c9224 */ /* 0x000fe200078e00ff */
[----:B------:R-:W-:Y:S02]  /*6c30*/  FSEL R93, R33, R93, !P0 ;  /* 0x0000005d215d7208 */ /* 0x000fe40004000000 */
[----:B------:R-:W-:Y:S01]  /*6c40*/  DFMA R32, R28, R38, R76 ;  /* 0x000000261c20722b */ /* 0x000fe2000000004c */
[----:B------:R-:W-:Y:S01]  /*6c50*/  @!P1 MOV R93, R25 ;  /* 0x00000019005d9202 */ /* 0x000fe20000000f00 */
[----:B0-----:R-:W-:Y:S09]  /*6c60*/  @P2 BRA `(.L_x_116) ;  /* 0x00000000001c2947 */ /* 0x001ff20003800000 */
[----:B------:R-:W-:-:S14]  /*6c70*/  DSETP.NAN.AND P1, PT, R24, R24, PT ;  /* 0x000000181800722a */ /* 0x000fdc0003f28000 */
[----:B------:R-:W-:Y:S01]  /*6c80*/  @P1 DADD R92, R24, 3 ;  /* 0x40080000185c1429 */ /* 0x000fe20000000000 */
[----:B------:R-:W-:Y:S10]  /*6c90*/  @P1 BRA `(.L_x_116) ;  /* 0x0000000000101947 */ /* 0x000ff40003800000 */
[----:B------:R-:W-:-:S14]  /*6ca0*/  DSETP.NEU.AND P1, PT, |R24|, +INF , PT ;  /* 0x7ff000001800742a */ /* 0x000fdc0003f2d200 */
[----:B------:R-:W-:Y:S02]  /*6cb0*/  @!P1 IMAD.MOV.U32 R0, RZ, RZ, -0x100000 ;  /* 0xfff00000ff009424 */ /* 0x000fe400078e00ff */
[----:B------:R-:W-:-:S03]  /*6cc0*/  @!P1 IMAD.MOV.U32 R92, RZ, RZ, RZ ;  /* 0x000000ffff5c9224 */ /* 0x000fc600078e00ff */
[----:B------:R-:W-:-:S07]  /*6cd0*/  @!P1 SEL R93, R0, 0x7ff00000, !P0 ;  /* 0x7ff00000005d9807 */ /* 0x000fce0004000000 */
.L_x_116:
[----:B------:R-:W-:Y:S05]  /*6ce0*/  BSYNC.RECONVERGENT B0 ;  /* 0x0000000000007941 */ /* 0x000fea0003800200 */
.L_x_115:
[----:B------:R-:W-:Y:S01]  /*6cf0*/  DFMA R24, R36, R32, R28 ;  /* 0x000000202418722b */ /* 0x000fe2000000001c */
[----:B------:R-:W-:Y:S01]  /*6d00*/  FSEL R38, R92, RZ, P3 ;  /* 0x000000ff5c267208 */ /* 0x000fe20001800000 */
[----:B------:R-:W-:Y:S01]  /*6d10*/  UMOV UR6, 0x4c2906f ;  /* 0x04c2906f00067882 */ /* 0x000fe20000000000 */
[----:B------:R-:W-:Y:S01]  /*6d20*/  FSEL R39, R93, 1.875, P3 ;  /* 0x3ff000005d277808 */ /* 0x000fe20001800000 */
[----:B------:R-:W-:Y:S01]  /*6d30*/  UMOV UR7, 0x403ab6b9 ;  /* 0x403ab6b900077882 */ /* 0x000fe20000000000 */
[----:B------:R-:W-:Y:S01]  /*6d40*/  FSETP.GEU.AND P1, PT, |R77|, 6.5827683646048100446e-37, PT ;  /* 0x036000004d00780b */ /* 0x000fe20003f2e200 */
[----:B------:R-:W-:Y:S01]  /*6d50*/  DFMA R34, R34, -UR6, R76 ;  /* 0x8000000622227c2b */ /* 0x000fe2000800004c */
[----:B------:R-:W-:Y:S02]  /*6d60*/  BSSY.RECONVERGENT B1, `(.L_x_117) ;  /* 0x000000f000017945 */ /* 0x000fe40003800200 */
[----:B------:R-:W-:Y:S01]  /*6d70*/  DMUL R22, R22, R38 ;  /* 0x0000002616167228 */ /* 0x000fe20000000000 */
[----:B------:R-:W-:-:S05]  /*6d80*/  FFMA R0, RZ, -2.9174025058746337891, R25 ;  /* 0xc03ab6b9ff007823 */ /* 0x000fca0000000019 */
[----:B------:R-:W-:Y:S02]  /*6d90*/  FSETP.GT.AND P0, PT, |R0|, 1.469367938527859385e-39, PT ;  /* 0x001000000000780b */ /* 0x000fe40003f04200 */
[----:B-----5:R-:W-:-:S08]  /*6da0*/  DMUL R22, R22, R30 ;  /* 0x0000001e16167228 */ /* 0x020fd00000000000 */
[----:B------:R-:W-:-:S03]  /*6db0*/  DMUL R46, R22, R34 ;  /* 0x00000022162e7228 */ /* 0x000fc60000000000 */
[----:B------:R-:W-:Y:S08]  /*6dc0*/  @P0 BRA P1, `(.L_x_118) ;  /* 0x0000000000200947 */ /* 0x000ff00000800000 */
[----:B------:R-:W-:Y:S01]  /*6dd0*/  IMAD.MOV.U32 R138, RZ, RZ, R76 ;  /* 0x000000ffff8a7224 */ /* 0x000fe200078e004c */
[----:B------:R-:W-:Y:S01]  /*6de0*/  MOV R31, 0xc03ab6b9 ;  /* 0xc03ab6b9001f7802 */ /* 0x000fe20000000f00 */
[----:B------:R-:W-:Y:S01]  /*6df0*/  IMAD.MOV.U32 R139, RZ, RZ, R77 ;  /* 0x000000ffff8b7224 */ /* 0x000fe200078e004d */
[----:B------:R-:W-:Y:S01]  /*6e00*/  MOV R0, 0x6e30 ;  /* 0x00006e3000007802 */ /* 0x000fe20000000f00 */
[----:B------:R-:W-:-:S07]  /*6e10*/  IMAD.MOV.U32 R124, RZ, RZ, 0x4c2906f ;  /* 0x04c2906fff7c7424 */ /* 0x000fce00078e00ff */
[----:B------:R-:W-:Y:S05]  /*6e20*/  CALL.REL.NOINC `($__internal_2_$__cuda_sm20_div_rn_f64_full) ;  /* 0x0000013400307944 */ /* 0x000fea0003c00000 */
[----:B------:R-:W-:Y:S02]  /*6e30*/  IMAD.MOV.U32 R24, RZ, RZ, R28 ;  /* 0x000000ffff187224 */ /* 0x000fe400078e001c */
[----:B------:R-:W-:-:S07]  /*6e40*/  IMAD.MOV.U32 R25, RZ, RZ, R29 ;  /* 0x000000ffff197224 */ /* 0x000fce00078e001d */
.L_x_118:
[----:B------:R-:W-:Y:S05]  /*6e50*/  BSYNC.RECONVERGENT B1 ;  /* 0x0000000000017941 */ /* 0x000fea0003800200 */
.L_x_117:
        /* <DEDUP_REMOVED lines=14> */
[----:B------:R-:W-:Y:S01]  /*6f40*/  MOV R23, 0x3e928af3 ;  /* 0x3e928af300177802 */ /* 0x000fe20000000f00 */
        /* <DEDUP_REMOVED lines=46> */
.L_x_120:
[----:B------:R-:W-:Y:S05]  /*7230*/  BSYNC.RECONVERGENT B0 ;  /* 0x0000000000007941 */ /* 0x000fea0003800200 */
.L_x_119:
        /* <DEDUP_REMOVED lines=9> */
[----:B------:R-:W-:Y:S01]  /*72d0*/  DFMA R30, R22, R28, R22 ;  /* 0x0000001c161e722b */ /* 0x000fe20000000016 */
[----:B------:R-:W-:Y:S02]  /*72e0*/  IMAD.MOV.U32 R22, RZ, RZ, R38 ;  /* 0x000000ffff167224 */ /* 0x000fe400078e0026 */
[----:B------:R-:W-:Y:S01]  /*72f0*/  IMAD.MOV.U32 R23, RZ, RZ, R39 ;  /* 0x000000ffff177224 */ /* 0x000fe200078e0027 */
[----:B------:R-:W-:Y:S07]  /*7300*/  @!P4 BRA `(.L_x_122) ;  /* 0x000000000034c947 */ /* 0x000fee0003800000 */
        /* <DEDUP_REMOVED lines=13> */
.L_x_122:
[----:B------:R-:W-:Y:S05]  /*73e0*/  BSYNC.RECONVERGENT B0 ;  /* 0x0000000000007941 */ /* 0x000fea0003800200 */
.L_x_121:
[----:B------:R-:W-:Y:S01]  /*73f0*/  UMOV UR6, 0x102363b2 ;  /* 0x102363b200067882 */ /* 0x000fe20000000000 */
[----:B------:R-:W-:Y:S01]  /*7400*/  UMOV UR7, 0x3f37ebaf ;  /* 0x3f37ebaf00077882 */ /* 0x000fe20000000000 */
[----:B------:R-:W-:Y:S01]  /*7410*/  DFMA R32, -R124, R30, 1 ;  /* 0x3ff000007c20742b */ /* 0x000fe2000000011e */
[----:B------:R-:W-:Y:S01]  /*7420*/  BSSY.RECONVERGENT B1, `(.L_x_123) ;  /* 0x0000011000017945 */ /* 0x000fe20003800200 */
[----:B------:R-:W-:-:S06]  /*7430*/  DMUL R28, R20, UR6 ;  /* 0x00000006141c7c28 */ /* 0x000fcc0008000000 */
[----:B------:R-:W-:Y:S02]  /*7440*/  DFMA R32, R30, R32, R30 ;  /* 0x000000201e20722b */ /* 0x000fe4000000001e */
[----:B------:R-:W-:-:S08]  /*7450*/  DMUL R138, R76, R28 ;  /* 0x0000001c4c8a7228 */ /* 0x000fd00000000000 */
[----:B------:R-:W-:Y:S02]  /*7460*/  DMUL R28, R138, R32 ;  /* 0x000000208a1c7228 */ /* 0x000fe40000000000 */
[----:B------:R-:W-:-:S06]  /*7470*/  FSETP.GEU.AND P1, PT, |R139|, 6.5827683646048100446e-37, PT ;  /* 0x036000008b00780b */ /* 0x000fcc0003f2e200 */
[----:B------:R-:W-:-:S08]  /*7480*/  DFMA R30, -R124, R28, R138 ;  /* 0x0000001c7c1e722b */ /* 0x000fd0000000018a */
[----:B------:R-:W-:Y:S01]  /*7490*/  DFMA R28, R32, R30, R28 ;  /* 0x0000001e201c722b */ /* 0x000fe2000000001c */
[----:B------:R-:W-:Y:S02]  /*74a0*/  IMAD.MOV.U32 R30, RZ, RZ, -0x66666666 ;  /* 0x9999999aff1e7424 */ /* 0x000fe400078e00ff */
[----:B------:R-:W-:-:S07]  /*74b0*/  IMAD.MOV.U32 R31, RZ, RZ, 0x40159999 ;  /* 0x40159999ff1f7424 */ /* 0x000fce00078e00ff */
[----:B------:R-:W-:Y:S01]  /*74c0*/  FFMA R0, RZ, R125, R29 ;  /* 0x0000007dff007223 */ /* 0x000fe2000000001d */
[----:B------:R-:W-:-:S04]  /*74d0*/  DFMA R22, R22, -R30, 140 ;  /* 0x406180001616742b */ /* 0x000fc8000000081e */
[----:B------:R-:W-:-:S13]  /*74e0*/  FSETP.GT.AND P0, PT, |R0|, 1.469367938527859385e-39, PT ;  /* 0x001000000000780b */ /* 0x000fda0003f04200 */
[----:B------:R-:W-:Y:S05]  /*74f0*/  @P0 BRA P1, `(.L_x_124) ;  /* 0x00000000000c0947 */ /* 0x000fea0000800000 */
[----:B------:R-:W-:Y:S02]  /*7500*/  MOV R31, R125 ;  /* 0x0000007d001f7202 */ /* 0x000fe40000000f00 */
[----:B------:R-:W-:-:S07]  /*7510*/  MOV R0, 0x7530 ;  /* 0x0000753000007802 */ /* 0x000fce0000000f00 */
[----:B------:R-:W-:Y:S05]  /*7520*/  CALL.REL.NOINC `($__internal_2_$__cuda_sm20_div_rn_f64_full) ;  /* 0x0000012c00707944 */ /* 0x000fea0003c00000 */
.L_x_124:
[----:B------:R-:W-:Y:S05]  /*7530*/  BSYNC.RECONVERGENT B1 ;  /* 0x0000000000017941 */ /* 0x000fea0003800200 */
.L_x_123:
[----:B------:R-:W-:Y:S01]  /*7540*/  UMOV UR6, 0x51d25aab ;  /* 0x51d25aab00067882 */ /* 0x000fe20000000000 */
[----:B------:R-:W-:Y:S01]  /*7550*/  UMOV UR7, 0x3ef3660e ;  /* 0x3ef3660e00077882 */ /* 0x000fe20000000000 */
[----:B------:R-:W-:Y:S01]  /*7560*/  BSSY.RECONVERGENT B0, `(.L_x_125) ;  /* 0x0000012000007945 */ /* 0x000fe20003800200 */
[----:B------:R-:W-:Y:S01]  /*7570*/  DMUL R20, R20, UR6 ;  /* 0x0000000614147c28 */ /* 0x000fe20008000000 */
        /* <DEDUP_REMOVED lines=13> */
[----:B------:R-:W-:Y:S02]  /*7650*/  @!P1 LEA R41, R40, 0x3ff00000, 0x14 ;  /* 0x3ff0000028299811 */ /* 0x000fe400078ea0ff */
[----:B------:R-:W-:-:S06]  /*7660*/  @!P1 MOV R40, RZ ;  /* 0x000000ff00289202 */ /* 0x000fcc0000000f00 */
[----:B------:R-:W-:-:S11]  /*7670*/  @!P1 DMUL R30, R32, R40 ;  /* 0x00000028201e9228 */ /* 0x000fd60000000000 */
.L_x_126:
[----:B------:R-:W-:Y:S05]  /*7680*/  BSYNC.RECONVERGENT B0 ;  /* 0x0000000000007941 */ /* 0x000fea0003800200 */
.L_x_125:
[----:B------:R-:W-:Y:S01]  /*7690*/  DADD R30, -R30, 1 ;  /* 0x3ff000001e1e7429 */ /* 0x000fe20000000100 */
[----:B------:R-:W-:Y:S01]  /*76a0*/  UMOV UR6, 0x4c2906f ;  /* 0x04c2906f00067882 */ /* 0x000fe20000000000 */
[----:B------:R-:W-:Y:S01]  /*76b0*/  UMOV UR7, 0x403ab6b9 ;  /* 0x403ab6b900077882 */ /* 0x000fe20000000000 */
[----:B------:R-:W-:Y:S01]  /*76c0*/  DMUL R138, R76, R20 ;  /* 0x000000144c8a7228 */ /* 0x000fe20000000000 */
[----:B------:R-:W-:Y:S01]  /*76d0*/  BSSY.RECONVERGENT B1, `(.L_x_127) ;  /* 0x0000019000017945 */ /* 0x000fe20003800200 */
[----:B------:R-:W-:Y:S01]  /*76e0*/  DMUL R22, R22, R28 ;  /* 0x0000001c16167228 */ /* 0x000fe20000000000 */
[----:B------:R-:W-:Y:S02]  /*76f0*/  FSETP.GEU.AND P4, PT, |R25|, 4.1917929649353027344, PT ;  /* 0x4086232b1900780b */ /* 0x000fe40003f8e200 */
[----:B------:R-:W-:Y:S01]  /*7700*/  DMUL R124, R30, UR6 ;  /* 0x000000061e7c7c28 */ /* 0x000fe20008000000 */
[----:B------:R-:W-:-:S04]  /*7710*/  IMAD.MOV.U32 R30, RZ, RZ, 0x1 ;  /* 0x00000001ff1e7424 */ /* 0x000fc800078e00ff */
[----:B------:R-:W-:Y:S01]  /*7720*/  FSETP.GEU.AND P1, PT, |R139|, 6.5827683646048100446e-37, PT ;  /* 0x036000008b00780b */ /* 0x000fe20003f2e200 */
[----:B------:R-:W0:Y:S02]  /*7730*/  MUFU.RCP64H R31, R125 ;  /* 0x0000007d001f7308 */ /* 0x000e240000001800 */
[----:B0-----:R-:W-:-:S08]  /*7740*/  DFMA R32, -R124, R30, 1 ;  /* 0x3ff000007c20742b */ /* 0x001fd0000000011e */
[----:B------:R-:W-:-:S08]  /*7750*/  DFMA R32, R32, R32, R32 ;  /* 0x000000202020722b */ /* 0x000fd00000000020 */
[----:B------:R-:W-:-:S08]  /*7760*/  DFMA R32, R30, R32, R30 ;  /* 0x000000201e20722b */ /* 0x000fd0000000001e */
[----:B------:R-:W-:-:S08]  /*7770*/  DFMA R30, -R124, R32, 1 ;  /* 0x3ff000007c1e742b */ /* 0x000fd00000000120 */
[----:B------:R-:W-:-:S08]  /*7780*/  DFMA R30, R32, R30, R32 ;  /* 0x0000001e201e722b */ /* 0x000fd00000000020 */
[----:B------:R-:W-:-:S08]  /*7790*/  DMUL R20, R138, R30 ;  /* 0x0000001e8a147228 */ /* 0x000fd00000000000 */
[----:B------:R-:W-:-:S08]  /*77a0*/  DFMA R32, -R124, R20, R138 ;  /* 0x000000147c20722b */ /* 0x000fd0000000018a */
[----:B------:R-:W-:Y:S02]  /*77b0*/  DFMA R30, R30, R32, R20 ;  /* 0x000000201e1e722b */ /* 0x000fe40000000014 */
[----:B------:R-:W-:-:S08]  /*77c0*/  DMUL R20, R18, R22 ;  /* 0x0000001612147228 */ /* 0x000fd00000000000 */
[----:B------:R-:W-:Y:S01]  /*77d0*/  FFMA R0, RZ, R125, R31 ;  /* 0x0000007dff007223 */ /* 0x000fe2000000001f */
[----:B------:R-:W-:-:S04]  /*77e0*/  DMUL R20, R16, R20 ;  /* 0x0000001410147228 */ /* 0x000fc80000000000 */
[----:B------:R-:W-:-:S13]  /*77f0*/  FSETP.GT.AND P0, PT, |R0|, 1.469367938527859385e-39, PT ;  /* 0x001000000000780b */ /* 0x000fda0003f04200 */
[----:B------:R-:W-:Y:S05]  /*7800*/  @P0 BRA P1, `(.L_x_128) ;  /* 0x0000000000140947 */ /* 0x000fea0000800000 */
[----:B------:R-:W-:Y:S01]  /*7810*/  IMAD.MOV.U32 R31, RZ, RZ, R125 ;  /* 0x000000ffff1f7224 */ /* 0x000fe200078e007d */
[----:B------:R-:W-:-:S07]  /*7820*/  MOV R0, 0x7840 ;  /* 0x0000784000007802 */ /* 0x000fce0000000f00 */
[----:B------:R-:W-:Y:S05]  /*7830*/  CALL.REL.NOINC `($__internal_2_$__cuda_sm20_div_rn_f64_full) ;  /* 0x0000012800ac7944 */ /* 0x000fea0003c00000 */
[----:B------:R-:W-:Y:S02]  /*7840*/  IMAD.MOV.U32 R30, RZ, RZ, R28 ;  /* 0x000000ffff1e7224 */ /* 0x000fe400078e001c */
[----:B------:R-:W-:-:S07]  /*7850*/  IMAD.MOV.U32 R31, RZ, RZ, R29 ;  /* 0x000000ffff1f7224 */ /* 0x000fce00078e001d */
.L_x_128:
[----:B------:R-:W-:Y:S05]  /*7860*/  BSYNC.RECONVERGENT B1 ;  /* 0x0000000000017941 */ /* 0x000fea0003800200 */
.L_x_127:
[----:B------:R-:W0:Y:S01]  /*7870*/  MUFU.RCP64H R23, -2.5 ;  /* 0xc004000000177908 */ /* 0x000e220000001800 */
[----:B------:R-:W-:Y:S01]  /*7880*/  DADD R6, R6, R10 ;  /* 0x0000000006067229 */ /* 0x000fe2000000000a */
[----:B------:R-:W-:Y:S01]  /*7890*/  IMAD.MOV.U32 R22, RZ, RZ, 0x1 ;  /* 0x00000001ff167424 */ /* 0x000fe200078e00ff */
[----:B------:R-:W-:Y:S01]  /*78a0*/  MOV R11, 0x40040000 ;  /* 0x40040000000b7802 */ /* 0x000fe20000000f00 */
[----:B------:R-:W-:Y:S01]  /*78b0*/  IMAD.MOV.U32 R10, RZ, RZ, 0x0 ;  /* 0x00000000ff0a7424 */ /* 0x000fe200078e00ff */
[----:B------:R-:W-:Y:S04]  /*78c0*/  BSSY.RECONVERGENT B0, `(.L_x_129) ;  /* 0x0000010000007945 */ /* 0x000fe80003800200 */
[----:B------:R-:W-:Y:S02]  /*78d0*/  DADD R2, R2, R6 ;  /* 0x0000000002027229 */ /* 0x000fe40000000006 */
[----:B0-----:R-:W-:Y:S01]  /*78e0*/  DFMA R6, R22, R10, 1 ;  /* 0x3ff000001606742b */ /* 0x001fe2000000000a */
        /* <DEDUP_REMOVED lines=13> */
.L_x_130:
[----:B------:R-:W-:Y:S05]  /*79c0*/  BSYNC.RECONVERGENT B0 ;  /* 0x0000000000007941 */ /* 0x000fea0003800200 */
.L_x_129:
[----:B------:R-:W-:Y:S01]  /*79d0*/  DFMA R12, R38, -140, R12 ;  /* 0xc0618000260c782b */ /* 0x000fe2000000000c */
[----:B------:R-:W-:Y:S01]  /*79e0*/  UMOV UR6, 0x66666666 ;  /* 0x6666666600067882 */ /* 0x000fe20000000000 */
[----:B------:R-:W-:Y:S01]  /*79f0*/  DFMA R6, R6, R6, R6 ;  /* 0x000000060606722b */ /* 0x000fe20000000006 */
[----:B------:R-:W-:Y:S01]  /*7a00*/  UMOV UR7, 0x4044e666 ;  /* 0x4044e66600077882 */ /* 0x000fe20000000000 */
[----:B------:R-:W-:Y:S01]  /*7a10*/  DADD R2, R8, R2 ;  /* 0x0000000008027229 */ /* 0x000fe20000000002 */
[----:B------:R-:W-:Y:S01]  /*7a20*/  BSSY.RECONVERGENT B0, `(.L_x_131) ;  /* 0x000001a000007945 */ /* 0x000fe20003800200 */
[----:B------:R-:W-:Y:S02]  /*7a30*/  DSETP.NEU.AND P0, PT, R76, -UR6, PT ;  /* 0x800000064c007e2a */ /* 0x000fe4000bf0d000 */
[----:B------:R-:W-:Y:S02]  /*7a40*/  DMUL R12, R12, R30 ;  /* 0x0000001e0c0c7228 */ /* 0x000fe40000000000 */
[----:B------:R-:W-:-:S02]  /*7a50*/  DFMA R6, R22, R6, R22 ;  /* 0x000000061606722b */ /* 0x000fc40000000016 */
[----:B------:R-:W-:Y:S02]  /*7a60*/  DADD R2, R48, R2 ;  /* 0x0000000030027229 */ /* 0x000fe40000000002 */
[----:B------:R-:W-:Y:S02]  /*7a70*/  DFMA R20, R44, R20, R56 ;  /* 0x000000142c14722b */ /* 0x000fe40000000038 */
[----:B------:R-:W-:Y:S02]  /*7a80*/  DMUL R12, R18, R12 ;  /* 0x0000000c120c7228 */ /* 0x000fe40000000000 */
[----:B------:R-:W-:Y:S02]  /*7a90*/  DFMA R8, R6, R10, 1 ;  /* 0x3ff000000608742b */ /* 0x000fe4000000000a */
[----:B------:R-:W-:-:S04]  /*7aa0*/  DADD R2, R46, R2 ;  /* 0x000000002e027229 */ /* 0x000fc80000000002 */
[----:B------:R-:W-:Y:S02]  /*7ab0*/  DMUL R12, R16, R12 ;  /* 0x0000000c100c7228 */ /* 0x000fe40000000000 */
[----:B------:R-:W-:Y:S02]  /*7ac0*/  DFMA R28, R6, R8, R6 ;  /* 0x00000008061c722b */ /* 0x000fe40000000006 */
[----:B------:R-:W-:Y:S01]  /*7ad0*/  DADD R8, R2, R4 ;  /* 0x0000000002087229 */ /* 0x000fe20000000004 */
[----:B------:R-:W-:Y:S01]  /*7ae0*/  IMAD.MOV.U32 R6, RZ, RZ, -0x45b6c376 ;  /* 0xba493c8aff067424 */ /* 0x000fe200078e00ff */
[----:B------:R-:W-:Y:S02]  /*7af0*/  MOV R7, 0xc044e666 ;  /* 0xc044e66600077802 */ /* 0x000fe40000000f00 */
[----:B------:R-:W-:Y:S01]  /*7b00*/  DMUL R44, R44, R12 ;  /* 0x0000000c2c2c7228 */ /* 0x000fe20000000000 */
[----:B------:R-:W-:Y:S10]  /*7b10*/  @!P0 BRA `(.L_x_132) ;  /* 0x0000000000288947 */ /* 0x000ff40003800000 */
[----:B------:R-:W-:Y:S01]  /*7b20*/  DSETP.NEU.AND P0, PT, R76, RZ, PT ;  /* 0x000000ff4c00722a */ /* 0x000fe20003f0d000 */
[----:B------:R-:W-:-:S13]  /*7b30*/  CS2R R6, SRZ ;  /* 0x0000000000067805 */ /* 0x000fda000001ff00 */
[----:B------:R-:W-:Y:S05]  /*7b40*/  @!P0 BRA `(.L_x_132) ;  /* 0x00000000001c8947 */ /* 0x000fea0003800000 */
[----:B------:R-:W-:Y:S01]  /*7b50*/  UMOV UR6, 0x33333333 ;  /* 0x3333333300067882 */ /* 0x000fe20000000000 */
[----:B------:R-:W-:Y:S01]  /*7b60*/  UMOV UR7, 0x401b3333 ;  /* 0x401b333300077882 */ /* 0x000fe20000000000 */
[----:B------:R-:W-:Y:S01]  /*7b70*/  IMAD.MOV.U32 R6, RZ, RZ, -0x2db61bb0 ;  /* 0xd249e450ff067424 */ /* 0x000fe200078e00ff */
[----:B------:R-:W-:Y:S01]  /*7b80*/  DSETP.NEU.AND P0, PT, R76, -UR6, PT ;  /* 0x800000064c007e2a */ /* 0x000fe2000bf0d000 */
[----:B------:R-:W-:-:S13]  /*7b90*/  IMAD.MOV.U32 R7, RZ, RZ, -0x3fe4cccb ;  /* 0xc01b3335ff077424 */ /* 0x000fda00078e00ff */
[----:B------:R-:W-:Y:S02]  /*7ba0*/  @P0 IMAD.MOV.U32 R6, RZ, RZ, R76 ;  /* 0x000000ffff060224 */ /* 0x000fe400078e004c */
[----:B------:R-:W-:-:S07]  /*7bb0*/  @P0 IMAD.MOV.U32 R7, RZ, RZ, R77 ;  /* 0x000000ffff070224 */ /* 0x000fce00078e004d */
.L_x_132:
[----:B------:R-:W-:Y:S05]  /*7bc0*/  BSYNC.RECONVERGENT B0 ;  /* 0x0000000000007941 */ /* 0x000fea0003800200 */
.L_x_131:
[----:B------:R-:W-:Y:S01]  /*7bd0*/  UMOV UR6, 0x66666666 ;  /* 0x6666666600067882 */ /* 0x000fe20000000000 */
[----:B------:R-:W-:Y:S01]  /*7be0*/  UMOV UR7, 0x4044e666 ;  /* 0x4044e66600077882 */ /* 0x000fe20000000000 */
[----:B------:R-:W-:Y:S01]  /*7bf0*/  DADD R20, R44, R20 ;  /* 0x000000002c147229 */ /* 0x000fe20000000014 */
[----:B------:R-:W-:Y:S01]  /*7c00*/  BSSY.RECONVERGENT B1, `(.L_x_133) ;  /* 0x0000014000017945 */ /* 0x000fe20003800200 */
[----:B------:R-:W-:-:S06]  /*7c10*/  DADD R2, R6, UR6 ;  /* 0x0000000606027e29 */ /* 0x000fcc0008000000 */
[----:B------:R-:W-:Y:S02]  /*7c20*/  DADD R8, R20, R8 ;  /* 0x0000000014087229 */ /* 0x000fe40000000008 */
[----:B------:R-:W-:Y:S02]  /*7c30*/  DMUL R10, R2, R28 ;  /* 0x0000001c020a7228 */ /* 0x000fe40000000000 */
[----:B------:R-:W-:-:S04]  /*7c40*/  FSETP.GEU.AND P1, PT, |R3|, 6.5827683646048100446e-37, PT ;  /* 0x036000000300780b */ /* 0x000fc80003f2e200 */
[----:B------:R-:W-:Y:S02]  /*7c50*/  DADD R8, R54, R8 ;  /* 0x0000000036087229 */ /* 0x000fe40000000008 */
[----:B------:R-:W-:-:S06]  /*7c60*/  DFMA R12, R10, 2.5, R2 ;  /* 0x400400000a0c782b */ /* 0x000fcc0000000002 */
[----:B------:R-:W-:Y:S02]  /*7c70*/  DFMA R8, RZ, R52, R8 ;  /* 0x00000034ff08722b */ /* 0x000fe40000000008 */
[----:B------:R-:W-:-:S06]  /*7c80*/  DFMA R28, R28, R12, R10 ;  /* 0x0000000c1c1c722b */ /* 0x000fcc000000000a */
[----:B------:R-:W-:-:S04]  /*7c90*/  DADD R8, RZ, R8 ;  /* 0x00000000ff087229 */ /* 0x000fc80000000008 */
[----:B------:R-:W-:-:S04]  /*7ca0*/  FFMA R0, RZ, -2.0625, R29 ;  /* 0xc0040000ff007823 */ /* 0x000fc8000000001d */
[----:B------:R-:W-:Y:S01]  /*7cb0*/  DFMA R80, RZ, R80, R8 ;  /* 0x00000050ff50722b */ /* 0x000fe20000000008 */
[----:B------:R-:W-:-:S13]  /*7cc0*/  FSETP.GT.AND P0, PT, |R0|, 1.469367938527859385e-39, PT ;  /* 0x001000000000780b */ /* 0x000fda0003f04200 */
[----:B------:R-:W-:Y:S05]  /*7cd0*/  @P0 BRA P1, `(.L_x_134) ;  /* 0x0000000000180947 */ /* 0x000fea0000800000 */
[----:B------:R-:W-:Y:S01]  /*7ce0*/  IMAD.MOV.U32 R138, RZ, RZ, R2 ;  /* 0x000000ffff8a7224 */ /* 0x000fe200078e0002 */
[----:B------:R-:W-:Y:S01]  /*7cf0*/  MOV R139, R3 ;  /* 0x00000003008b7202 */ /* 0x000fe20000000f00 */
[----:B------:R-:W-:Y:S01]  /*7d00*/  IMAD.MOV.U32 R124, RZ, RZ, RZ ;  /* 0x000000ffff7c7224 */ /* 0x000fe200078e00ff */
[----:B------:R-:W-:Y:S01]  /*7d10*/  MOV R0, 0x7d40 ;  /* 0x00007d4000007802 */ /* 0x000fe20000000f00 */
[----:B------:R-:W-:-:S07]  /*7d20*/  IMAD.MOV.U32 R31, RZ, RZ, -0x3ffc0000 ;  /* 0xc0040000ff1f7424 */ /* 0x000fce00078e00ff */
[----:B------:R-:W-:Y:S05]  /*7d30*/  CALL.REL.NOINC `($__internal_2_$__cuda_sm20_div_rn_f64_full) ;  /* 0x00000124006c7944 */ /* 0x000fea0003c00000 */
.L_x_134:
[----:B------:R-:W-:Y:S05]  /*7d40*/  BSYNC.RECONVERGENT B1 ;  /* 0x0000000000017941 */ /* 0x000fea0003800200 */
.L_x_133:
        /* <DEDUP_REMOVED lines=58> */
.L_x_136:
[----:B------:R-:W-:Y:S05]  /*80f0*/  BSYNC.RECONVERGENT B0 ;  /* 0x0000000000007941 */ /* 0x000fea0003800200 */
.L_x_135:
[----:B------:R-:W-:Y:S01]  /*8100*/  DADD R30, R8, -1 ;  /* 0xbff00000081e7429 */ /* 0x000fe20000000000 */
[----:B------:R-:W-:Y:S01]  /*8110*/  UMOV UR6, 0xa6223e18 ;  /* 0xa6223e1800067882 */ /* 0x000fe20000000000 */
[----:B------:R-:W-:Y:S01]  /*8120*/  MOV R8, 0x1 ;  /* 0x0000000100087802 */ /* 0x000fe20000000f00 */
[----:B------:R-:W-:Y:S01]  /*8130*/  UMOV UR7, 0x3f9d1244 ;  /* 0x3f9d124400077882 */ /* 0x000fe20000000000 */
[----:B------:R-:W-:Y:S01]  /*8140*/  BSSY.RECONVERGENT B1, `(.L_x_137) ;  /* 0x0000014000017945 */ /* 0x000fe20003800200 */
[----:B------:R-:W-:Y:S01]  /*8150*/  DMUL R138, R2, -UR6 ;  /* 0x80000006028a7c28 */ /* 0x000fe20008000000 */
[----:B------:R-:W0:Y:S09]  /*8160*/  MUFU.RCP64H R9, R31 ;  /* 0x0000001f00097308 */ /* 0x000e320000001800 */
[----:B------:R-:W-:Y:S01]  /*8170*/  FSETP.GEU.AND P1, PT, |R139|, 6.5827683646048100446e-37, PT ;  /* 0x036000008b00780b */ /* 0x000fe20003f2e200 */
[----:B0-----:R-:W-:-:S08]  /*8180*/  DFMA R10, -R30, R8, 1 ;  /* 0x3ff000001e0a742b */ /* 0x001fd00000000108 */
        /* <DEDUP_REMOVED lines=12> */
[----:B------:R-:W-:Y:S05]  /*8250*/  CALL.REL.NOINC `($__internal_2_$__cuda_sm20_div_rn_f64_full) ;  /* 0x0000012000247944 */ /* 0x000fea0003c00000 */
[----:B------:R-:W-:Y:S02]  /*8260*/  IMAD.MOV.U32 R2, RZ, RZ, R28 ;  /* 0x000000ffff027224 */ /* 0x000fe400078e001c */
[----:B------:R-:W-:-:S07]  /*8270*/  IMAD.MOV.U32 R3, RZ, RZ, R29 ;  /* 0x000000ffff037224 */ /* 0x000fce00078e001d */
.L_x_138:
[----:B------:R-:W-:Y:S05]  /*8280*/  BSYNC.RECONVERGENT B1 ;  /* 0x0000000000017941 */ /* 0x000fea0003800200 */
.L_x_137:
[----:B------:R-:W0:Y:S01]  /*8290*/  MUFU.RCP64H R9, -4.799999237060546875 ;  /* 0xc013333300097908 */ /* 0x000e220000001800 */
[----:B------:R-:W-:Y:S01]  /*82a0*/  IMAD.MOV.U32 R12, RZ, RZ, 0x33333333 ;  /* 0x33333333ff0c7424 */ /* 0x000fe200078e00ff */
[----:B------:R-:W-:Y:S01]  /*82b0*/  MOV R8, 0x1 ;  /* 0x0000000100087802 */ /* 0x000fe20000000f00 */
[----:B------:R-:W-:Y:S01]  /*82c0*/  IMAD.MOV.U32 R13, RZ, RZ, 0x40133333 ;  /* 0x40133333ff0d7424 */ /* 0x000fe200078e00ff */
[----:B------:R-:W-:Y:S01]  /*82d0*/  UMOV UR6, 0x33333333 ;  /* 0x3333333300067882 */ /* 0x000fe20000000000 */
[----:B------:R-:W-:Y:S01]  /*82e0*/  UMOV UR7, 0x401b3333 ;  /* 0x401b333300077882 */ /* 0x000fe20000000000 */
[----:B------:R-:W-:Y:S01]  /*82f0*/  BSSY.RECONVERGENT B1, `(.L_x_139) ;  /* 0x0000014000017945 */ /* 0x000fe20003800200 */
[----:B------:R-:W-:Y:S02]  /*8300*/  DADD R6, R6, UR6 ;  /* 0x0000000606067e29 */ /* 0x000fe40008000000 */
[----:B0-----:R-:W-:-:S08]  /*8310*/  DFMA R10, R8, R12, 1 ;  /* 0x3ff00000080a742b */ /* 0x001fd0000000000c */
[----:B------:R-:W-:Y:S01]  /*8320*/  FSETP.GEU.AND P1, PT, |R7|, 6.5827683646048100446e-37, PT ;  /* 0x036000000700780b */ /* 0x000fe20003f2e200 */
[----:B------:R-:W-:-:S08]  /*8330*/  DFMA R10, R10, R10, R10 ;  /* 0x0000000a0a0a722b */ /* 0x000fd0000000000a */
[----:B------:R-:W-:-:S08]  /*8340*/  DFMA R10, R8, R10, R8 ;  /* 0x0000000a080a722b */ /* 0x000fd00000000008 */
[----:B------:R-:W-:-:S08]  /*8350*/  DFMA R8, R10, R12, 1 ;  /* 0x3ff000000a08742b */ /* 0x000fd0000000000c */
[----:B------:R-:W-:-:S08]  /*8360*/  DFMA R8, R10, R8, R10 ;  /* 0x000000080a08722b */ /* 0x000fd0000000000a */
[----:B------:R-:W-:-:S08]  /*8370*/  DMUL R28, R6, R8 ;  /* 0x00000008061c7228 */ /* 0x000fd00000000000 */
[----:B------:R-:W-:-:S08]  /*8380*/  DFMA R10, R28, R12, R6 ;  /* 0x0000000c1c0a722b */ /* 0x000fd00000000006 */
[----:B------:R-:W-:-:S10]  /*8390*/  DFMA R28, R8, R10, R28 ;  /* 0x0000000a081c722b */ /* 0x000fd4000000001c */
[----:B------:R-:W-:-:S05]  /*83a0*/  FFMA R0, RZ, -2.2999999523162841797, R29 ;  /* 0xc0133333ff007823 */ /* 0x000fca000000001d */
[----:B------:R-:W-:-:S13]  /*83b0*/  FSETP.GT.AND P0, PT, |R0|, 1.469367938527859385e-39, PT ;  /* 0x001000000000780b */ /* 0x000fda0003f04200 */
[----:B------:R-:W-:Y:S05]  /*83c0*/  @P0 BRA P1, `(.L_x_140) ;  /* 0x0000000000180947 */ /* 0x000fea0000800000 */
[----:B------:R-:W-:Y:S01]  /*83d0*/  IMAD.MOV.U32 R138, RZ, RZ, R6 ;  /* 0x000000ffff8a7224 */ /* 0x000fe200078e0006 */
[----:B------:R-:W-:Y:S01]  /*83e0*/  MOV R0, 0x8430 ;  /* 0x0000843000007802 */ /* 0x000fe20000000f00 */
[----:B------:R-:W-:Y:S02]  /*83f0*/  IMAD.MOV.U32 R139, RZ, RZ, R7 ;  /* 0x000000ffff8b7224 */ /* 0x000fe400078e0007 */
[----:B------:R-:W-:Y:S02]  /*8400*/  IMAD.MOV.U32 R124, RZ, RZ, 0x33333333 ;  /* 0x33333333ff7c7424 */ /* 0x000fe400078e00ff */
[----:B------:R-:W-:-:S07]  /*8410*/  IMAD.MOV.U32 R31, RZ, RZ, -0x3feccccd ;  /* 0xc0133333ff1f7424 */ /* 0x000fce00078e00ff */
[----:B------:R-:W-:Y:S05]  /*8420*/  CALL.REL.NOINC `($__internal_2_$__cuda_sm20_div_rn_f64_full) ;  /* 0x0000011c00b07944 */ /* 0x000fea0003c00000 */
.L_x_140:
[----:B------:R-:W-:Y:S05]  /*8430*/  BSYNC.RECONVERGENT B1 ;  /* 0x0000000000017941 */ /* 0x000fea0003800200 */
.L_x_139:
[----:B------:R-:W-:Y:S01]  /*8440*/  IMAD.MOV.U32 R12, RZ, RZ, 0x652b82fe ;  /* 0x652b82feff0c7424 */ /* 0x000fe200078e00ff */
[----:B------:R-:W-:Y:S01]  /*8450*/  MOV R13, 0x3ff71547 ;  /* 0x3ff71547000d7802 */ /* 0x000fe20000000f00 */
[----:B------:R-:W-:Y:S01]  /*8460*/  UMOV UR6, 0xfefa39ef ;  /* 0xfefa39ef00067882 */ /* 0x000fe20000000000 */
[----:B------:R-:W-:Y:S01]  /*8470*/  UMOV UR7, 0x3fe62e42 ;  /* 0x3fe62e4200077882 */ /* 0x000fe20000000000 */
[----:B------:R-:W-:Y:S01]  /*8480*/  FSETP.GEU.AND P0, PT, |R29|, 4.1917929649353027344, PT ;  /* 0x4086232b1d00780b */ /* 0x000fe20003f0e200 */
[----:B------:R-:W-:Y:S02]  /*8490*/  BSSY.RECONVERGENT B0, `(.L_x_141) ;  /* 0x0000035000007945 */ /* 0x000fe40003800200 */
        /* <DEDUP_REMOVED lines=52> */
.L_x_142:
[----:B------:R-:W-:Y:S05]  /*87e0*/  BSYNC.RECONVERGENT B0 ;  /* 0x0000000000007941 */ /* 0x000fea0003800200 */
.L_x_141:
[----:B------:R-:W-:Y:S01]  /*87f0*/  DADD R30, R8, -1 ;  /* 0xbff00000081e7429 */ /* 0x000fe20000000000 */
[----:B------:R-:W-:Y:S01]  /*8800*/  UMOV UR6, 0xa36e2eb2 ;  /* 0xa36e2eb200067882 */ /* 0x000fe20000000000 */
[----:B------:R-:W-:Y:S01]  /*8810*/  IMAD.MOV.U32 R8, RZ, RZ, 0x1 ;  /* 0x00000001ff087424 */ /* 0x000fe200078e00ff */
        /* <DEDUP_REMOVED lines=19> */
.L_x_144:
[----:B------:R-:W-:Y:S05]  /*8950*/  BSYNC.RECONVERGENT B1 ;  /* 0x0000000000017941 */ /* 0x000fea0003800200 */
.L_x_143:
[----:B------:R-:W0:Y:S01]  /*8960*/  MUFU.RCP64H R7, 2.5 ;  /* 0x4004000000077908 */ /* 0x000e220000001800 */
[----:B------:R-:W-:Y:S01]  /*8970*/  IMAD.MOV.U32 R10, RZ, RZ, 0x0 ;  /* 0x00000000ff0a7424 */ /* 0x000fe200078e00ff */
[----:B------:R-:W-:Y:S01]  /*8980*/  MOV R6, 0x1 ;  /* 0x0000000100067802 */ /* 0x000fe20000000f00 */
[----:B------:R-:W-:Y:S01]  /*8990*/  IMAD.MOV.U32 R11, RZ, RZ, 0x40040000 ;  /* 0x40040000ff0b7424 */ /* 0x000fe200078e00ff */
[----:B------:R-:W-:Y:S01]  /*89a0*/  UMOV UR6, 0xcccccccd ;  /* 0xcccccccd00067882 */ /* 0x000fe20000000000 */
[----:B------:R-:W-:Y:S01]  /*89b0*/  UMOV UR7, 0x3ffccccc ;  /* 0x3ffccccc00077882 */ /* 0x000fe20000000000 */
[----:B------:R-:W-:Y:S01]  /*89c0*/  BSSY.RECONVERGENT B1, `(.L_x_145) ;  /* 0x000001a000017945 */ /* 0x000fe20003800200 */
[C---:B------:R-:W-:Y:S02]  /*89d0*/  DADD R12, R76.reuse, UR6 ;  /* 0x000000064c0c7e29 */ /* 0x040fe40008000000 */
[----:B------:R-:W-:Y:S02]  /*89e0*/  DSETP.NEU.AND P0, PT, R76, -UR6, PT ;  /* 0x800000064c007e2a */ /* 0x000fe4000bf0d000 */
[----:B------:R-:W-:-:S02]  /*89f0*/  DADD R18, R28, R2 ;  /* 0x000000001c127229 */ /* 0x000fc40000000002 */
[----:B0-----:R-:W-:-:S08]  /*8a00*/  DFMA R8, R6, -R10, 1 ;  /* 0x3ff000000608742b */ /* 0x001fd0000000080a */
[----:B------:R-:W-:-:S08]  /*8a10*/  DFMA R8, R8, R8, R8 ;  /* 0x000000080808722b */ /* 0x000fd00000000008 */
[----:B------:R-:W-:-:S08]  /*8a20*/  DFMA R8, R6, R8, R6 ;  /* 0x000000080608722b */ /* 0x000fd00000000006 */
[----:B------:R-:W-:-:S08]  /*8a30*/  DFMA R6, R8, -R10, 1 ;  /* 0x3ff000000806742b */ /* 0x000fd0000000080a */
[----:B------:R-:W-:Y:S01]  /*8a40*/  DFMA R8, R8, R6, R8 ;  /* 0x000000060808722b */ /* 0x000fe20000000008 */
[----:B------:R-:W-:Y:S02]  /*8a50*/  FSEL R6, R12, -1.3722250853759055453e-33, P0 ;  /* 0x88e400000c067808 */ /* 0x000fe40000000000 */
[----:B------:R-:W-:-:S04]  /*8a60*/  FSEL R7, R13, -0.44720998406410217285, P0 ;  /* 0xbee4f8b50d077808 */ /* 0x000fc80000000000 */
[----:B------:R-:W-:Y:S02]  /*8a70*/  FSETP.GEU.AND P1, PT, |R7|, 6.5827683646048100446e-37, PT ;  /* 0x036000000700780b */ /* 0x000fe40003f2e200 */
[----:B------:R-:W-:-:S08]  /*8a80*/  DMUL R10, R8, R6 ;  /* 0x00000006080a7228 */ /* 0x000fd00000000000 */
[----:B------:R-:W-:-:S08]  /*8a90*/  DFMA R12, R10, -2.5, R6 ;  /* 0xc00400000a0c782b */ /* 0x000fd00000000006 */
[----:B------:R-:W-:-:S10]  /*8aa0*/  DFMA R8, R8, R12, R10 ;  /* 0x0000000c0808722b */ /* 0x000fd4000000000a */
[----:B------:R-:W-:-:S05]  /*8ab0*/  FFMA R0, RZ, 2.0625, R9 ;  /* 0x40040000ff007823 */ /* 0x000fca0000000009 */
[----:B------:R-:W-:-:S13]  /*8ac0*/  FSETP.GT.AND P0, PT, |R0|, 1.469367938527859385e-39, PT ;  /* 0x001000000000780b */ /* 0x000fda0003f04200 */
[----:B------:R-:W-:Y:S05]  /*8ad0*/  @P0 BRA P1, `(.L_x_146) ;  /* 0x0000000000200947 */ /* 0x000fea0000800000 */
[----:B------:R-:W-:Y:S01]  /*8ae0*/  IMAD.MOV.U32 R138, RZ, RZ, R6 ;  /* 0x000000ffff8a7224 */ /* 0x000fe200078e0006 */
[----:B------:R-:W-:Y:S01]  /*8af0*/  MOV R0, 0x8b40 ;  /* 0x00008b4000007802 */ /* 0x000fe20000000f00 */
[----:B------:R-:W-:Y:S02]  /*8b00*/  IMAD.MOV.U32 R139, RZ, RZ, R7 ;  /* 0x000000ffff8b7224 */ /* 0x000fe400078e0007 */
[----:B------:R-:W-:Y:S02]  /*8b10*/  IMAD.MOV.U32 R124, RZ, RZ, RZ ;  /* 0x000000ffff7c7224 */ /* 0x000fe400078e00ff */
[----:B------:R-:W-:-:S07]  /*8b20*/  IMAD.MOV.U32 R31, RZ, RZ, 0x40040000 ;  /* 0x40040000ff1f7424 */ /* 0x000fce00078e00ff */
[----:B------:R-:W-:Y:S05]  /*8b30*/  CALL.REL.NOINC `($__internal_2_$__cuda_sm20_div_rn_f64_full) ;  /* 0x0000011400ec7944 */ /* 0x000fea0003c00000 */
[----:B------:R-:W-:Y:S01]  /*8b40*/  IMAD.MOV.U32 R8, RZ, RZ, R28 ;  /* 0x000000ffff087224 */ /* 0x000fe200078e001c */
[----:B------:R-:W-:-:S07]  /*8b50*/  MOV R9, R29 ;  /* 0x0000001d00097202 */ /* 0x000fce0000000f00 */
.L_x_146:
[----:B------:R-:W-:Y:S05]  /*8b60*/  BSYNC.RECONVERGENT B1 ;  /* 0x0000000000017941 */ /* 0x000fea0003800200 */
.L_x_145:
        /* <DEDUP_REMOVED lines=43> */
[----:B------:R-:W-:Y:S01]  /*8e20*/  IMAD R3, R12, 0x100000, R11 ;  /* 0x001000000c037824 */ /* 0x000fe200078e020b */
[----:B------:R-:W-:Y:S01]  /*8e30*/  MOV R2, R10 ;  /* 0x0000000a00027202 */ /* 0x000fe20000000f00 */
[----:B------:R-:W-:Y:S06]  /*8e40*/  @!P0 BRA `(.L_x_148) ;  /* 0x0000000000348947 */ /* 0x000fec0003800000 */
[----:B------:R-:W-:Y:S01]  /*8e50*/  FSETP.GEU.AND P1, PT, |R9|, 4.2275390625, PT ;  /* 0x408748000900780b */ /* 0x000fe20003f2e200 */
[C---:B------:R-:W-:Y:S02]  /*8e60*/  DADD R2, R8.reuse, +INF ;  /* 0x7ff0000008027429 */ /* 0x040fe40000000000 */
[----:B------:R-:W-:-:S08]  /*8e70*/  DSETP.GEU.AND P0, PT, R8, RZ, PT ;  /* 0x000000ff0800722a */ /* 0x000fd00003f0e000 */
[----:B------:R-:W-:Y:S02]  /*8e80*/  FSEL R2, R2, RZ, P0 ;  /* 0x000000ff02027208 */ /* 0x000fe40000000000 */
[----:B------:R-:W-:Y:S01]  /*8e90*/  @!P1 LEA.HI R0, R12, R12, RZ, 0x1 ;  /* 0x0000000c0c009211 */ /* 0x000fe200078f08ff */
[----:B------:R-:W-:Y:S01]  /*8ea0*/  @!P1 IMAD.MOV.U32 R8, RZ, RZ, R10 ;  /* 0x000000ffff089224 */ /* 0x000fe200078e000a */
[----:B------:R-:W-:Y:S01]  /*8eb0*/  FSEL R3, R3, RZ, P0 ;  /* 0x000000ff03037208 */ /* 0x000fe20000000000 */
[----:B------:R-:W-:Y:S01]  /*8ec0*/  @!P1 IMAD.MOV.U32 R10, RZ, RZ, RZ ;  /* 0x000000ffff0a9224 */ /* 0x000fe200078e00ff */
[----:B------:R-:W-:-:S05]  /*8ed0*/  @!P1 SHF.R.S32.HI R9, RZ, 0x1, R0 ;  /* 0x00000001ff099819 */ /* 0x000fca0000011400 */
[----:B------:R-:W-:Y:S02]  /*8ee0*/  @!P1 IMAD.IADD R12, R12, 0x1, -R9 ;  /* 0x000000010c0c9824 */ /* 0x000fe400078e0a09 */
[----:B------:R-:W-:-:S03]  /*8ef0*/  @!P1 IMAD R9, R9, 0x100000, R11 ;  /* 0x0010000009099824 */ /* 0x000fc600078e020b */
[----:B------:R-:W-:-:S06]  /*8f00*/  @!P1 LEA R11, R12, 0x3ff00000, 0x14 ;  /* 0x3ff000000c0b9811 */ /* 0x000fcc00078ea0ff */
[----:B------:R-:W-:-:S11]  /*8f10*/  @!P1 DMUL R2, R8, R10 ;  /* 0x0000000a08029228 */ /* 0x000fd60000000000 */
.L_x_148:
[----:B------:R-:W-:Y:S05]  /*8f20*/  BSYNC.RECONVERGENT B0 ;  /* 0x0000000000007941 */ /* 0x000fea0003800200 */
.L_x_147:
[----:B------:R-:W-:Y:S01]  /*8f30*/  DADD R30, R2, -1 ;  /* 0xbff00000021e7429 */ /* 0x000fe20000000000 */
[----:B------:R-:W-:Y:S01]  /*8f40*/  IMAD.MOV.U32 R138, RZ, RZ, R6 ;  /* 0x000000ffff8a7224 */ /* 0x000fe200078e0006 */
[----:B------:R-:W-:Y:S01]  /*8f50*/  MOV R2, 0x1 ;  /* 0x0000000100027802 */ /* 0x000fe20000000f00 */
[----:B------:R-:W-:Y:S01]  /*8f60*/  IMAD.MOV.U32 R139, RZ, RZ, R7 ;  /* 0x000000ffff8b7224 */ /* 0x000fe200078e0007 */
[----:B------:R-:W-:Y:S01]  /*8f70*/  UMOV UR6, 0xa18bd662 ;  /* 0xa18bd66200067882 */ /* 0x000fe20000000000 */
[----:B------:R-:W-:Y:S01]  /*8f80*/  UMOV UR7, 0x3f87689c ;  /* 0x3f87689c00077882 */ /* 0x000fe20000000000 */
[----:B------:R-:W0:Y:S01]  /*8f90*/  MUFU.RCP64H R3, R31 ;  /* 0x0000001f00037308 */ /* 0x000e220000001800 */
[----:B------:R-:W-:Y:S02]  /*8fa0*/  BSSY.RECONVERGENT B1, `(.L_x_149) ;  /* 0x0000011000017945 */ /* 0x000fe40003800200 */
[----:B------:R-:W-:-:S10]  /*8fb0*/  DMUL R138, R138, UR6 ;  /* 0x000000068a8a7c28 */ /* 0x000fd40008000000 */
        /* <DEDUP_REMOVED lines=15> */
.L_x_150:
[----:B------:R-:W-:Y:S05]  /*90b0*/  BSYNC.RECONVERGENT B1 ;  /* 0x0000000000017941 */ /* 0x000fea0003800200 */
.L_x_149:
[----:B------:R-:W0:Y:S01]  /*90c0*/  MUFU.RCP64H R3, 30 ;  /* 0x403e000000037908 */ /* 0x000e220000001800 */
[----:B------:R-:W-:Y:S01]  /*90d0*/  IMAD.MOV.U32 R8, RZ, RZ, 0x0 ;  /* 0x00000000ff087424 */ /* 0x000fe200078e00ff */
[----:B------:R-:W-:Y:S01]  /*90e0*/  MOV R9, 0x403e0000 ;  /* 0x403e000000097802 */ /* 0x000fe20000000f00 */
[----:B------:R-:W-:Y:S01]  /*90f0*/  IMAD.MOV.U32 R2, RZ, RZ, 0x1 ;  /* 0x00000001ff027424 */ /* 0x000fe200078e00ff */
[----:B------:R-:W-:Y:S01]  /*9100*/  UMOV UR6, 0x66666666 ;  /* 0x6666666600067882 */ /* 0x000fe20000000000 */
[----:B------:R-:W-:Y:S01]  /*9110*/  UMOV UR7, 0x40432666 ;  /* 0x4043266600077882 */ /* 0x000fe20000000000 */
[----:B------:R-:W-:Y:S01]  /*9120*/  BSSY.RECONVERGENT B1, `(.L_x_151) ;  /* 0x0000017000017945 */ /* 0x000fe20003800200 */
[----:B------:R-:W-:Y:S02]  /*9130*/  DADD R18, R18, R28 ;  /* 0x0000000012127229 */ /* 0x000fe4000000001c */
[----:B0-----:R-:W-:-:S08]  /*9140*/  DFMA R6, R2, -R8, 1 ;  /* 0x3ff000000206742b */ /* 0x001fd00000000808 */
[----:B------:R-:W-:-:S08]  /*9150*/  DFMA R6, R6, R6, R6 ;  /* 0x000000060606722b */ /* 0x000fd00000000006 */
[----:B------:R-:W-:Y:S02]  /*9160*/  DFMA R2, R2, R6, R2 ;  /* 0x000000060202722b */ /* 0x000fe40000000002 */
[----:B------:R-:W-:-:S06]  /*9170*/  DADD R6, R76, UR6 ;  /* 0x000000064c067e29 */ /* 0x000fcc0008000000 */
[----:B------:R-:W-:-:S04]  /*9180*/  DFMA R8, R2, -R8, 1 ;  /* 0x3ff000000208742b */ /* 0x000fc80000000808 */
[----:B------:R-:W-:-:S04]  /*9190*/  FSETP.GEU.AND P1, PT, |R7|, 6.5827683646048100446e-37, PT ;  /* 0x036000000700780b */ /* 0x000fc80003f2e200 */
[----:B------:R-:W-:-:S08]  /*91a0*/  DFMA R2, R2, R8, R2 ;  /* 0x000000080202722b */ /* 0x000fd00000000002 */
[----:B------:R-:W-:-:S08]  /*91b0*/  DMUL R8, R6, R2 ;  /* 0x0000000206087228 */ /* 0x000fd00000000000 */
[----:B------:R-:W-:-:S08]  /*91c0*/  DFMA R10, R8, -30, R6 ;  /* 0xc03e0000080a782b */ /* 0x000fd00000000006 */
[----:B------:R-:W-:-:S10]  /*91d0*/  DFMA R2, R2, R10, R8 ;  /* 0x0000000a0202722b */ /* 0x000fd40000000008 */
[----:B------:R-:W-:-:S05]  /*91e0*/  FFMA R0, RZ, 2.96875, R3 ;  /* 0x403e0000ff007823 */ /* 0x000fca0000000003 */
[----:B------:R-:W-:-:S13]  /*91f0*/  FSETP.GT.AND P0, PT, |R0|, 1.469367938527859385e-39, PT ;  /* 0x001000000000780b */ /* 0x000fda0003f04200 */
[----:B------:R-:W-:Y:S05]  /*9200*/  @P0 BRA P1, `(.L_x_152) ;  /* 0x0000000000200947 */ /* 0x000fea0000800000 */
[----:B------:R-:W-:Y:S01]  /*9210*/  IMAD.MOV.U32 R138, RZ, RZ, R6 ;  /* 0x000000ffff8a7224 */ /* 0x000fe200078e0006 */
[----:B------:R-:W-:Y:S01]  /*9220*/  MOV R31, 0x403e0000 ;  /* 0x403e0000001f7802 */ /* 0x000fe20000000f00 */
[----:B------:R-:W-:Y:S01]  /*9230*/  IMAD.MOV.U32 R139, RZ, RZ, R7 ;  /* 0x000000ffff8b7224 */ /* 0x000fe200078e0007 */
[----:B------:R-:W-:Y:S01]  /*9240*/  MOV R0, 0x9270 ;  /* 0x0000927000007802 */ /* 0x000fe20000000f00 */
[----:B------:R-:W-:-:S07]  /*9250*/  IMAD.MOV.U32 R124, RZ, RZ, RZ ;  /* 0x000000ffff7c7224 */ /* 0x000fce00078e00ff */
[----:B------:R-:W-:Y:S05]  /*9260*/  CALL.REL.NOINC `($__internal_2_$__cuda_sm20_div_rn_f64_full) ;  /* 0x0000011000207944 */ /* 0x000fea0003c00000 */
[----:B------:R-:W-:Y:S02]  /*9270*/  IMAD.MOV.U32 R2, RZ, RZ, R28 ;  /* 0x000000ffff027224 */ /* 0x000fe400078e001c */
[----:B------:R-:W-:-:S07]  /*9280*/  IMAD.MOV.U32 R3, RZ, RZ, R29 ;  /* 0x000000ffff037224 */ /* 0x000fce00078e001d */
.L_x_152:
[----:B------:R-:W-:Y:S05]  /*9290*/  BSYNC.RECONVERGENT B1 ;  /* 0x0000000000017941 */ /* 0x000fea0003800200 */
.L_x_151:
[----:B------:R-:W-:Y:S01]  /*92a0*/  IMAD.MOV.U32 R22, RZ, RZ, 0x652b82fe ;  /* 0x652b82feff167424 */ /* 0x000fe200078e00ff */
[----:B------:R-:W-:Y:S01]  /*92b0*/  UMOV UR6, 0xfefa39ef ;  /* 0xfefa39ef00067882 */ /* 0x000fe20000000000 */
[----:B------:R-:W-:Y:S01]  /*92c0*/  IMAD.MOV.U32 R23, RZ, RZ, 0x3ff71547 ;  /* 0x3ff71547ff177424 */ /* 0x000fe200078e00ff */
[----:B------:R-:W-:Y:S01]  /*92d0*/  UMOV UR7, 0x3fe62e42 ;  /* 0x3fe62e4200077882 */ /* 0x000fe20000000000 */
[----:B------:R-:W0:Y:S01]  /*92e0*/  MUFU.RCP64H R13, -30 ;  /* 0xc03e0000000d7908 */ /* 0x000e220000001800 */
[----:B------:R-:W-:Y:S01]  /*92f0*/  IMAD.MOV.U32 R20, RZ, RZ, 0x0 ;  /* 0x00000000ff147424 */ /* 0x000fe200078e00ff */
[----:B------:R-:W-:Y:S01]  /*9300*/  FSETP.GEU.AND P0, PT, |R3|, 4.1917929649353027344, PT ;  /* 0x4086232b0300780b */ /* 0x000fe20003f0e200 */
[----:B------:R-:W-:Y:S01]  /*9310*/  IMAD.MOV.U32 R21, RZ, RZ, 0x403e0000 ;  /* 0x403e0000ff157424 */ /* 0x000fe200078e00ff */
[----:B------:R-:W-:Y:S01]  /*9320*/  DFMA R22, R2, R22, 6.75539944105574400000e+15 ;  /* 0x433800000216742b */ /* 0x000fe20000000016 */
[----:B------:R-:W-:Y:S01]  /*9330*/  IMAD.MOV.U32 R12, RZ, RZ, 0x1 ;  /* 0x00000001ff0c7424 */ /* 0x000fe200078e00ff */
[----:B------:R-:W-:Y:S01]  /*9340*/  BSSY.RECONVERGENT B0, `(.L_x_153) ;  /* 0x0000040000007945 */ /* 0x000fe20003800200 */
[----:B------:R-:W-:-:S05]  /*9350*/  FSETP.GEU.AND P3, PT, |R7|, 6.5827683646048100446e-37, PT ;  /* 0x036000000700780b */ /* 0x000fca0003f6e200 */
[----:B------:R-:W-:Y:S02]  /*9360*/  DADD R8, R22, -6.75539944105574400000e+15 ;  /* 0xc338000016087429 */ /* 0x000fe40000000000 */
[----:B0-----:R-:W-:-:S06]  /*9370*/  DFMA R16, R12, R20, 1 ;  /* 0x3ff000000c10742b */ /* 0x001fcc0000000014 */
[----:B------:R-:W-:Y:S01]  /*9380*/  DFMA R10, R8, -UR6, R2 ;  /* 0x80000006080a7c2b */ /* 0x000fe20008000002 */
[----:B------:R-:W-:Y:S01]  /*9390*/  UMOV UR6, 0x3b39803f ;  /* 0x3b39803f00067882 */ /* 0x000fe20000000000 */
[----:B------:R-:W-:Y:S01]  /*93a0*/  UMOV UR7, 0x3c7abc9e ;  /* 0x3c7abc9e00077882 */ /* 0x000fe20000000000 */
[----:B------:R-:W-:-:S05]  /*93b0*/  DFMA R16, R16, R16, R16 ;  /* 0x000000101010722b */ /* 0x000fca0000000010 */
[----:B------:R-:W-:Y:S01]  /*93c0*/  DFMA R10, R8, -UR6, R10 ;  /* 0x80000006080a7c2b */ /* 0x000fe2000800000a */
[----:B------:R-:W-:Y:S01]  /*93d0*/  UMOV UR6, 0x69ce2bdf ;  /* 0x69ce2bdf00067882 */ /* 0x000fe20000000000 */
[----:B------:R-:W-:Y:S01]  /*93e0*/  MOV R8, 0xfca213ea ;  /* 0xfca213ea00087802 */ /* 0x000fe20000000f00 */
[----:B------:R-:W-:Y:S01]  /*93f0*/  IMAD.MOV.U32 R9, RZ, RZ, 0x3e928af3 ;  /* 0x3e928af3ff097424 */ /* 0x000fe200078e00ff */
[----:B------:R-:W-:Y:S01]  /*9400*/  UMOV UR7, 0x3e5ade15 ;  /* 0x3e5ade1500077882 */ /* 0x000fe20000000000 */
[----:B------:R-:W-:-:S04]  /*9410*/  DFMA R16, R12, R16, R12 ;  /* 0x000000100c10722b */ /* 0x000fc8000000000c */
[----:B------:R-:W-:Y:S01]  /*9420*/  DFMA R8, R10, UR6, R8 ;  /* 0x000000060a087c2b */ /* 0x000fe20008000008 */
[----:B------:R-:W-:Y:S01]  /*9430*/  UMOV UR6, 0x62401315 ;  /* 0x6240131500067882 */ /* 0x000fe20000000000 */
[----:B------:R-:W-:Y:S02]  /*9440*/  UMOV UR7, 0x3ec71dee ;  /* 0x3ec71dee00077882 */ /* 0x000fe40000000000 */
[----:B------:R-:W-:-:S04]  /*9450*/  DFMA R12, R16, R20, 1 ;  /* 0x3ff00000100c742b */ /* 0x000fc80000000014 */
        /* <DEDUP_REMOVED lines=10> */
[----:B------:R-:W-:Y:S02]  /*9500*/  UMOV UR7, 0x3f56c16c ;  /* 0x3f56c16c00077882 */ /* 0x000fe40000000000 */
[----:B------:R-:W-:-:S04]  /*9510*/  DFMA R16, R28, 30, R6 ;  /* 0x403e00001c10782b */ /* 0x000fc80000000006 */
[----:B------:R-:W-:Y:S01]  /*9520*/  DFMA R8, R10, R8, UR6 ;  /* 0x000000060a087e2b */ /* 0x000fe20008000008 */
[----:B------:R-:W-:Y:S01]  /*9530*/  UMOV UR6, 0x11122322 ;  /* 0x1112232200067882 */ /* 0x000fe20000000000 */
[----:B------:R-:W-:Y:S02]  /*9540*/  UMOV UR7, 0x3f811111 ;  /* 0x3f81111100077882 */ /* 0x000fe40000000000 */
[----:B------:R-:W-:-:S04]  /*9550*/  DFMA R28, R12, R16, R28 ;  /* 0x000000100c1c722b */ /* 0x000fc8000000001c */
[----:B------:R-:W-:Y:S01]  /*9560*/  DFMA R8, R10, R8, UR6 ;  /* 0x000000060a087e2b */ /* 0x000fe20008000008 */
[----:B------:R-:W-:Y:S01]  /*9570*/  UMOV UR6, 0x555502a1 ;  /* 0x555502a100067882 */ /* 0x000fe20000000000 */
[----:B------:R-:W-:-:S04]  /*9580*/  UMOV UR7, 0x3fa55555 ;  /* 0x3fa5555500077882 */ /* 0x000fc80000000000 */
[----:B------:R-:W-:Y:S02]  /*9590*/  FFMA R0, RZ, -2.96875, R29 ;  /* 0xc03e0000ff007823 */ /* 0x000fe4000000001d */
[----:B------:R-:W-:Y:S01]  /*95a0*/  DFMA R8, R10, R8, UR6 ;  /* 0x000000060a087e2b */ /* 0x000fe20008000008 */
[----:B------:R-:W-:Y:S01]  /*95b0*/  UMOV UR6, 0x55555511 ;  /* 0x5555551100067882 */ /* 0x000fe20000000000 */
[----:B------:R-:W-:Y:S01]  /*95c0*/  UMOV UR7, 0x3fc55555 ;  /* 0x3fc5555500077882 */ /* 0x000fe20000000000 */
[----:B------:R-:W-:-:S05]  /*95d0*/  FSETP.GT.AND P2, PT, |R0|, 1.469367938527859385e-39, PT ;  /* 0x001000000000780b */ /* 0x000fca0003f44200 */
[----:B------:R-:W-:Y:S01]  /*95e0*/  DFMA R8, R10, R8, UR6 ;  /* 0x000000060a087e2b */ /* 0x000fe20008000008 */
[----:B------:R-:W-:Y:S01]  /*95f0*/  UMOV UR6, 0xb ;  /* 0x0000000b00067882 */ /* 0x000fe20000000000 */
[----:B------:R-:W-:-:S06]  /*9600*/  UMOV UR7, 0x3fe00000 ;  /* 0x3fe0000000077882 */ /* 0x000fcc0000000000 */
[----:B------:R-:W-:-:S08]  /*9610*/  DFMA R8, R10, R8, UR6 ;  /* 0x000000060a087e2b */ /* 0x000fd00008000008 */
[----:B------:R-:W-:-:S08]  /*9620*/  DFMA R8, R10, R8, 1 ;  /* 0x3ff000000a08742b */ /* 0x000fd00000000008 */
[----:B------:R-:W-:-:S10]  /*9630*/  DFMA R8, R10, R8, 1 ;  /* 0x3ff000000a08742b */ /* 0x000fd40000000008 */
[----:B------:R-:W-:Y:S01]  /*9640*/  LEA R113, R22, R9, 0x14 ;  /* 0x0000000916717211 */ /* 0x000fe200078ea0ff */
        /* <DEDUP_REMOVED lines=8> */
[----:B------:R-:W-:Y:S02]  /*96d0*/  @!P1 MOV R8, RZ ;  /* 0x000000ff00089202 */ /* 0x000fe40000000f00 */
[----:B------:R-:W-:Y:S02]  /*96e0*/  @!P1 SHF.R.S32.HI R3, RZ, 0x1, R0 ;  /* 0x00000001ff039819 */ /* 0x000fe40000011400 */
[----:B------:R-:W-:-:S03]  /*96f0*/  FSEL R113, R11, RZ, P0 ;  /* 0x000000ff0b717208 */ /* 0x000fc60000000000 */
[----:B------:R-:W-:Y:S02]  /*9700*/  @!P1 IMAD.IADD R22, R22, 0x1, -R3 ;  /* 0x0000000116169824 */ /* 0x000fe400078e0a03 */
[----:B------:R-:W-:-:S03]  /*9710*/  @!P1 IMAD R3, R3, 0x100000, R9 ;  /* 0x0010000003039824 */ /* 0x000fc600078e0209 */
[----:B------:R-:W-:-:S06]  /*9720*/  @!P1 LEA R9, R22, 0x3ff00000, 0x14 ;  /* 0x3ff0000016099811 */ /* 0x000fcc00078ea0ff */
[----:B------:R-:W-:-:S11]  /*9730*/  @!P1 DMUL R112, R2, R8 ;  /* 0x0000000802709228 */ /* 0x000fd60000000000 */
.L_x_154:
[----:B------:R-:W-:Y:S05]  /*9740*/  BSYNC.RECONVERGENT B0 ;  /* 0x0000000000007941 */ /* 0x000fea0003800200 */
.L_x_153:
[----:B------:R-:W-:Y:S04]  /*9750*/  BSSY.RECONVERGENT B1, `(.L_x_155) ;  /* 0x0000008000017945 */ /* 0x000fe80003800200 */
[----:B------:R-:W-:Y:S05]  /*9760*/  @P2 BRA P3, `(.L_x_156) ;  /* 0x0000000000182947 */ /* 0x000fea0001800000 */
[----:B------:R-:W-:Y:S01]  /*9770*/  IMAD.MOV.U32 R138, RZ, RZ, R6 ;  /* 0x000000ffff8a7224 */ /* 0x000fe200078e0006 */
[----:B------:R-:W-:Y:S01]  /*9780*/  MOV R0, 0x97d0 ;  /* 0x000097d000007802 */ /* 0x000fe20000000f00 */
[----:B------:R-:W-:Y:S02]  /*9790*/  IMAD.MOV.U32 R139, RZ, RZ, R7 ;  /* 0x000000ffff8b7224 */ /* 0x000fe400078e0007 */
[----:B------:R-:W-:Y:S02]  /*97a0*/  IMAD.MOV.U32 R124, RZ, RZ, RZ ;  /* 0x000000ffff7c7224 */ /* 0x000fe400078e00ff */
[----:B------:R-:W-:-:S07]  /*97b0*/  IMAD.MOV.U32 R31, RZ, RZ, -0x3fc20000 ;  /* 0xc03e0000ff1f7424 */ /* 0x000fce00078e00ff */
[----:B------:R-:W-:Y:S05]  /*97c0*/  CALL.REL.NOINC `($__internal_2_$__cuda_sm20_div_rn_f64_full) ;  /* 0x0000010800c87944 */ /* 0x000fea0003c00000 */
.L_x_156:
[----:B------:R-:W-:Y:S05]  /*97d0*/  BSYNC.RECONVERGENT B1 ;  /* 0x0000000000017941 */ /* 0x000fea0003800200 */
.L_x_155:
[----:B------:R-:W-:Y:S01]  /*97e0*/  MOV R22, 0x652b82fe ;  /* 0x652b82fe00167802 */ /* 0x000fe20000000f00 */
[----:B------:R-:W-:Y:S01]  /*97f0*/  IMAD.MOV.U32 R23, RZ, RZ, 0x3ff71547 ;  /* 0x3ff71547ff177424 */ /* 0x000fe200078e00ff */
[----:B------:R-:W-:Y:S01]  /*9800*/  UMOV UR6, 0xfefa39ef ;  /* 0xfefa39ef00067882 */ /* 0x000fe20000000000 */
[----:B------:R-:W-:Y:S01]  /*9810*/  UMOV UR7, 0x3fe62e42 ;  /* 0x3fe62e4200077882 */ /* 0x000fe20000000000 */
[----:B------:R-:W0:Y:S01]  /*9820*/  MUFU.RCP64H R11, -83.29998779296875 ;  /* 0xc054d333000b7908 */ /* 0x000e220000001800 */
[----:B------:R-:W-:Y:S01]  /*9830*/  IMAD.MOV.U32 R20, RZ, RZ, 0x33333333 ;  /* 0x33333333ff147424 */ /* 0x000fe200078e00ff */
[----:B------:R-:W-:Y:S01]  /*9840*/  MOV R21, 0x4054d333 ;  /* 0x4054d33300157802 */ /* 0x000fe20000000f00 */
[----:B------:R-:W-:Y:S01]  /*9850*/  DFMA R22, R28, R22, 6.75539944105574400000e+15 ;  /* 0x433800001c16742b */ /* 0x000fe20000000016 */
[----:B------:R-:W-:Y:S01]  /*9860*/  IMAD.MOV.U32 R10, RZ, RZ, 0x1 ;  /* 0x00000001ff0a7424 */ /* 0x000fe200078e00ff */
[----:B------:R-:W-:Y:S01]  /*9870*/  FSETP.GEU.AND P0, PT, |R29|, 4.1917929649353027344, PT ;  /* 0x4086232b1d00780b */ /* 0x000fe20003f0e200 */
[----:B------:R-:W-:Y:S05]  /*9880*/  BSSY.RECONVERGENT B0, `(.L_x_157) ;  /* 0x000003e000007945 */ /* 0x000fea0003800200 */
[----:B------:R-:W-:-:S02]  /*9890*/  DADD R2, R22, -6.75539944105574400000e+15 ;  /* 0xc338000016027429 */ /* 0x000fc40000000000 */
[----:B0-----:R-:W-:-:S06]  /*98a0*/  DFMA R12, R10, R20, 1 ;  /* 0x3ff000000a0c742b */ /* 0x001fcc0000000014 */
        /* <DEDUP_REMOVED lines=13> */
[----:B------:R-:W-:-:S05]  /*9980*/  DFMA R16, R12, R20, 1 ;  /* 0x3ff000000c10742b */ /* 0x000fca0000000014 */
[----:B------:R-:W-:Y:S01]  /*9990*/  DFMA R8, R2, R8, UR6 ;  /* 0x0000000602087e2b */ /* 0x000fe20008000008 */
[----:B------:R-:W-:Y:S01]  /*99a0*/  UMOV UR6, 0x7c89eb71 ;  /* 0x7c89eb7100067882 */ /* 0x000fe20000000000 */
[----:B------:R-:W-:Y:S01]  /*99b0*/  UMOV UR7, 0x3efa0199 ;  /* 0x3efa019900077882 */ /* 0x000fe20000000000 */
[----:B------:R-:W-:-:S05]  /*99c0*/  DFMA R16, R12, R16, R12 ;  /* 0x000000100c10722b */ /* 0x000fca000000000c */
        /* <DEDUP_REMOVED lines=17> */
[----:B------:R-:W-:Y:S01]  /*9ae0*/  UMOV UR7, 0x3fe00000 ;  /* 0x3fe0000000077882 */ /* 0x000fe20000000000 */
[----:B------:R-:W-:-:S05]  /*9af0*/  DADD R8, R76, 75 ;  /* 0x4052c0004c087429 */ /* 0x000fca0000000000 */
[----:B------:R-:W-:-:S03]  /*9b00*/  DFMA R10, R2, R10, UR6 ;  /* 0x00000006020a7e2b */ /* 0x000fc6000800000a */
[----:B------:R-:W-:-:S05]  /*9b10*/  DMUL R12, R8, R16 ;  /* 0x00000010080c7228 */ /* 0x000fca0000000000 */
[----:B------:R-:W-:-:S08]  /*9b20*/  DFMA R10, R2, R10, 1 ;  /* 0x3ff00000020a742b */ /* 0x000fd0000000000a */
[----:B------:R-:W-:Y:S02]  /*9b30*/  DFMA R24, R2, R10, 1 ;  /* 0x3ff000000218742b */ /* 0x000fe4000000000a */
[----:B------:R-:W-:-:S08]  /*9b40*/  DFMA R2, R12, R20, R8 ;  /* 0x000000140c02722b */ /* 0x000fd00000000008 */
[----:B------:R-:W-:Y:S01]  /*9b50*/  DFMA R2, R16, R2, R12 ;  /* 0x000000021002722b */ /* 0x000fe2000000000c */
[----:B------:R-:W-:Y:S02]  /*9b60*/  IMAD R11, R22, 0x100000, R25 ;  /* 0x00100000160b7824 */ /* 0x000fe400078e0219 */
        /* <DEDUP_REMOVED lines=15> */
.L_x_158:
[----:B------:R-:W-:Y:S05]  /*9c60*/  BSYNC.RECONVERGENT B0 ;  /* 0x0000000000007941 */ /* 0x000fea0003800200 */
.L_x_157:
[----:B------:R-:W-:Y:S01]  /*9c70*/  FFMA R0, RZ, -3.3253905773162841797, R3 ;  /* 0xc054d333ff007823 */ /* 0x000fe20000000003 */
[----:B------:R-:W-:Y:S01]  /*9c80*/  FSETP.GEU.AND P1, PT, |R9|, 6.5827683646048100446e-37, PT ;  /* 0x036000000900780b */ /* 0x000fe20003f2e200 */
[----:B------:R-:W-:Y:S01]  /*9c90*/  UMOV UR6, 0x2b020c4a ;  /* 0x2b020c4a00067882 */ /* 0x000fe20000000000 */
[----:B------:R-:W-:Y:S01]  /*9ca0*/  UMOV UR7, 0x3ff11687 ;  /* 0x3ff1168700077882 */ /* 0x000fe20000000000 */
[----:B------:R-:W-:Y:S01]  /*9cb0*/  BSSY.RECONVERGENT B1, `(.L_x_159) ;  /* 0x000000d000017945 */ /* 0x000fe20003800200 */
[----:B------:R-:W-:Y:S01]  /*9cc0*/  FSETP.GT.AND P0, PT, |R0|, 1.469367938527859385e-39, PT ;  /* 0x001000000000780b */ /* 0x000fe20003f04200 */
[----:B------:R-:W-:-:S08]  /*9cd0*/  DMUL R10, R10, UR6 ;  /* 0x000000060a0a7c28 */ /* 0x000fd00008000000 */
[----:B------:R-:W-:-:S04]  /*9ce0*/  DFMA R112, R112, UR6, R10 ;  /* 0x0000000670707c2b */ /* 0x000fc8000800000a */
[----:B------:R-:W-:Y:S07]  /*9cf0*/  @P0 BRA P1, `(.L_x_160) ;  /* 0x0000000000200947 */ /* 0x000fee0000800000 */
[----:B------:R-:W-:Y:S01]  /*9d00*/  IMAD.MOV.U32 R138, RZ, RZ, R8 ;  /* 0x000000ffff8a7224 */ /* 0x000fe200078e0008 */
[----:B------:R-:W-:Y:S01]  /*9d10*/  MOV R124, 0x33333333 ;  /* 0x33333333007c7802 */ /* 0x000fe20000000f00 */
[----:B------:R-:W-:Y:S01]  /*9d20*/  IMAD.MOV.U32 R139, RZ, RZ, R9 ;  /* 0x000000ffff8b7224 */ /* 0x000fe200078e0009 */
[----:B------:R-:W-:Y:S01]  /*9d30*/  MOV R0, 0x9d60 ;  /* 0x00009d6000007802 */ /* 0x000fe20000000f00 */
[----:B------:R-:W-:-:S07]  /*9d40*/  IMAD.MOV.U32 R31, RZ, RZ, -0x3fab2ccd ;  /* 0xc054d333ff1f7424 */ /* 0x000fce00078e00ff */
[----:B------:R-:W-:Y:S05]  /*9d50*/  CALL.REL.NOINC `($__internal_2_$__cuda_sm20_div_rn_f64_full) ;  /* 0x0000010400647944 */ /* 0x000fea0003c00000 */
[----:B------:R-:W-:Y:S02]  /*9d60*/  IMAD.MOV.U32 R2, RZ, RZ, R28 ;  /* 0x000000ffff027224 */ /* 0x000fe400078e001c */
[----:B------:R-:W-:-:S07]  /*9d70*/  IMAD.MOV.U32 R3, RZ, RZ, R29 ;  /* 0x000000ffff037224 */ /* 0x000fce00078e001d */
.L_x_160:
[----:B------:R-:W-:Y:S05]  /*9d80*/  BSYNC.RECONVERGENT B1 ;  /* 0x0000000000017941 */ /* 0x000fea0003800200 */
.L_x_159:
[----:B------:R-:W-:Y:S01]  /*9d90*/  IMAD.MOV.U32 R24, RZ, RZ, 0x652b82fe ;  /* 0x652b82feff187424 */ /* 0x000fe200078e00ff */
[----:B------:R-:W-:Y:S01]  /*9da0*/  MOV R25, 0x3ff71547 ;  /* 0x3ff7154700197802 */ /* 0x000fe20000000f00 */
[----:B------:R-:W-:Y:S01]  /*9db0*/  UMOV UR6, 0xfefa39ef ;  /* 0xfefa39ef00067882 */ /* 0x000fe20000000000 */
[----:B------:R-:W-:Y:S01]  /*9dc0*/  UMOV UR7, 0x3fe62e42 ;  /* 0x3fe62e4200077882 */ /* 0x000fe20000000000 */
[----:B------:R-:W0:Y:S01]  /*9dd0*/  MUFU.RCP64H R17, 15.37999725341796875 ;  /* 0x402ec28f00117908 */ /* 0x000e220000001800 */
[----:B------:R-:W-:Y:S02]  /*9de0*/  HFMA2 R16, -RZ, RZ, 0, 5.9604644775390625e-08 ;  /* 0x00000001ff107431 */ /* 0x000fe400000001ff */
[----:B------:R-:W-:Y:S01]  /*9df0*/  IMAD.MOV.U32 R22, RZ, RZ, 0x5c28f5c3 ;  /* 0x5c28f5c3ff167424 */ /* 0x000fe200078e00ff */
[----:B------:R-:W-:Y:S01]  /*9e00*/  DFMA R24, R2, R24, 6.75539944105574400000e+15 ;  /* 0x433800000218742b */ /* 0x000fe20000000018 */
[----:B------:R-:W-:Y:S01]  /*9e10*/  IMAD.MOV.U32 R23, RZ, RZ, 0x402ec28f ;  /* 0x402ec28fff177424 */ /* 0x000fe200078e00ff */
[----:B------:R-:W-:Y:S01]  /*9e20*/  FSETP.GEU.AND P0, PT, |R3|, 4.1917929649353027344, PT ;  /* 0x4086232b0300780b */ /* 0x000fe20003f0e200 */
[----:B------:R-:W-:Y:S01]  /*9e30*/  BSSY.RECONVERGENT B0, `(.L_x_161) ;  /* 0x0000040000007945 */ /* 0x000fe20003800200 */
[----:B------:R-:W-:-:S04]  /*9e40*/  FSETP.GEU.AND P3, PT, |R9|, 6.5827683646048100446e-37, PT ;  /* 0x036000000900780b */ /* 0x000fc80003f6e200 */
[----:B------:R-:W-:Y:S02]  /*9e50*/  DADD R10, R24, -6.75539944105574400000e+15 ;  /* 0xc3380000180a7429 */ /* 0x000fe40000000000 */
[----:B0-----:R-:W-:-:S06]  /*9e60*/  DFMA R20, R16, -R22, 1 ;  /* 0x3ff000001014742b */ /* 0x001fcc0000000816 */
        /* <DEDUP_REMOVED lines=28> */
[----:B------:R-:W-:Y:S01]  /*a030*/  UMOV UR7, 0x3f811111 ;  /* 0x3f81111100077882 */ /* 0x000fe20000000000 */
[----:B------:R-:W-:-:S05]  /*a040*/  DFMA R28, R16, R20, R28 ;  /* 0x00000014101c722b */ /* 0x000fca000000001c */
[----:B------:R-:W-:Y:S01]  /*a050*/  DFMA R10, R12, R10, UR6 ;  /* 0x000000060c0a7e2b */ /* 0x000fe2000800000a */
[----:B------:R-:W-:Y:S01]  /*a060*/  UMOV UR6, 0x555502a1 ;  /* 0x555502a100067882 */ /* 0x000fe20000000000 */
[----:B------:R-:W-:-:S03]  /*a070*/  UMOV UR7, 0x3fa55555 ;  /* 0x3fa5555500077882 */ /* 0x000fc60000000000 */
[----:B------:R-:W-:-:S03]  /*a080*/  FFMA R0, RZ, 2.7306249141693115234, R29 ;  /* 0x402ec28fff007823 */ /* 0x000fc6000000001d */
        /* <DEDUP_REMOVED lines=26> */
.L_x_162:
[----:B------:R-:W-:Y:S05]  /*a230*/  BSYNC.RECONVERGENT B0 ;  /* 0x0000000000007941 */ /* 0x000fea0003800200 */
.L_x_161:
[----:B------:R-:W-:Y:S04]  /*a240*/  BSSY.RECONVERGENT B1, `(.L_x_163) ;  /* 0x0000008000017945 */ /* 0x000fe80003800200 */
[----:B------:R-:W-:Y:S05]  /*a250*/  @P2 BRA P3, `(.L_x_164) ;  /* 0x0000000000182947 */ /* 0x000fea0001800000 */
[----:B------:R-:W-:Y:S01]  /*a260*/  IMAD.MOV.U32 R138, RZ, RZ, R8 ;  /* 0x000000ffff8a7224 */ /* 0x000fe200078e0008 */
[----:B------:R-:W-:Y:S01]  /*a270*/  MOV R31, 0x402ec28f ;  /* 0x402ec28f001f7802 */ /* 0x000fe20000000f00 */
[----:B------:R-:W-:Y:S01]  /*a280*/  IMAD.MOV.U32 R139, RZ, RZ, R9 ;  /* 0x000000ffff8b7224 */ /* 0x000fe200078e0009 */
[----:B------:R-:W-:Y:S01]  /*a290*/  MOV R0, 0xa2c0 ;  /* 0x0000a2c000007802 */ /* 0x000fe20000000f00 */
[----:B------:R-:W-:-:S07]  /*a2a0*/  IMAD.MOV.U32 R124, RZ, RZ, 0x5c28f5c3 ;  /* 0x5c28f5c3ff7c7424 */ /* 0x000fce00078e00ff */
[----:B------:R-:W-:Y:S05]  /*a2b0*/  CALL.REL.NOINC `($__internal_2_$__cuda_sm20_div_rn_f64_full) ;  /* 0x00000100000c7944 */ /* 0x000fea0003c00000 */
.L_x_164:
[----:B------:R-:W-:Y:S05]  /*a2c0*/  BSYNC.RECONVERGENT B1 ;  /* 0x0000000000017941 */ /* 0x000fea0003800200 */
.L_x_163:
[----:B------:R-:W-:Y:S01]  /*a2d0*/  IMAD.MOV.U32 R20, RZ, RZ, 0x652b82fe ;  /* 0x652b82feff147424 */ /* 0x000fe200078e00ff */
[----:B------:R-:W-:Y:S01]  /*a2e0*/  UMOV UR8, 0xfefa39ef ;  /* 0xfefa39ef00087882 */ /* 0x000fe20000000000 */
[----:B------:R-:W-:Y:S01]  /*a2f0*/  IMAD.MOV.U32 R21, RZ, RZ, 0x3ff71547 ;  /* 0x3ff71547ff157424 */ /* 0x000fe200078e00ff */
[----:B------:R-:W-:Y:S01]  /*a300*/  UMOV UR9, 0x3fe62e42 ;  /* 0x3fe62e4200097882 */ /* 0x000fe20000000000 */
[----:B------:R-:W-:Y:S01]  /*a310*/  UMOV UR10, 0x3b39803f ;  /* 0x3b39803f000a7882 */ /* 0x000fe20000000000 */
[----:B------:R-:W-:Y:S01]  /*a320*/  UMOV UR11, 0x3c7abc9e ;  /* 0x3c7abc9e000b7882 */ /* 0x000fe20000000000 */
[----:B------:R-:W-:Y:S01]  /*a330*/  IMAD.MOV.U32 R22, RZ, RZ, -0x35dec16 ;  /* 0xfca213eaff167424 */ /* 0x000fe200078e00ff */
[----:B------:R-:W-:Y:S01]  /*a340*/  UMOV UR12, 0x69ce2bdf ;  /* 0x69ce2bdf000c7882 */ /* 0x000fe20000000000 */
[----:B------:R-:W-:Y:S01]  /*a350*/  DFMA R12, R28, R20, 6.75539944105574400000e+15 ;  /* 0x433800001c0c742b */ /* 0x000fe20000000014 */
[----:B------:R-:W-:Y:S01]  /*a360*/  IMAD.MOV.U32 R23, RZ, RZ, 0x3e928af3 ;  /* 0x3e928af3ff177424 */ /* 0x000fe200078e00ff */
[----:B------:R-:W-:Y:S01]  /*a370*/  UMOV UR13, 0x3e5ade15 ;  /* 0x3e5ade15000d7882 */ /* 0x000fe20000000000 */
[----:B------:R-:W-:Y:S01]  /*a380*/  UMOV UR14, 0x62401315 ;  /* 0x62401315000e7882 */ /* 0x000fe20000000000 */
[----:B------:R-:W-:Y:S01]  /*a390*/  UMOV UR15, 0x3ec71dee ;  /* 0x3ec71dee000f7882 */ /* 0x000fe20000000000 */
[----:B------:R-:W-:Y:S01]  /*a3a0*/  UMOV UR16, 0x7c89eb71 ;  /* 0x7c89eb7100107882 */ /* 0x000fe20000000000 */
[----:B------:R-:W-:Y:S01]  /*a3b0*/  UMOV UR17, 0x3efa0199 ;  /* 0x3efa019900117882 */ /* 0x000fe20000000000 */
[----:B------:R-:W-:Y:S01]  /*a3c0*/  UMOV UR18, 0x14761f65 ;  /* 0x14761f6500127882 */ /* 0x000fe20000000000 */
[----:B------:R-:W-:Y:S01]  /*a3d0*/  DADD R2, R12, -6.75539944105574400000e+15 ;  /* 0xc33800000c027429 */ /* 0x000fe20000000000 */
[----:B------:R-:W-:Y:S01]  /*a3e0*/  UMOV UR19, 0x3f2a01a0 ;  /* 0x3f2a01a000137882 */ /* 0x000fe20000000000 */
[----:B------:R-:W-:Y:S01]  /*a3f0*/  UMOV UR20, 0x1852b7af ;  /* 0x1852b7af00147882 */ /* 0x000fe20000000000 */
[----:B------:R-:W-:Y:S01]  /*a400*/  UMOV UR21, 0x3f56c16c ;  /* 0x3f56c16c00157882 */ /* 0x000fe20000000000 */
[----:B------:R-:W-:Y:S01]  /*a410*/  UMOV UR22, 0x11122322 ;  /* 0x1112232200167882 */ /* 0x000fe20000000000 */
[----:B------:R-:W-:Y:S01]  /*a420*/  UMOV UR23, 0x3f811111 ;  /* 0x3f81111100177882 */ /* 0x000fe20000000000 */
[----:B------:R-:W-:Y:S01]  /*a430*/  UMOV UR24, 0x555502a1 ;  /* 0x555502a100187882 */ /* 0x000fe20000000000 */
[----:B------:R-:W-:Y:S01]  /*a440*/  UMOV UR25, 0x3fa55555 ;  /* 0x3fa5555500197882 */ /* 0x000fe20000000000 */
[----:B------:R-:W-:Y:S01]  /*a450*/  DFMA R10, R2, -UR8, R28 ;  /* 0x80000008020a7c2b */ /* 0x000fe2000800001c */
[----:B------:R-:W-:Y:S01]  /*a460*/  UMOV UR26, 0x55555511 ;  /* 0x55555511001a7882 */ /* 0x000fe20000000000 */
[----:B------:R-:W-:Y:S01]  /*a470*/  UMOV UR27, 0x3fc55555 ;  /* 0x3fc55555001b7882 */ /* 0x000fe20000000000 */
[----:B------:R-:W-:Y:S01]  /*a480*/  UMOV UR28, 0xb ;  /* 0x0000000b001c7882 */ /* 0x000fe20000000000 */
[----:B------:R-:W-:Y:S01]  /*a490*/  UMOV UR29, 0x3fe00000 ;  /* 0x3fe00000001d7882 */ /* 0x000fe20000000000 */
[----:B------:R-:W-:Y:S01]  /*a4a0*/  FSETP.GEU.AND P0, PT, |R29|, 4.1917929649353027344, PT ;  /* 0x4086232b1d00780b */ /* 0x000fe20003f0e200 */
[----:B------:R-:W-:Y:S01]  /*a4b0*/  BSSY.RECONVERGENT B0, `(.L_x_165) ;  /* 0x000001d000007945 */ /* 0x000fe20003800200 */
[----:B------:R-:W-:-:S02]  /*a4c0*/  DADD R16, R76, 40 ;  /* 0x404400004c107429 */ /* 0x000fc40000000000 */
[----:B------:R-:W-:-:S08]  /*a4d0*/  DFMA R10, R2, -UR10, R10 ;  /* 0x8000000a020a7c2b */ /* 0x000fd0000800000a */
[----:B------:R-:W-:-:S08]  /*a4e0*/  DFMA R2, R10, UR12, R22 ;  /* 0x0000000c0a027c2b */ /* 0x000fd00008000016 */
[----:B------:R-:W-:-:S08]  /*a4f0*/  DFMA R2, R10, R2, UR14 ;  /* 0x0000000e0a027e2b */ /* 0x000fd00008000002 */
[----:B------:R-:W-:-:S08]  /*a500*/  DFMA R2, R10, R2, UR16 ;  /* 0x000000100a027e2b */ /* 0x000fd00008000002 */
[----:B------:R-:W-:-:S08]  /*a510*/  DFMA R2, R10, R2, UR18 ;  /* 0x000000120a027e2b */ /* 0x000fd00008000002 */
[----:B------:R-:W-:-:S08]  /*a520*/  DFMA R2, R10, R2, UR20 ;  /* 0x000000140a027e2b */ /* 0x000fd00008000002 */
[----:B------:R-:W-:-:S08]  /*a530*/  DFMA R2, R10, R2, UR22 ;  /* 0x000000160a027e2b */ /* 0x000fd00008000002 */
[----:B------:R-:W-:-:S08]  /*a540*/  DFMA R2, R10, R2, UR24 ;  /* 0x000000180a027e2b */ /* 0x000fd00008000002 */
[----:B------:R-:W-:-:S08]  /*a550*/  DFMA R2, R10, R2, UR26 ;  /* 0x0000001a0a027e2b */ /* 0x000fd00008000002 */
        /* <DEDUP_REMOVED lines=18> */
.L_x_166:
[----:B------:R-:W-:Y:S05]  /*a680*/  BSYNC.RECONVERGENT B0 ;  /* 0x0000000000007941 */ /* 0x000fea0003800200 */
.L_x_165:
[----:B------:R-:W-:Y:S01]  /*a690*/  UMOV UR6, 0xc84b5dcc ;  /* 0xc84b5dcc00067882 */ /* 0x000fe20000000000 */
[----:B------:R-:W-:Y:S01]  /*a6a0*/  UMOV UR7, 0x3f8b3d07 ;  /* 0x3f8b3d0700077882 */ /* 0x000fe20000000000 */
[----:B------:R-:W-:Y:S01]  /*a6b0*/  BSSY.RECONVERGENT B0, `(.L_x_167) ;  /* 0x000002c000007945 */ /* 0x000fe20003800200 */
[----:B------:R-:W-:Y:S01]  /*a6c0*/  DMUL R16, R16, UR6 ;  /* 0x0000000610107c28 */ /* 0x000fe20008000000 */
[----:B------:R-:W-:Y:S01]  /*a6d0*/  UMOV UR6, 0x1eb851ec ;  /* 0x1eb851ec00067882 */ /* 0x000fe20000000000 */
[----:B------:R-:W-:Y:S02]  /*a6e0*/  UMOV UR7, 0x4030ab85 ;  /* 0x4030ab8500077882 */ /* 0x000fe40000000000 */
[----:B------:R-:W-:-:S04]  /*a6f0*/  DMUL R2, R2, UR6 ;  /* 0x0000000602027c28 */ /* 0x000fc80008000000 */
[----:B------:R-:W-:Y:S02]  /*a700*/  DFMA R10, R16, R20, 6.75539944105574400000e+15 ;  /* 0x43380000100a742b */ /* 0x000fe40000000014 */
[----:B------:R-:W-:Y:S02]  /*a710*/  FSETP.GEU.AND P0, PT, |R17|, 4.1917929649353027344, PT ;  /* 0x4086232b1100780b */ /* 0x000fe40003f0e200 */
[----:B------:R-:W-:-:S04]  /*a720*/  DFMA R116, R116, UR6, R2 ;  /* 0x0000000674747c2b */ /* 0x000fc80008000002 */
[----:B------:R-:W-:-:S08]  /*a730*/  DADD R12, R10, -6.75539944105574400000e+15 ;  /* 0xc33800000a0c7429 */ /* 0x000fd00000000000 */
[----:B------:R-:W-:-:S08]  /*a740*/  DFMA R20, R12, -UR8, R16 ;  /* 0x800000080c147c2b */ /* 0x000fd00008000010 */
[----:B------:R-:W-:-:S08]  /*a750*/  DFMA R20, R12, -UR10, R20 ;  /* 0x8000000a0c147c2b */ /* 0x000fd00008000014 */
[----:B------:R-:W-:Y:S01]  /*a760*/  DFMA R12, R20, UR12, R22 ;  /* 0x0000000c140c7c2b */ /* 0x000fe20008000016 */
[----:B------:R-:W0:Y:S01]  /*a770*/  MUFU.RCP64H R23, RZ ;  /* 0x000000ff00177308 */ /* 0x000e220000001800 */
[----:B------:R-:W-:-:S06]  /*a780*/  MOV R22, 0x1 ;  /* 0x0000000100167802 */ /* 0x000fcc0000000f00 */
[----:B------:R-:W-:-:S08]  /*a790*/  DFMA R12, R20, R12, UR14 ;  /* 0x0000000e140c7e2b */ /* 0x000fd0000800000c */
[----:B------:R-:W-:Y:S02]  /*a7a0*/  DFMA R12, R20, R12, UR16 ;  /* 0x00000010140c7e2b */ /* 0x000fe4000800000c */
[----:B0-----:R-:W-:-:S06]  /*a7b0*/  DFMA R24, -RZ, R22, 1 ;  /* 0x3ff00000ff18742b */ /* 0x001fcc0000000116 */
[----:B------:R-:W-:Y:S02]  /*a7c0*/  DFMA R12, R20, R12, UR18 ;  /* 0x00000012140c7e2b */ /* 0x000fe4000800000c */
[----:B------:R-:W-:-:S06]  /*a7d0*/  DFMA R24, R24, R24, R24 ;  /* 0x000000181818722b */ /* 0x000fcc0000000018 */
[----:B------:R-:W-:Y:S02]  /*a7e0*/  DFMA R12, R20, R12, UR20 ;  /* 0x00000014140c7e2b */ /* 0x000fe4000800000c */
[----:B------:R-:W-:-:S06]  /*a7f0*/  DFMA R24, R22, R24, R22 ;  /* 0x000000181618722b */ /* 0x000fcc0000000016 */
[----:B------:R-:W-:-:S08]  /*a800*/  DFMA R12, R20, R12, UR22 ;  /* 0x00000016140c7e2b */ /* 0x000fd0000800000c */
[----:B------:R-:W-:-:S08]  /*a810*/  DFMA R12, R20, R12, UR24 ;  /* 0x00000018140c7e2b */ /* 0x000fd0000800000c */
[----:B------:R-:W-:-:S08]  /*a820*/  DFMA R12, R20, R12, UR26 ;  /* 0x0000001a140c7e2b */ /* 0x000fd0000800000c */
[----:B------:R-:W-:-:S08]  /*a830*/  DFMA R12, R20, R12, UR28 ;  /* 0x0000001c140c7e2b */ /* 0x000fd0000800000c */
[----:B------:R-:W-:-:S08]  /*a840*/  DFMA R12, R20, R12, 1 ;  /* 0x3ff00000140c742b */ /* 0x000fd0000000000c */
[----:B------:R-:W-:Y:S02]  /*a850*/  DFMA R12, R20, R12, 1 ;  /* 0x3ff00000140c742b */ /* 0x000fe4000000000c */
[----:B------:R-:W-:-:S08]  /*a860*/  DFMA R20, -RZ, R24, 1 ;  /* 0x3ff00000ff14742b */ /* 0x000fd00000000118 */
        /* <DEDUP_REMOVED lines=16> */
.L_x_168:
[----:B------:R-:W-:Y:S05]  /*a970*/  BSYNC.RECONVERGENT B0 ;  /* 0x0000000000007941 */ /* 0x000fea0003800200 */
.L_x_167:
[----:B------:R-:W-:Y:S01]  /*a980*/  UMOV UR6, 0x623119f6 ;  /* 0x623119f600067882 */ /* 0x000fe20000000000 */
[----:B------:R-:W-:Y:S02]  /*a990*/  UMOV UR7, 0x3eb46488 ;  /* 0x3eb4648800077882 */ /* 0x000fe40000000000 */
[----:B------:R-:W-:-:S08]  /*a9a0*/  DMUL R28, R20, UR6 ;  /* 0x00000006141c7c28 */ /* 0x000fd00008000000 */
[----:B------:R-:W-:-:S08]  /*a9b0*/  DFMA R2, -RZ, R28, UR6 ;  /* 0x00000006ff027e2b */ /* 0x000fd0000800011c */
[----:B------:R-:W-:-:S10]  /*a9c0*/  DFMA R28, R20, R2, R28 ;  /* 0x00000002141c722b */ /* 0x000fd4000000001c */
[----:B------:R-:W-:-:S05]  /*a9d0*/  FFMA R0, RZ, RZ, R29 ;  /* 0x000000ffff007223 */ /* 0x000fca000000001d */
[----:B------:R-:W-:-:S13]  /*a9e0*/  FSETP.GT.AND P0, PT, |R0|, 1.469367938527859385e-39, PT ;  /* 0x001000000000780b */ /* 0x000fda0003f04200 */
[----:B------:R-:W-:Y:S05]  /*a9f0*/  @P0 BRA `(.L_x_169) ;  /* 0x0000000000180947 */ /* 0x000fea0003800000 */
[----:B------:R-:W-:Y:S01]  /*aa00*/  IMAD.MOV.U32 R138, RZ, RZ, 0x623119f6 ;  /* 0x623119f6ff8a7424 */ /* 0x000fe200078e00ff */
[----:B------:R-:W-:Y:S01]  /*aa10*/  MOV R0, 0xaa60 ;  /* 0x0000aa6000007802 */ /* 0x000fe20000000f00 */
[----:B------:R-:W-:Y:S02]  /*aa20*/  IMAD.MOV.U32 R139, RZ, RZ, 0x3eb46488 ;  /* 0x3eb46488ff8b7424 */ /* 0x000fe400078e00ff */
[----:B------:R-:W-:Y:S02]  /*aa30*/  IMAD.MOV.U32 R124, RZ, RZ, RZ ;  /* 0x000000ffff7c7224 */ /* 0x000fe400078e00ff */
[----:B------:R-:W-:-:S07]  /*aa40*/  IMAD.MOV.U32 R31, RZ, RZ, RZ ;  /* 0x000000ffff1f7224 */ /* 0x000fce00078e00ff */
[----:B------:R-:W-:Y:S05]  /*aa50*/  CALL.REL.NOINC `($__internal_2_$__cuda_sm20_div_rn_f64_full) ;  /* 0x000000f800247944 */ /* 0x000fea0003c00000 */
.L_x_169:
[----:B------:R-:W-:Y:S01]  /*aa60*/  DADD R30, R28, 1 ;  /* 0x3ff000001c1e7429 */ /* 0x000fe20000000000 */
[----:B------:R-:W-:Y:S01]  /*aa70*/  MOV R2, 0x1 ;  /* 0x0000000100027802 */ /* 0x000fe20000000f00 */
[----:B------:R-:W-:Y:S01]  /*aa80*/  UMOV UR6, 0x62c343b8 ;  /* 0x62c343b800067882 */ /* 0x000fe20000000000 */
[----:B------:R-:W-:Y:S01]  /*aa90*/  UMOV UR7, 0x400c95d4 ;  /* 0x400c95d400077882 */ /* 0x000fe20000000000 */
[----:B------:R-:W-:Y:S02]  /*aaa0*/  BSSY.RECONVERGENT B1, `(.L_x_170) ;  /* 0x0000012000017945 */ /* 0x000fe40003800200 */
        /* <DEDUP_REMOVED lines=17> */
.L_x_171:
[----:B------:R-:W-:Y:S05]  /*abc0*/  BSYNC.RECONVERGENT B1 ;  /* 0x0000000000017941 */ /* 0x000fea0003800200 */
.L_x_170:
[----:B------:R-:W0:Y:S01]  /*abd0*/  MUFU.RCP64H R3, 17 ;  /* 0x4031000000037908 */ /* 0x000e220000001800 */
[----:B------:R-:W-:Y:S01]  /*abe0*/  IMAD.MOV.U32 R12, RZ, RZ, 0x0 ;  /* 0x00000000ff0c7424 */ /* 0x000fe200078e00ff */
[----:B------:R-:W-:Y:S01]  /*abf0*/  MOV R13, 0x40310000 ;  /* 0x40310000000d7802 */ /* 0x000fe20000000f00 */
[----:B------:R-:W-:Y:S01]  /*ac00*/  IMAD.MOV.U32 R2, RZ, RZ, 0x1 ;  /* 0x00000001ff027424 */ /* 0x000fe200078e00ff */
[----:B------:R-:W-:Y:S01]  /*ac10*/  FSETP.GEU.AND P1, PT, |R77|, 6.5827683646048100446e-37, PT ;  /* 0x036000004d00780b */ /* 0x000fe20003f2e200 */
[----:B------:R-:W-:Y:S01]  /*ac20*/  UMOV UR6, 0x61bf37b9 ;  /* 0x61bf37b900067882 */ /* 0x000fe20000000000 */
[----:B------:R-:W-:Y:S01]  /*ac30*/  UMOV UR7, 0x3f9a41a2 ;  /* 0x3f9a41a200077882 */ /* 0x000fe20000000000 */
[----:B------:R-:W-:Y:S01]  /*ac40*/  BSSY.RECONVERGENT B1, `(.L_x_172) ;  /* 0x0000016000017945 */ /* 0x000fe20003800200 */
[----:B------:R-:W-:-:S08]  /*ac50*/  DADD R42, R28, UR6 ;  /* 0x000000061c2a7e29 */ /* 0x000fd00008000000 */
[----:B------:R-:W-:Y:S02]  /*ac60*/  DFMA R40, R40, 10, R42 ;  /* 0x402400002828782b */ /* 0x000fe4000000002a */
[----:B0-----:R-:W-:-:S08]  /*ac70*/  DFMA R10, R2, -R12, 1 ;  /* 0x3ff00000020a742b */ /* 0x001fd0000000080c */
[----:B------:R-:W-:-:S08]  /*ac80*/  DFMA R10, R10, R10, R10 ;  /* 0x0000000a0a0a722b */ /* 0x000fd0000000000a */
[----:B------:R-:W-:-:S08]  /*ac90*/  DFMA R10, R2, R10, R2 ;  /* 0x0000000a020a722b */ /* 0x000fd00000000002 */
[----:B------:R-:W-:-:S08]  /*aca0*/  DFMA R2, R10, -R12, 1 ;  /* 0x3ff000000a02742b */ /* 0x000fd0000000080c */
[----:B------:R-:W-:-:S08]  /*acb0*/  DFMA R2, R10, R2, R10 ;  /* 0x000000020a02722b */ /* 0x000fd0000000000a */
[----:B------:R-:W-:-:S08]  /*acc0*/  DMUL R10, R76, R2 ;  /* 0x000000024c0a7228 */ /* 0x000fd00000000000 */
[----:B------:R-:W-:-:S08]  /*acd0*/  DFMA R12, R10, -17, R76 ;  /* 0xc03100000a0c782b */ /* 0x000fd0000000004c */
[----:B------:R-:W-:-:S10]  /*ace0*/  DFMA R2, R2, R12, R10 ;  /* 0x0000000c0202722b */ /* 0x000fd4000000000a */
[----:B------:R-:W-:-:S05]  /*acf0*/  FFMA R0, RZ, 2.765625, R3 ;  /* 0x40310000ff007823 */ /* 0x000fca0000000003 */
        /* <DEDUP_REMOVED lines=10> */
.L_x_173:
[----:B------:R-:W-:Y:S05]  /*ada0*/  BSYNC.RECONVERGENT B1 ;  /* 0x0000000000017941 */ /* 0x000fea0003800200 */
.L_x_172:
[----:B------:R-:W-:Y:S01]  /*adb0*/  IMAD.MOV.U32 R24, RZ, RZ, 0x652b82fe ;  /* 0x652b82feff187424 */ /* 0x000fe200078e00ff */
[----:B------:R-:W-:Y:S01]  /*adc0*/  UMOV UR6, 0xfefa39ef ;  /* 0xfefa39ef00067882 */ /* 0x000fe20000000000 */
[----:B------:R-:W-:Y:S01]  /*add0*/  IMAD.MOV.U32 R25, RZ, RZ, 0x3ff71547 ;  /* 0x3ff71547ff197424 */ /* 0x000fe200078e00ff */
[----:B------:R-:W-:Y:S01]  /*ade0*/  UMOV UR7, 0x3fe62e42 ;  /* 0x3fe62e4200077882 */ /* 0x000fe20000000000 */
[----:B------:R-:W0:Y:S01]  /*adf0*/  MUFU.RCP64H R17, -21.5999908447265625 ;  /* 0xc035999900117908 */ /* 0x000e220000001800 */
[----:B------:R-:W-:Y:S01]  /*ae00*/  IMAD.MOV.U32 R22, RZ, RZ, -0x66666666 ;  /* 0x9999999aff167424 */ /* 0x000fe200078e00ff */
        /* <DEDUP_REMOVED lines=33> */
[----:B------:R-:W-:-:S04]  /*b020*/  DFMA R20, R28, R22, R76 ;  /* 0x000000161c14722b */ /* 0x000fc8000000004c */
[----:B------:R-:W-:Y:S01]  /*b030*/  DFMA R10, R12, R10, UR6 ;  /* 0x000000060c0a7e2b */ /* 0x000fe2000800000a */
[----:B------:R-:W-:Y:S01]  /*b040*/  UMOV UR6, 0x11122322 ;  /* 0x1112232200067882 */ /* 0x000fe20000000000 */
[----:B------:R-:W-:Y:S02]  /*b050*/  UMOV UR7, 0x3f811111 ;  /* 0x3f81111100077882 */ /* 0x000fe40000000000 */
[----:B------:R-:W-:-:S04]  /*b060*/  DFMA R28, R16, R20, R28 ;  /* 0x00000014101c722b */ /* 0x000fc8000000001c */
[----:B------:R-:W-:Y:S01]  /*b070*/  DFMA R10, R12, R10, UR6 ;  /* 0x000000060c0a7e2b */ /* 0x000fe2000800000a */
[----:B------:R-:W-:Y:S01]  /*b080*/  UMOV UR6, 0x555502a1 ;  /* 0x555502a100067882 */ /* 0x000fe20000000000 */
[----:B------:R-:W-:-:S04]  /*b090*/  UMOV UR7, 0x3fa55555 ;  /* 0x3fa5555500077882 */ /* 0x000fc80000000000 */
[----:B------:R-:W-:Y:S02]  /*b0a0*/  FFMA R0, RZ, -2.8374998569488525391, R29 ;  /* 0xc0359999ff007823 */ /* 0x000fe4000000001d */
        /* <DEDUP_REMOVED lines=26> */
.L_x_175:
[----:B------:R-:W-:Y:S05]  /*b250*/  BSYNC.RECONVERGENT B0 ;  /* 0x0000000000007941 */ /* 0x000fea0003800200 */
.L_x_174:
[----:B------:R-:W-:Y:S04]  /*b260*/  BSSY.RECONVERGENT B1, `(.L_x_176) ;  /* 0x0000008000017945 */ /* 0x000fe80003800200 */
[----:B------:R-:W-:Y:S05]  /*b270*/  @P2 BRA P3, `(.L_x_177) ;  /* 0x0000000000182947 */ /* 0x000fea0001800000 */
[----:B------:R-:W-:Y:S01]  /*b280*/  IMAD.MOV.U32 R138, RZ, RZ, R76 ;  /* 0x000000ffff8a7224 */ /* 0x000fe200078e004c */
[----:B------:R-:W-:Y:S01]  /*b290*/  MOV R0, 0xb2e0 ;  /* 0x0000b2e000007802 */ /* 0x000fe20000000f00 */
[----:B------:R-:W-:Y:S02]  /*b2a0*/  IMAD.MOV.U32 R139, RZ, RZ, R77 ;  /* 0x000000ffff8b7224 */ /* 0x000fe400078e004d */
[----:B------:R-:W-:Y:S02]  /*b2b0*/  IMAD.MOV.U32 R124, RZ, RZ, -0x66666666 ;  /* 0x9999999aff7c7424 */ /* 0x000fe400078e00ff */
[----:B------:R-:W-:-:S07]  /*b2c0*/  IMAD.MOV.U32 R31, RZ, RZ, -0x3fca6667 ;  /* 0xc0359999ff1f7424 */ /* 0x000fce00078e00ff */
[----:B------:R-:W-:Y:S05]  /*b2d0*/  CALL.REL.NOINC `($__internal_2_$__cuda_sm20_div_rn_f64_full) ;  /* 0x000000f000047944 */ /* 0x000fea0003c00000 */
.L_x_177:
[----:B------:R-:W-:Y:S05]  /*b2e0*/  BSYNC.RECONVERGENT B1 ;  /* 0x0000000000017941 */ /* 0x000fea0003800200 */
.L_x_176:
[----:B------:R-:W-:Y:S01]  /*b2f0*/  MOV R22, 0x652b82fe ;  /* 0x652b82fe00167802 */ /* 0x000fe20000000f00 */
[----:B------:R-:W-:Y:S01]  /*b300*/  IMAD.MOV.U32 R23, RZ, RZ, 0x3ff71547 ;  /* 0x3ff71547ff177424 */ /* 0x000fe200078e00ff */
[----:B------:R-:W-:Y:S01]  /*b310*/  UMOV UR6, 0xfefa39ef ;  /* 0xfefa39ef00067882 */ /* 0x000fe20000000000 */
[----:B------:R-:W-:Y:S01]  /*b320*/  UMOV UR7, 0x3fe62e42 ;  /* 0x3fe62e4200077882 */ /* 0x000fe20000000000 */
[----:B------:R-:W0:Y:S01]  /*b330*/  MUFU.RCP64H R13, 10 ;  /* 0x40240000000d7908 */ /* 0x000e220000001800 */
[----:B------:R-:W-:Y:S01]  /*b340*/  IMAD.MOV.U32 R20, RZ, RZ, 0x0 ;  /* 0x00000000ff147424 */ /* 0x000fe200078e00ff */
[----:B------:R-:W-:Y:S01]  /*b350*/  MOV R21, 0x40240000 ;  /* 0x4024000000157802 */ /* 0x000fe20000000f00 */
[----:B------:R-:W-:Y:S01]  /*b360*/  DFMA R22, R28, R22, 6.75539944105574400000e+15 ;  /* 0x433800001c16742b */ /* 0x000fe20000000016 */
[----:B------:R-:W-:Y:S01]  /*b370*/  IMAD.MOV.U32 R12, RZ, RZ, 0x1 ;  /* 0x00000001ff0c7424 */ /* 0x000fe200078e00ff */
[----:B------:R-:W-:Y:S01]  /*b380*/  FSETP.GEU.AND P0, PT, |R29|, 4.1917929649353027344, PT ;  /* 0x4086232b1d00780b */ /* 0x000fe20003f0e200 */
[----:B------:R-:W-:Y:S05]  /*b390*/  BSSY.RECONVERGENT B0, `(.L_x_178) ;  /* 0x000003d000007945 */ /* 0x000fea0003800200 */
[----:B------:R-:W-:-:S02]  /*b3a0*/  DADD R2, R22, -6.75539944105574400000e+15 ;  /* 0xc338000016027429 */ /* 0x000fc40000000000 */
        /* <DEDUP_REMOVED lines=41> */
[----:B------:R-:W-:-:S08]  /*b640*/  DFMA R2, R16, -10, R76 ;  /* 0xc02400001002782b */ /* 0x000fd0000000004c */
        /* <DEDUP_REMOVED lines=17> */
.L_x_179:
[----:B------:R-:W-:Y:S05]  /*b760*/  BSYNC.RECONVERGENT B0 ;  /* 0x0000000000007941 */ /* 0x000fea0003800200 */
.L_x_178:
[----:B------:R-:W-:Y:S01]  /*b770*/  FFMA R0, RZ, 2.5625, R3 ;  /* 0x40240000ff007823 */ /* 0x000fe20000000003 */
[----:B------:R-:W-:Y:S01]  /*b780*/  FSETP.GEU.AND P1, PT, |R77|, 6.5827683646048100446e-37, PT ;  /* 0x036000004d00780b */ /* 0x000fe20003f2e200 */
[----:B------:R-:W-:Y:S01]  /*b790*/  UMOV UR6, 0x33333333 ;  /* 0x3333333300067882 */ /* 0x000fe20000000000 */
[----:B------:R-:W-:Y:S01]  /*b7a0*/  UMOV UR7, 0x3fc33333 ;  /* 0x3fc3333300077882 */ /* 0x000fe20000000000 */
[----:B------:R-:W-:Y:S01]  /*b7b0*/  BSSY.RECONVERGENT B1, `(.L_x_180) ;  /* 0x000000f000017945 */ /* 0x000fe20003800200 */
[----:B------:R-:W-:Y:S01]  /*b7c0*/  FSETP.GT.AND P0, PT, |R0|, 1.469367938527859385e-39, PT ;  /* 0x001000000000780b */ /* 0x000fe20003f04200 */
[----:B------:R-:W-:Y:S01]  /*b7d0*/  DMUL R10, R10, UR6 ;  /* 0x000000060a0a7c28 */ /* 0x000fe20008000000 */
[----:B------:R-:W-:Y:S01]  /*b7e0*/  UMOV UR6, 0xcccccccd ;  /* 0xcccccccd00067882 */ /* 0x000fe20000000000 */
[----:B------:R-:W-:-:S06]  /*b7f0*/  UMOV UR7, 0x4010cccc ;  /* 0x4010cccc00077882 */ /* 0x000fcc0000000000 */
[----:B------:R-:W-:-:S04]  /*b800*/  DFMA R120, R120, UR6, R10 ;  /* 0x0000000678787c2b */ /* 0x000fc8000800000a */
[----:B------:R-:W-:Y:S07]  /*b810*/  @P0 BRA P1, `(.L_x_181) ;  /* 0x0000000000200947 */ /* 0x000fee0000800000 */
[----:B------:R-:W-:Y:S01]  /*b820*/  IMAD.MOV.U32 R138, RZ, RZ, R76 ;  /* 0x000000ffff8a7224 */ /* 0x000fe200078e004c */
[----:B------:R-:W-:Y:S01]  /*b830*/  MOV R124, RZ ;  /* 0x000000ff007c7202 */ /* 0x000fe20000000f00 */
[----:B------:R-:W-:Y:S01]  /*b840*/  IMAD.MOV.U32 R139, RZ, RZ, R77 ;  /* 0x000000ffff8b7224 */ /* 0x000fe200078e004d */
[----:B------:R-:W-:Y:S01]  /*b850*/  MOV R0, 0xb880 ;  /* 0x0000b88000007802 */ /* 0x000fe20000000f00 */
[----:B------:R-:W-:-:S07]  /*b860*/  IMAD.MOV.U32 R31, RZ, RZ, 0x40240000 ;  /* 0x40240000ff1f7424 */ /* 0x000fce00078e00ff */
[----:B------:R-:W-:Y:S05]  /*b870*/  CALL.REL.NOINC `($__internal_2_$__cuda_sm20_div_rn_f64_full) ;  /* 0x000000e8009c7944 */ /* 0x000fea0003c00000 */
[----:B------:R-:W-:Y:S02]  /*b880*/  IMAD.MOV.U32 R2, RZ, RZ, R28 ;  /* 0x000000ffff027224 */ /* 0x000fe400078e001c */
[----:B------:R-:W-:-:S07]  /*b890*/  IMAD.MOV.U32 R3, RZ, RZ, R29 ;  /* 0x000000ffff037224 */ /* 0x000fce00078e001d */
.L_x_181:
[----:B------:R-:W-:Y:S05]  /*b8a0*/  BSYNC.RECONVERGENT B1 ;  /* 0x0000000000017941 */ /* 0x000fea0003800200 */
.L_x_180:
[----:B------:R-:W-:Y:S01]  /*b8b0*/  IMAD.MOV.U32 R24, RZ, RZ, 0x652b82fe ;  /* 0x652b82feff187424 */ /* 0x000fe200078e00ff */
[----:B------:R-:W-:Y:S01]  /*b8c0*/  MOV R25, 0x3ff71547 ;  /* 0x3ff7154700197802 */ /* 0x000fe20000000f00 */
[----:B------:R-:W-:Y:S01]  /*b8d0*/  UMOV UR6, 0xfefa39ef ;  /* 0xfefa39ef00067882 */ /* 0x000fe20000000000 */
[----:B------:R-:W-:Y:S01]  /*b8e0*/  UMOV UR7, 0x3fe62e42 ;  /* 0x3fe62e4200077882 */ /* 0x000fe20000000000 */
[----:B------:R-:W0:Y:S01]  /*b8f0*/  MUFU.RCP64H R17, -12 ;  /* 0xc028000000117908 */ /* 0x000e220000001800 */
        /* <DEDUP_REMOVED lines=34> */
[----:B------:R-:W-:-:S05]  /*bb20*/  DFMA R20, R28, 12, R76 ;  /* 0x402800001c14782b */ /* 0x000fca000000004c */
[----:B------:R-:W-:Y:S01]  /*bb30*/  DFMA R10, R12, R10, UR6 ;  /* 0x000000060c0a7e2b */ /* 0x000fe2000800000a */
[----:B------:R-:W-:Y:S01]  /*bb40*/  UMOV UR6, 0x11122322 ;  /* 0x1112232200067882 */ /* 0x000fe20000000000 */
[----:B------:R-:W-:Y:S01]  /*bb50*/  UMOV UR7, 0x3f811111 ;  /* 0x3f81111100077882 */ /* 0x000fe20000000000 */
[----:B------:R-:W-:-:S05]  /*bb60*/  DFMA R28, R16, R20, R28 ;  /* 0x00000014101c722b */ /* 0x000fca000000001c */
[----:B------:R-:W-:Y:S01]  /*bb70*/  DFMA R10, R12, R10, UR6 ;  /* 0x000000060c0a7e2b */ /* 0x000fe2000800000a */
[----:B------:R-:W-:Y:S01]  /*bb80*/  UMOV UR6, 0x555502a1 ;  /* 0x555502a100067882 */ /* 0x000fe20000000000 */
[----:B------:R-:W-:-:S03]  /*bb90*/  UMOV UR7, 0x3fa55555 ;  /* 0x3fa5555500077882 */ /* 0x000fc60000000000 */
[----:B------:R-:W-:-:S03]  /*bba0*/  FFMA R0, RZ, -2.625, R29 ;  /* 0xc0280000ff007823 */ /* 0x000fc6000000001d */
        /* <DEDUP_REMOVED lines=26> */
.L_x_183:
[----:B------:R-:W-:Y:S05]  /*bd50*/  BSYNC.RECONVERGENT B0 ;  /* 0x0000000000007941 */ /* 0x000fea0003800200 */
.L_x_182:
[----:B------:R-:W-:Y:S04]  /*bd60*/  BSSY.RECONVERGENT B1, `(.L_x_184) ;  /* 0x0000008000017945 */ /* 0x000fe80003800200 */
[----:B------:R-:W-:Y:S05]  /*bd70*/  @P2 BRA P3, `(.L_x_185) ;  /* 0x0000000000182947 */ /* 0x000fea0001800000 */
[----:B------:R-:W-:Y:S01]  /*bd80*/  IMAD.MOV.U32 R138, RZ, RZ, R76 ;  /* 0x000000ffff8a7224 */ /* 0x000fe200078e004c */
[----:B------:R-:W-:Y:S01]  /*bd90*/  MOV R31, 0xc0280000 ;  /* 0xc0280000001f7802 */ /* 0x000fe20000000f00 */
[----:B------:R-:W-:Y:S01]  /*bda0*/  IMAD.MOV.U32 R139, RZ, RZ, R77 ;  /* 0x000000ffff8b7224 */ /* 0x000fe200078e004d */
[----:B------:R-:W-:Y:S01]  /*bdb0*/  MOV R0, 0xbde0 ;  /* 0x0000bde000007802 */ /* 0x000fe20000000f00 */
[----:B------:R-:W-:-:S07]  /*bdc0*/  IMAD.MOV.U32 R124, RZ, RZ, RZ ;  /* 0x000000ffff7c7224 */ /* 0x000fce00078e00ff */
[----:B------:R-:W-:Y:S05]  /*bdd0*/  CALL.REL.NOINC `($__internal_2_$__cuda_sm20_div_rn_f64_full) ;  /* 0x000000e400447944 */ /* 0x000fea0003c00000 */
.L_x_185:
[----:B------:R-:W-:Y:S05]  /*bde0*/  BSYNC.RECONVERGENT B1 ;  /* 0x0000000000017941 */ /* 0x000fea0003800200 */
.L_x_184:
[----:B------:R-:W-:Y:S01]  /*bdf0*/  IMAD.MOV.U32 R24, RZ, RZ, 0x652b82fe ;  /* 0x652b82feff187424 */ /* 0x000fe200078e00ff */
[----:B------:R-:W-:Y:S01]  /*be00*/  UMOV UR6, 0xfefa39ef ;  /* 0xfefa39ef00067882 */ /* 0x000fe20000000000 */
[----:B------:R-:W-:Y:S01]  /*be10*/  IMAD.MOV.U32 R25, RZ, RZ, 0x3ff71547 ;  /* 0x3ff71547ff197424 */ /* 0x000fe200078e00ff */
[----:B------:R-:W-:Y:S01]  /*be20*/  UMOV UR7, 0x3fe62e42 ;  /* 0x3fe62e4200077882 */ /* 0x000fe20000000000 */
[----:B------:R-:W0:Y:S01]  /*be30*/  MUFU.RCP64H R13, -54.644989013671875 ;  /* 0xc04b528f000d7908 */ /* 0x000e220000001800 */
[----:B------:R-:W-:Y:S01]  /*be40*/  MOV R22, 0x5c28f5c3 ;  /* 0x5c28f5c300167802 */ /* 0x000fe20000000f00 */
[----:B------:R-:W-:Y:S01]  /*be50*/  IMAD.MOV.U32 R23, RZ, RZ, 0x404b528f ;  /* 0x404b528fff177424 */ /* 0x000fe200078e00ff */
[----:B------:R-:W-:Y:S01]  /*be60*/  FSETP.GEU.AND P0, PT, |R29|, 4.1917929649353027344, PT ;  /* 0x4086232b1d00780b */ /* 0x000fe20003f0e200 */
        /* <DEDUP_REMOVED lines=47> */
[----:B------:R-:W-:-:S04]  /*c160*/  FFMA R0, RZ, -3.1769139766693115234, R3 ;  /* 0xc04b528fff007823 */ /* 0x000fc80000000003 */
[----:B------:R-:W-:Y:S01]  /*c170*/  DFMA R12, R10, R12, 1 ;  /* 0x3ff000000a0c742b */ /* 0x000fe2000000000c */
[----:B------:R-:W-:-:S09]  /*c180*/  FSETP.GT.AND P2, PT, |R0|, 1.469367938527859385e-39, PT ;  /* 0x001000000000780b */ /* 0x000fd20003f44200 */
        /* <DEDUP_REMOVED lines=10> */
[----:B------:R-:W-:Y:S01]  /*c230*/  @!P1 IADD3 R16, PT, PT, R24, -R17, RZ ;  /* 0x8000001118109210 */ /* 0x000fe20007ffe0ff */
[----:B------:R-:W-:-:S03]  /*c240*/  @!P1 IMAD R13, R17, 0x100000, R13 ;  /* 0x00100000110d9824 */ /* 0x000fc600078e020d */
[----:B------:R-:W-:Y:S01]  /*c250*/  @!P1 LEA R17, R16, 0x3ff00000, 0x14 ;  /* 0x3ff0000010119811 */ /* 0x000fe200078ea0ff */
[----:B------:R-:W-:-:S06]  /*c260*/  @!P1 IMAD.MOV.U32 R16, RZ, RZ, RZ ;  /* 0x000000ffff109224 */ /* 0x000fcc00078e00ff */
[----:B------:R-:W-:-:S11]  /*c270*/  @!P1 DMUL R10, R12, R16 ;  /* 0x000000100c0a9228 */ /* 0x000fd60000000000 */
.L_x_187:
[----:B------:R-:W-:Y:S05]  /*c280*/  BSYNC.RECONVERGENT B0 ;  /* 0x0000000000007941 */ /* 0x000fea0003800200 */
.L_x_186:
[----:B------:R-:W-:Y:S01]  /*c290*/  BSSY.RECONVERGENT B1, `(.L_x_188) ;  /* 0x000000b000017945 */ /* 0x000fe20003800200 */
[----:B------:R-:W-:-:S03]  /*c2a0*/  DFMA R122, R122, 30, R10 ;  /* 0x403e00007a7a782b */ /* 0x000fc6000000000a */
[----:B------:R-:W-:Y:S08]  /*c2b0*/  @P2 BRA P3, `(.L_x_189) ;  /* 0x0000000000202947 */ /* 0x000ff00001800000 */
        /* <DEDUP_REMOVED lines=8> */
.L_x_189:
[----:B------:R-:W-:Y:S05]  /*c340*/  BSYNC.RECONVERGENT B1 ;  /* 0x0000000000017941 */ /* 0x000fea0003800200 */
.L_x_188:
[----:B------:R-:W-:Y:S01]  /*c350*/  IMAD.MOV.U32 R28, RZ, RZ, 0x652b82fe ;  /* 0x652b82feff1c7424 */ /* 0x000fe200078e00ff */
[----:B------:R-:W-:Y:S01]  /*c360*/  MOV R29, 0x3ff71547 ;  /* 0x3ff71547001d7802 */ /* 0x000fe20000000f00 */
[----:B------:R-:W-:Y:S01]  /*c370*/  UMOV UR6, 0xfefa39ef ;  /* 0xfefa39ef00067882 */ /* 0x000fe20000000000 */
[----:B------:R-:W-:Y:S01]  /*c380*/  UMOV UR7, 0x3fe62e42 ;  /* 0x3fe62e4200077882 */ /* 0x000fe20000000000 */
[----:B------:R-:W0:Y:S01]  /*c390*/  MUFU.RCP64H R17, 106.156982421875 ;  /* 0x405a8a0c00117908 */ /* 0x000e220000001800 */
        /* <DEDUP_REMOVED lines=50> */
[----:B------:R-:W-:-:S04]  /*c6c0*/  FFMA R0, RZ, 3.4146757125854492188, R11 ;  /* 0x405a8a0cff007823 */ /* 0x000fc8000000000b */
        /* <DEDUP_REMOVED lines=18> */
.L_x_191:
[----:B------:R-:W-:Y:S05]  /*c7f0*/  BSYNC.RECONVERGENT B0 ;  /* 0x0000000000007941 */ /* 0x000fea0003800200 */
.L_x_190:
        /* <DEDUP_REMOVED lines=10> */
.L_x_193:
[----:B------:R-:W-:Y:S05]  /*c8a0*/  BSYNC.RECONVERGENT B1 ;  /* 0x0000000000017941 */ /* 0x000fea0003800200 */
.L_x_192:
        /* <DEDUP_REMOVED lines=10> */
[----:B------:R-:W-:Y:S06]  /*c950*/  BSSY.RECONVERGENT B0, `(.L_x_194) ;  /* 0x000003e000007945 */ /* 0x000fec0003800200 */
        /* <DEDUP_REMOVED lines=38> */
[----:B------:R-:W-:-:S05]  /*cbc0*/  DADD R12, R76, -40 ;  /* 0xc04400004c0c7429 */ /* 0x000fca0000000000 */
[----:B------:R-:W-:-:S03]  /*cbd0*/  DFMA R16, R2, R16, UR6 ;  /* 0x0000000602107e2b */ /* 0x000fc60008000010 */
[----:B------:R-:W-:-:S05]  /*cbe0*/  DMUL R28, R22, R12 ;  /* 0x0000000c161c7228 */ /* 0x000fca0000000000 */
[----:B------:R-:W-:-:S08]  /*cbf0*/  DFMA R16, R2, R16, 1 ;  /* 0x3ff000000210742b */ /* 0x000fd00000000010 */
[----:B------:R-:W-:Y:S02]  /*cc00*/  DFMA R16, R2, R16, 1 ;  /* 0x3ff000000210742b */ /* 0x000fe40000000010 */
[----:B------:R-:W-:-:S08]  /*cc10*/  DFMA R2, R28, 12, R12 ;  /* 0x402800001c02782b */ /* 0x000fd0000000000c */
[----:B------:R-:W-:Y:S01]  /*cc20*/  DFMA R28, R22, R2, R28 ;  /* 0x00000002161c722b */ /* 0x000fe2000000001c */
[----:B------:R-:W-:Y:S01]  /*cc30*/  LEA R3, R20, R17, 0x14 ;  /* 0x0000001114037211 */ /* 0x000fe200078ea0ff */
[----:B------:R-:W-:Y:S01]  /*cc40*/  IMAD.MOV.U32 R2, RZ, RZ, R16 ;  /* 0x000000ffff027224 */ /* 0x000fe200078e0010 */
[----:B------:R-:W-:Y:S08]  /*cc50*/  @!P0 BRA `(.L_x_195) ;  /* 0x0000000000348947 */ /* 0x000ff00003800000 */
        /* <DEDUP_REMOVED lines=13> */
.L_x_195:
[----:B------:R-:W-:Y:S05]  /*cd30*/  BSYNC.RECONVERGENT B0 ;  /* 0x0000000000007941 */ /* 0x000fea0003800200 */
.L_x_194:
[----:B------:R-:W-:Y:S01]  /*cd40*/  FFMA R0, RZ, -2.625, R29 ;  /* 0xc0280000ff007823 */ /* 0x000fe2000000001d */
[----:B------:R-:W-:Y:S01]  /*cd50*/  FSETP.GEU.AND P1, PT, |R13|, 6.5827683646048100446e-37, PT ;  /* 0x036000000d00780b */ /* 0x000fe20003f2e200 */
[----:B------:R-:W-:Y:S01]  /*cd60*/  DMUL R2, R2, 656 ;  /* 0x4084800002027828 */ /* 0x000fe20000000000 */
[----:B------:R-:W-:Y:S02]  /*cd70*/  BSSY.RECONVERGENT B1, `(.L_x_196) ;  /* 0x000000a000017945 */ /* 0x000fe40003800200 */
[----:B------:R-:W-:-:S05]  /*cd80*/  FSETP.GT.AND P0, PT, |R0|, 1.469367938527859385e-39, PT ;  /* 0x001000000000780b */ /* 0x000fca0003f04200 */
[----:B------:R-:W-:-:S08]  /*cd90*/  DFMA R130, R130, 100, R2 ;  /* 0x405900008282782b */ /* 0x000fd00000000002 */
[----:B------:R-:W-:Y:S05]  /*cda0*/  @P0 BRA P1, `(.L_x_197) ;  /* 0x0000000000180947 */ /* 0x000fea0000800000 */
[----:B------:R-:W-:Y:S01]  /*cdb0*/  IMAD.MOV.U32 R138, RZ, RZ, R12 ;  /* 0x000000ffff8a7224 */ /* 0x000fe200078e000c */
[----:B------:R-:W-:Y:S01]  /*cdc0*/  MOV R0, 0xce10 ;  /* 0x0000ce1000007802 */ /* 0x000fe20000000f00 */
[----:B------:R-:W-:Y:S02]  /*cdd0*/  IMAD.MOV.U32 R139, RZ, RZ, R13 ;  /* 0x000000ffff8b7224 */ /* 0x000fe400078e000d */
[----:B------:R-:W-:Y:S02]  /*cde0*/  IMAD.MOV.U32 R124, RZ, RZ, RZ ;  /* 0x000000ffff7c7224 */ /* 0x000fe400078e00ff */
[----:B------:R-:W-:-:S07]  /*cdf0*/  IMAD.MOV.U32 R31, RZ, RZ, -0x3fd80000 ;  /* 0xc0280000ff1f7424 */ /* 0x000fce00078e00ff */
[----:B------:R-:W-:Y:S05]  /*ce00*/  CALL.REL.NOINC `($__internal_2_$__cuda_sm20_div_rn_f64_full) ;  /* 0x000000d400387944 */ /* 0x000fea0003c00000 */
.L_x_197:
[----:B------:R-:W-:Y:S05]  /*ce10*/  BSYNC.RECONVERGENT B1 ;  /* 0x0000000000017941 */ /* 0x000fea0003800200 */
.L_x_196:
[----:B------:R-:W-:Y:S01]  /*ce20*/  MOV R24, 0x652b82fe ;  /* 0x652b82fe00187802 */ /* 0x000fe20000000f00 */
[----:B------:R-:W-:Y:S01]  /*ce30*/  IMAD.MOV.U32 R25, RZ, RZ, 0x3ff71547 ;  /* 0x3ff71547ff197424 */ /* 0x000fe200078e00ff */
[----:B------:R-:W-:Y:S01]  /*ce40*/  UMOV UR6, 0xfefa39ef ;  /* 0xfefa39ef00067882 */ /* 0x000fe20000000000 */
[----:B------:R-:W-:Y:S01]  /*ce50*/  UMOV UR7, 0x3fe62e42 ;  /* 0x3fe62e4200077882 */ /* 0x000fe20000000000 */
[----:B------:R-:W0:Y:S01]  /*ce60*/  MUFU.RCP64H R17, -45 ;  /* 0xc046800000117908 */ /* 0x000e220000001800 */
[----:B------:R-:W-:Y:S01]  /*ce70*/  IMAD.MOV.U32 R22, RZ, RZ, 0x0 ;  /* 0x00000000ff167424 */ /* 0x000fe200078e00ff */
[----:B------:R-:W-:Y:S01]  /*ce80*/  MOV R23, 0x40468000 ;  /* 0x4046800000177802 */ /* 0x000fe20000000f00 */
        /* <DEDUP_REMOVED lines=40> */
[----:B------:R-:W-:-:S03]  /*d110*/  FFMA R0, RZ, -3.1015625, R21 ;  /* 0xc0468000ff007823 */ /* 0x000fc60000000015 */
        /* <DEDUP_REMOVED lines=28> */
.L_x_199:
[----:B------:R-:W-:Y:S05]  /*d2e0*/  BSYNC.RECONVERGENT B0 ;  /* 0x0000000000007941 */ /* 0x000fea0003800200 */
.L_x_198:
[----:B------:R-:W-:Y:S01]  /*d2f0*/  BSSY.RECONVERGENT B0, `(.L_x_200) ;  /* 0x000000f000007945 */ /* 0x000fe20003800200 */
[----:B------:R-:W-:-:S03]  /*d300*/  DADD R2, R2, 1 ;  /* 0x3ff0000002027429 */ /* 0x000fc60000000000 */
[----:B------:R-:W-:Y:S08]  /*d310*/  @!P0 BRA `(.L_x_201) ;  /* 0x0000000000308947 */ /* 0x000ff00003800000 */
        /* <DEDUP_REMOVED lines=12> */
.L_x_201:
[----:B------:R-:W-:Y:S05]  /*d3e0*/  BSYNC.RECONVERGENT B0 ;  /* 0x0000000000007941 */ /* 0x000fea0003800200 */
.L_x_200:
[----:B------:R-:W-:Y:S01]  /*d3f0*/  BSSY.RECONVERGENT B1, `(.L_x_202) ;  /* 0x000000b000017945 */ /* 0x000fe20003800200 */
[----:B------:R-:W-:-:S03]  /*d400*/  DADD R10, R10, 1 ;  /* 0x3ff000000a0a7429 */ /* 0x000fc60000000000 */
[----:B------:R-:W-:Y:S08]  /*d410*/  @P3 BRA P4, `(.L_x_203) ;  /* 0x0000000000203947 */ /* 0x000ff00002000000 */
[----:B------:R-:W-:Y:S01]  /*d420*/  IMAD.MOV.U32 R138, RZ, RZ, R76 ;  /* 0x000000ffff8a7224 */ /* 0x000fe200078e004c */
[----:B------:R-:W-:Y:S01]  /*d430*/  MOV R124, RZ ;  /* 0x000000ff007c7202 */ /* 0x000fe20000000f00 */
[----:B------:R-:W-:Y:S01]  /*d440*/  IMAD.MOV.U32 R139, RZ, RZ, R77 ;  /* 0x000000ffff8b7224 */ /* 0x000fe200078e004d */
[----:B------:R-:W-:Y:S01]  /*d450*/  MOV R0, 0xd480 ;  /* 0x0000d48000007802 */ /* 0x000fe20000000f00 */
[----:B------:R-:W-:-:S07]  /*d460*/  IMAD.MOV.U32 R31, RZ, RZ, -0x3fb98000 ;  /* 0xc0468000ff1f7424 */ /* 0x000fce00078e00ff */
[----:B------:R-:W-:Y:S05]  /*d470*/  CALL.REL.NOINC `($__internal_2_$__cuda_sm20_div_rn_f64_full) ;  /* 0x000000cc009c7944 */ /* 0x000fea0003c00000 */
[----:B------:R-:W-:Y:S02]  /*d480*/  IMAD.MOV.U32 R20, RZ, RZ, R28 ;  /* 0x000000ffff147224 */ /* 0x000fe400078e001c */
[----:B------:R-:W-:-:S07]  /*d490*/  IMAD.MOV.U32 R21, RZ, RZ, R29 ;  /* 0x000000ffff157224 */ /* 0x000fce00078e001d */
.L_x_203:
[----:B------:R-:W-:Y:S05]  /*d4a0*/  BSYNC.RECONVERGENT B1 ;  /* 0x0000000000017941 */ /* 0x000fea0003800200 */
.L_x_202:
[----:B------:R-:W-:Y:S01]  /*d4b0*/  IMAD.MOV.U32 R32, RZ, RZ, 0x652b82fe ;  /* 0x652b82feff207424 */ /* 0x000fe200078e00ff */
[----:B------:R-:W-:Y:S01]  /*d4c0*/  MOV R33, 0x3ff71547 ;  /* 0x3ff7154700217802 */ /* 0x000fe20000000f00 */
[----:B------:R-:W-:Y:S01]  /*d4d0*/  UMOV UR6, 0xfefa39ef ;  /* 0xfefa39ef00067882 */ /* 0x000fe20000000000 */
[----:B------:R-:W-:Y:S01]  /*d4e0*/  UMOV UR7, 0x3fe62e42 ;  /* 0x3fe62e4200077882 */ /* 0x000fe20000000000 */
[----:B------:R-:W0:Y:S01]  /*d4f0*/  MUFU.RCP64H R25, R11 ;  /* 0x0000000b00197308 */ /* 0x000e220000001800 */
[----:B------:R-:W-:Y:S01]  /*d500*/  IMAD.MOV.U32 R24, RZ, RZ, 0x1 ;  /* 0x00000001ff187424 */ /* 0x000fe200078e00ff */
[----:B------:R-:W-:Y:S01]  /*d510*/  FSETP.GEU.AND P0, PT, |R21|, 4.1917929649353027344, PT ;  /* 0x4086232b1500780b */ /* 0x000fe20003f0e200 */
[----:B------:R-:W-:Y:S01]  /*d520*/  DFMA R32, R20, R32, 6.75539944105574400000e+15 ;  /* 0x433800001420742b */ /* 0x000fe20000000020 */
[----:B------:R-:W-:Y:S07]  /*d530*/  BSSY.RECONVERGENT B0, `(.L_x_204) ;  /* 0x000003f000007945 */ /* 0x000fee0003800200 */
[----:B------:R-:W-:-:S02]  /*d540*/  DADD R16, R32, -6.75539944105574400000e+15 ;  /* 0xc338000020107429 */ /* 0x000fc40000000000 */
[----:B0-----:R-:W-:-:S06]  /*d550*/  DFMA R28, -R10, R24, 1 ;  /* 0x3ff000000a1c742b */ /* 0x001fcc0000000118 */
        /* <DEDUP_REMOVED lines=13> */
[----:B------:R-:W-:-:S05]  /*d630*/  DFMA R24, -R10, R28, 1 ;  /* 0x3ff000000a18742b */ /* 0x000fca000000011c */
[----:B------:R-:W-:Y:S01]  /*d640*/  DFMA R16, R22, R16, UR6 ;  /* 0x0000000616107e2b */ /* 0x000fe20008000010 */
[----:B------:R-:W-:Y:S01]  /*d650*/  UMOV UR6, 0x7c89eb71 ;  /* 0x7c89eb7100067882 */ /* 0x000fe20000000000 */
[----:B------:R-:W-:Y:S01]  /*d660*/  UMOV UR7, 0x3efa0199 ;  /* 0x3efa019900077882 */ /* 0x000fe20000000000 */
[----:B------:R-:W-:-:S05]  /*d670*/  DFMA R24, R28, R24, R28 ;  /* 0x000000181c18722b */ /* 0x000fca000000001c */
[----:B------:R-:W-:Y:S01]  /*d680*/  DFMA R16, R22, R16, UR6 ;  /* 0x0000000616107e2b */ /* 0x000fe20008000010 */
[----:B------:R-:W-:Y:S01]  /*d690*/  UMOV UR6, 0x14761f65 ;  /* 0x14761f6500067882 */ /* 0x000fe20000000000 */
[----:B------:R-:W-:Y:S01]  /*d6a0*/  UMOV UR7, 0x3f2a01a0 ;  /* 0x3f2a01a000077882 */ /* 0x000fe20000000000 */
[----:B------:R-:W-:-:S05]  /*d6b0*/  DMUL R28, R24, 14 ;  /* 0x402c0000181c7828 */ /* 0x000fca0000000000 */
[----:B------:R-:W-:Y:S01]  /*d6c0*/  DFMA R16, R22, R16, UR6 ;  /* 0x0000000616107e2b */ /* 0x000fe20008000010 */
        /* <DEDUP_REMOVED lines=9> */
[----:B------:R-:W-:-:S03]  /*d760*/  UMOV UR7, 0x3fa55555 ;  /* 0x3fa5555500077882 */ /* 0x000fc60000000000 */
[----:B------:R-:W-:-:S03]  /*d770*/  FFMA R0, RZ, R11, R29 ;  /* 0x0000000bff007223 */ /* 0x000fc6000000001d */
        /* <DEDUP_REMOVED lines=26> */
.L_x_205:
[----:B------:R-:W-:Y:S05]  /*d920*/  BSYNC.RECONVERGENT B0 ;  /* 0x0000000000007941 */ /* 0x000fea0003800200 */
.L_x_204:
[----:B------:R-:W-:Y:S04]  /*d930*/  BSSY.RECONVERGENT B1, `(.L_x_206) ;  /* 0x0000008000017945 */ /* 0x000fe80003800200 */
[----:B------:R-:W-:Y:S05]  /*d940*/  @P2 BRA `(.L_x_207) ;  /* 0x0000000000182947 */ /* 0x000fea0003800000 */
[----:B------:R-:W-:Y:S01]  /*d950*/  MOV R124, R10 ;  /* 0x0000000a007c7202 */ /* 0x000fe20000000f00 */
[----:B------:R-:W-:Y:S01]  /*d960*/  IMAD.MOV.U32 R31, RZ, RZ, R11 ;  /* 0x000000ffff1f7224 */ /* 0x000fe200078e000b */
[----:B------:R-:W-:Y:S01]  /*d970*/  MOV R0, 0xd9b0 ;  /* 0x0000d9b000007802 */ /* 0x000fe20000000f00 */
[----:B------:R-:W-:Y:S02]  /*d980*/  IMAD.MOV.U32 R138, RZ, RZ, RZ ;  /* 0x000000ffff8a7224 */ /* 0x000fe400078e00ff */
[----:B------:R-:W-:-:S07]  /*d990*/  IMAD.MOV.U32 R139, RZ, RZ, 0x402c0000 ;  /* 0x402c0000ff8b7424 */ /* 0x000fce00078e00ff */
[----:B------:R-:W-:Y:S05]  /*d9a0*/  CALL.REL.NOINC `($__internal_2_$__cuda_sm20_div_rn_f64_full) ;  /* 0x000000c800507944 */ /* 0x000fea0003c00000 */
.L_x_207:
[----:B------:R-:W-:Y:S05]  /*d9b0*/  BSYNC.RECONVERGENT B1 ;  /* 0x0000000000017941 */ /* 0x000fea0003800200 */
.L_x_206:
[----:B------:R-:W0:Y:S01]  /*d9c0*/  MUFU.RCP64H R11, R3 ;  /* 0x00000003000b7308 */ /* 0x000e220000001800 */
[----:B------:R-:W-:Y:S01]  /*d9d0*/  IMAD.MOV.U32 R10, RZ, RZ, 0x1 ;  /* 0x00000001ff0a7424 */ /* 0x000fe200078e00ff */
[----:B------:R-:W-:Y:S05]  /*d9e0*/  BSSY.RECONVERGENT B1, `(.L_x_208) ;  /* 0x0000015000017945 */ /* 0x000fea0003800200 */
[----:B0-----:R-:W-:-:S08]  /*d9f0*/  DFMA R20, -R2, R10, 1 ;  /* 0x3ff000000214742b */ /* 0x001fd0000000010a */
[----:B------:R-:W-:-:S08]  /*da00*/  DFMA R20, R20, R20, R20 ;  /* 0x000000141414722b */ /* 0x000fd00000000014 */
[----:B------:R-:W-:-:S08]  /*da10*/  DFMA R20, R10, R20, R10 ;  /* 0x000000140a14722b */ /* 0x000fd0000000000a */
[----:B------:R-:W-:-:S08]  /*da20*/  DFMA R10, -R2, R20, 1 ;  /* 0x3ff00000020a742b */ /* 0x000fd00000000114 */
[----:B------:R-:W-:-:S08]  /*da30*/  DFMA R10, R20, R10, R20 ;  /* 0x0000000a140a722b */ /* 0x000fd00000000014 */
[----:B------:R-:W-:-:S08]  /*da40*/  DMUL R138, R10, 14 ;  /* 0x402c00000a8a7828 */ /* 0x000fd00000000000 */
[----:B------:R-:W-:-:S08]  /*da50*/  DFMA R20, -R2, R138, 14 ;  /* 0x402c00000214742b */ /* 0x000fd0000000018a */
[----:B------:R-:W-:Y:S02]  /*da60*/  DFMA R138, R10, R20, R138 ;  /* 0x000000140a8a722b */ /* 0x000fe4000000008a */
[----:B------:R-:W-:-:S08]  /*da70*/  DADD R10, R28, R16 ;  /* 0x000000001c0a7229 */ /* 0x000fd00000000010 */
[----:B------:R-:W-:-:S05]  /*da80*/  FFMA R0, RZ, R3, R139 ;  /* 0x00000003ff007223 */ /* 0x000fca000000008b */
[----:B------:R-:W-:-:S13]  /*da90*/  FSETP.GT.AND P0, PT, |R0|, 1.469367938527859385e-39, PT ;  /* 0x001000000000780b */ /* 0x000fda0003f04200 */
[----:B------:R-:W-:Y:S05]  /*daa0*/  @P0 BRA `(.L_x_209) ;  /* 0x0000000000200947 */ /* 0x000fea0003800000 */
[----:B------:R-:W-:Y:S01]  /*dab0*/  MOV R124, R2 ;  /* 0x00000002007c7202 */ /* 0x000fe20000000f00 */
[----:B------:R-:W-:Y:S01]  /*dac0*/  IMAD.MOV.U32 R31, RZ, RZ, R3 ;  /* 0x000000ffff1f7224 */ /* 0x000fe200078e0003 */
[----:B------:R-:W-:Y:S01]  /*dad0*/  MOV R0, 0xdb10 ;  /* 0x0000db1000007802 */ /* 0x000fe20000000f00 */
[----:B------:R-:W-:Y:S02]  /*dae0*/  IMAD.MOV.U32 R138, RZ, RZ, RZ ;  /* 0x000000ffff8a7224 */ /* 0x000fe400078e00ff */
[----:B------:R-:W-:-:S07]  /*daf0*/  IMAD.MOV.U32 R139, RZ, RZ, 0x402c0000 ;  /* 0x402c0000ff8b7424 */ /* 0x000fce00078e00ff */
[----:B------:R-:W-:Y:S05]  /*db00*/  CALL.REL.NOINC `($__internal_2_$__cuda_sm20_div_rn_f64_full) ;  /* 0x000000c400f87944 */ /* 0x000fea0003c00000 */
[----:B------:R-:W-:Y:S01]  /*db10*/  IMAD.MOV.U32 R138, RZ, RZ, R28 ;  /* 0x000000ffff8a7224 */ /* 0x000fe200078e001c */
[----:B------:R-:W-:-:S07]  /*db20*/  MOV R139, R29 ;  /* 0x0000001d008b7202 */ /* 0x000fce0000000f00 */
.L_x_209:
[----:B------:R-:W-:Y:S05]  /*db30*/  BSYNC.RECONVERGENT B1 ;  /* 0x0000000000017941 */ /* 0x000fea0003800200 */
.L_x_208:
[----:B------:R-:W0:Y:S01]  /*db40*/  MUFU.RCP64H R3, R11 ;  /* 0x0000000b00037308 */ /* 0x000e220000001800 */
[----:B------:R-:W-:Y:S01]  /*db50*/  IMAD.MOV.U32 R2, RZ, RZ, 0x1 ;  /* 0x00000001ff027424 */ /* 0x000fe200078e00ff */
[----:B------:R-:W-:Y:S01]  /*db60*/  FSETP.GEU.AND P1, PT, |R139|, 6.5827683646048100446e-37, PT ;  /* 0x036000008b00780b */ /* 0x000fe20003f2e200 */
[----:B------:R-:W-:Y:S04]  /*db70*/  BSSY.RECONVERGENT B1, `(.L_x_210) ;  /* 0x0000012000017945 */ /* 0x000fe80003800200 */
        /* <DEDUP_REMOVED lines=14> */
[----:B------:R-:W-:Y:S05]  /*dc60*/  CALL.REL.NOINC `($__internal_2_$__cuda_sm20_div_rn_f64_full) ;  /* 0x000000c400a07944 */ /* 0x000fea0003c00000 */
[----:B------:R-:W-:Y:S01]  /*dc70*/  IMAD.MOV.U32 R2, RZ, RZ, R28 ;  /* 0x000000ffff027224 */ /* 0x000fe200078e001c */
[----:B------:R-:W-:-:S07]  /*dc80*/  MOV R3, R29 ;  /* 0x0000001d00037202 */ /* 0x000fce0000000f00 */
.L_x_211:
[----:B------:R-:W-:Y:S05]  /*dc90*/  BSYNC.RECONVERGENT B1 ;  /* 0x0000000000017941 */ /* 0x000fea0003800200 */
.L_x_210:
[----:B------:R-:W0:Y:S01]  /*dca0*/  MUFU.RCP64H R11, -3 ;  /* 0xc0080000000b7908 */ /* 0x000e220000001800 */
[----:B------:R-:W-:Y:S01]  /*dcb0*/  IMAD.MOV.U32 R20, RZ, RZ, 0x0 ;  /* 0x00000000ff147424 */ /* 0x000fe200078e00ff */
[----:B------:R-:W-:Y:S01]  /*dcc0*/  FSETP.GEU.AND P1, PT, |R13|, 6.5827683646048100446e-37, PT ;  /* 0x036000000d00780b */ /* 0x000fe20003f2e200 */
[----:B------:R-:W-:Y:S01]  /*dcd0*/  IMAD.MOV.U32 R21, RZ, RZ, 0x40080000 ;  /* 0x40080000ff157424 */ /* 0x000fe200078e00ff */
[----:B------:R-:W-:Y:S01]  /*dce0*/  BSSY.RECONVERGENT B1, `(.L_x_212) ;  /* 0x0000013000017945 */ /* 0x000fe20003800200 */
[----:B------:R-:W-:-:S06]  /*dcf0*/  IMAD.MOV.U32 R10, RZ, RZ, 0x1 ;  /* 0x00000001ff0a7424 */ /* 0x000fcc00078e00ff */
        /* <DEDUP_REMOVED lines=8> */
[----:B------:R-:W-:-:S05]  /*dd80*/  FFMA R0, RZ, -2.125, R29 ;  /* 0xc0080000ff007823 */ /* 0x000fca000000001d */
        /* <DEDUP_REMOVED lines=8> */
.L_x_213:
[----:B------:R-:W-:Y:S05]  /*de10*/  BSYNC.RECONVERGENT B1 ;  /* 0x0000000000017941 */ /* 0x000fea0003800200 */
.L_x_212:
[----:B------:R-:W-:Y:S01]  /*de20*/  IMAD.MOV.U32 R30, RZ, RZ, 0x652b82fe ;  /* 0x652b82feff1e7424 */ /* 0x000fe200078e00ff */
[----:B------:R-:W-:Y:S01]  /*de30*/  UMOV UR6, 0xfefa39ef ;  /* 0xfefa39ef00067882 */ /* 0x000fe20000000000 */
[----:B------:R-:W-:Y:S01]  /*de40*/  IMAD.MOV.U32 R31, RZ, RZ, 0x3ff71547 ;  /* 0x3ff71547ff1f7424 */ /* 0x000fe200078e00ff */
[----:B------:R-:W-:Y:S01]  /*de50*/  UMOV UR7, 0x3fe62e42 ;  /* 0x3fe62e4200077882 */ /* 0x000fe20000000000 */
[----:B------:R-:W0:Y:S01]  /*de60*/  MUFU.RCP64H R17, -25 ;  /* 0xc039000000117908 */ /* 0x000e220000001800 */
[----:B------:R-:W-:Y:S01]  /*de70*/  IMAD.MOV.U32 R22, RZ, RZ, 0x0 ;  /* 0x00000000ff167424 */ /* 0x000fe200078e00ff */
[----:B------:R-:W-:Y:S01]  /*de80*/  DADD R138, R76, -5 ;  /* 0xc01400004c8a7429 */ /* 0x000fe20000000000 */
[----:B------:R-:W-:Y:S01]  /*de90*/  IMAD.MOV.U32 R23, RZ, RZ, 0x40390000 ;  /* 0x40390000ff177424 */ /* 0x000fe200078e00ff */
[----:B------:R-:W-:Y:S01]  /*dea0*/  DFMA R30, R28, R30, 6.75539944105574400000e+15 ;  /* 0x433800001c1e742b */ /* 0x000fe2000000001e */
[----:B------:R-:W-:Y:S01]  /*deb0*/  IMAD.MOV.U32 R16, RZ, RZ, 0x1 ;  /* 0x00000001ff107424 */ /* 0x000fe200078e00ff */
[----:B------:R-:W-:Y:S01]  /*dec0*/  FSETP.GEU.AND P0, PT, |R29|, 4.1917929649353027344, PT ;  /* 0x4086232b1d00780b */ /* 0x000fe20003f0e200 */
[----:B------:R-:W-:Y:S05]  /*ded0*/  BSSY.RECONVERGENT B0, `(.L_x_214) ;  /* 0x000003f000007945 */ /* 0x000fea0003800200 */
[----:B------:R-:W-:Y:S01]  /*dee0*/  DADD R10, R30, -6.75539944105574400000e+15 ;  /* 0xc33800001e0a7429 */ /* 0x000fe20000000000 */
[----:B------:R-:W-:Y:S01]  /*def0*/  FSETP.GEU.AND P3, PT, |R139|, 6.5827683646048100446e-37, PT ;  /* 0x036000008b00780b */ /* 0x000fe20003f6e200 */
        /* <DEDUP_REMOVED lines=42> */
[----:B------:R-:W-:-:S04]  /*e1a0*/  FFMA R0, RZ, -2.890625, R13 ;  /* 0xc0390000ff007823 */ /* 0x000fc8000000000d */
[----:B------:R-:W-:Y:S01]  /*e1b0*/  DFMA R16, R10, R16, 1 ;  /* 0x3ff000000a10742b */ /* 0x000fe20000000010 */
[----:B------:R-:W-:-:S09]  /*e1c0*/  FSETP.GT.AND P2, PT, |R0|, 1.469367938527859385e-39, PT ;  /* 0x001000000000780b */ /* 0x000fd20003f44200 */
        /* <DEDUP_REMOVED lines=15> */
.L_x_215:
[----:B------:R-:W-:Y:S05]  /*e2c0*/  BSYNC.RECONVERGENT B0 ;  /* 0x0000000000007941 */ /* 0x000fea0003800200 */
.L_x_214:
[----:B------:R-:W-:Y:S01]  /*e2d0*/  BSSY.RECONVERGENT B1, `(.L_x_216) ;  /* 0x0000009000017945 */ /* 0x000fe20003800200 */
[----:B------:R-:W-:-:S03]  /*e2e0*/  DADD R10, R10, 1 ;  /* 0x3ff000000a0a7429 */ /* 0x000fc60000000000 */
[----:B------:R-:W-:Y:S08]  /*e2f0*/  @P2 BRA P3, `(.L_x_217) ;  /* 0x0000000000182947 */ /* 0x000ff00001800000 */
[----:B------:R-:W-:Y:S01]  /*e300*/  MOV R124, RZ ;  /* 0x000000ff007c7202 */ /* 0x000fe20000000f00 */
[----:B------:R-:W-:Y:S01]  /*e310*/  IMAD.MOV.U32 R31, RZ, RZ, -0x3fc70000 ;  /* 0xc0390000ff1f7424 */ /* 0x000fe200078e00ff */
[----:B------:R-:W-:-:S07]  /*e320*/  MOV R0, 0xe340 ;  /* 0x0000e34000007802 */ /* 0x000fce0000000f00 */
[----:B------:R-:W-:Y:S05]  /*e330*/  CALL.REL.NOINC `($__internal_2_$__cuda_sm20_div_rn_f64_full) ;  /* 0x000000bc00ec7944 */ /* 0x000fea0003c00000 */
[----:B------:R-:W-:Y:S02]  /*e340*/  IMAD.MOV.U32 R12, RZ, RZ, R28 ;  /* 0x000000ffff0c7224 */ /* 0x000fe400078e001c */
[----:B------:R-:W-:-:S07]  /*e350*/  IMAD.MOV.U32 R13, RZ, RZ, R29 ;  /* 0x000000ffff0d7224 */ /* 0x000fce00078e001d */
.L_x_217:
[----:B------:R-:W-:Y:S05]  /*e360*/  BSYNC.RECONVERGENT B1 ;  /* 0x0000000000017941 */ /* 0x000fea0003800200 */
.L_x_216:
        /* <DEDUP_REMOVED lines=71> */
.L_x_219:
[----:B------:R-:W-:Y:S05]  /*e7e0*/  BSYNC.RECONVERGENT B0 ;  /* 0x0000000000007941 */ /* 0x000fea0003800200 */
.L_x_218:
        /* <DEDUP_REMOVED lines=8> */
.L_x_221:
[----:B------:R-:W-:Y:S05]  /*e870*/  BSYNC.RECONVERGENT B1 ;  /* 0x0000000000017941 */ /* 0x000fea0003800200 */
.L_x_220:
[----:B------:R-:W-:Y:S01]  /*e880*/  DADD R10, R76, 41 ;  /* 0x404480004c0a7429 */ /* 0x000fe20000000000 */
[----:B------:R-:W-:Y:S01]  /*e890*/  UMOV UR6, 0x88e368f1 ;  /* 0x88e368f100067882 */ /* 0x000fe20000000000 */
[----:B------:R-:W-:Y:S01]  /*e8a0*/  UMOV UR7, 0x3ee4f8b5 ;  /* 0x3ee4f8b500077882 */ /* 0x000fe20000000000 */
[----:B------:R-:W-:Y:S01]  /*e8b0*/  BSSY.RECONVERGENT B1, `(.L_x_222) ;  /* 0x000005b000017945 */ /* 0x000fe20003800200 */
[----:B------:R-:W-:Y:S01]  /*e8c0*/  DADD R134, R28, R134 ;  /* 0x000000001c867229 */ /* 0x000fe20000000086 */
[----:B------:R-:W-:Y:S01]  /*e8d0*/  IMAD.MOV.U32 R38, RZ, RZ, 0x0 ;  /* 0x00000000ff267424 */ /* 0x000fe200078e00ff */
[----:B------:R-:W-:Y:S02]  /*e8e0*/  MOV R39, 0x409f4000 ;  /* 0x409f400000277802 */ /* 0x000fe40000000f00 */
[----:B------:R-:W-:-:S14]  /*e8f0*/  DSETP.GEU.AND P0, PT, |R10|, UR6, PT ;  /* 0x000000060a007e2a */ /* 0x000fdc000bf0e200 */
[----:B------:R-:W-:Y:S05]  /*e900*/  @!P0 BRA `(.L_x_223) ;  /* 0x0000000400548947 */ /* 0x000fea0003800000 */
[----:B------:R-:W-:Y:S01]  /*e910*/  UMOV UR6, 0x9999999a ;  /* 0x9999999a00067882 */ /* 0x000fe20000000000 */
[----:B------:R-:W-:Y:S01]  /*e920*/  UMOV UR7, 0x3fb99999 ;  /* 0x3fb9999900077882 */ /* 0x000fe20000000000 */
[----:B------:R-:W-:Y:S01]  /*e930*/  IMAD.MOV.U32 R16, RZ, RZ, 0x652b82fe ;  /* 0x652b82feff107424 */ /* 0x000fe200078e00ff */
[----:B------:R-:W-:Y:S01]  /*e940*/  DMUL R12, R10, -UR6 ;  /* 0x800000060a0c7c28 */ /* 0x000fe20008000000 */
[----:B------:R-:W-:Y:S01]  /*e950*/  IMAD.MOV.U32 R17, RZ, RZ, 0x3ff71547 ;  /* 0x3ff71547ff117424 */ /* 0x000fe200078e00ff */
[----:B------:R-:W-:Y:S01]  /*e960*/  UMOV UR6, 0xfefa39ef ;  /* 0xfefa39ef00067882 */ /* 0x000fe20000000000 */
[----:B------:R-:W-:Y:S01]  /*e970*/  UMOV UR7, 0x3fe62e42 ;  /* 0x3fe62e4200077882 */ /* 0x000fe20000000000 */
[----:B------:R-:W-:Y:S04]  /*e980*/  BSSY.RECONVERGENT B0, `(.L_x_224) ;  /* 0x0000036000007945 */ /* 0x000fe80003800200 */
[----:B------:R-:W-:-:S02]  /*e990*/  DFMA R16, R12, R16, 6.75539944105574400000e+15 ;  /* 0x433800000c10742b */ /* 0x000fc40000000010 */
[----:B------:R-:W-:-:S06]  /*e9a0*/  FSETP.GEU.AND P0, PT, |R13|, 4.1917929649353027344, PT ;  /* 0x4086232b0d00780b */ /* 0x000fcc0003f0e200 */
        /* <DEDUP_REMOVED lines=51> */
.L_x_225:
[----:B------:R-:W-:Y:S05]  /*ece0*/  BSYNC.RECONVERGENT B0 ;  /* 0x0000000000007941 */ /* 0x000fea0003800200 */
.L_x_224:
[----:B------:R-:W-:Y:S01]  /*ecf0*/  DADD R30, -R22, 1 ;  /* 0x3ff00000161e7429 */ /* 0x000fe20000000100 */
[----:B------:R-:W-:Y:S01]  /*ed00*/  MOV R12, 0x1 ;  /* 0x00000001000c7802 */ /* 0x000fe20000000f00 */
[----:B------:R-:W-:Y:S01]  /*ed10*/  DMUL R138, R10, 200 ;  /* 0x406900000a8a7828 */ /* 0x000fe20000000000 */
[----:B------:R-:W-:Y:S03]  /*ed20*/  BSSY.RECONVERGENT B2, `(.L_x_226) ;  /* 0x0000011000027945 */ /* 0x000fe60003800200 */
[----:B------:R-:W0:Y:S06]  /*ed30*/  MUFU.RCP64H R13, R31 ;  /* 0x0000001f000d7308 */ /* 0x000e2c0000001800 */
        /* <DEDUP_REMOVED lines=15> */
.L_x_227:
[----:B------:R-:W-:Y:S05]  /*ee30*/  BSYNC.RECONVERGENT B2 ;  /* 0x0000000000027941 */ /* 0x000fea0003800200 */
.L_x_226:
[----:B------:R-:W-:Y:S02]  /*ee40*/  IMAD.MOV.U32 R38, RZ, RZ, R28 ;  /* 0x000000ffff267224 */ /* 0x000fe400078e001c */
[----:B------:R-:W-:-:S07]  /*ee50*/  IMAD.MOV.U32 R39, RZ, RZ, R29 ;  /* 0x000000ffff277224 */ /* 0x000fce00078e001d */
.L_x_223:
[----:B------:R-:W-:Y:S05]  /*ee60*/  BSYNC.RECONVERGENT B1 ;  /* 0x0000000000017941 */ /* 0x000fea0003800200 */
.L_x_222:
[----:B------:R-:W-:Y:S01]  /*ee70*/  DADD R10, R76, 66 ;  /* 0x405080004c0a7429 */ /* 0x000fe20000000000 */
[----:B------:R-:W-:Y:S01]  /*ee80*/  UMOV UR6, 0x3126e979 ;  /* 0x3126e97900067882 */ /* 0x000fe20000000000 */
[----:B------:R-:W-:Y:S01]  /*ee90*/  UMOV UR7, 0x3facac08 ;  /* 0x3facac0800077882 */ /* 0x000fe20000000000 */
[----:B------:R-:W-:Y:S01]  /*eea0*/  IMAD.MOV.U32 R22, RZ, RZ, 0x652b82fe ;  /* 0x652b82feff167424 */ /* 0x000fe200078e00ff */
[----:B------:R-:W-:Y:S01]  /*eeb0*/  MOV R23, 0x3ff71547 ;  /* 0x3ff7154700177802 */ /* 0x000fe20000000f00 */
[----:B------:R-:W-:Y:S01]  /*eec0*/  UMOV UR8, 0x3b39803f ;  /* 0x3b39803f00087882 */ /* 0x000fe20000000000 */
[----:B------:R-:W-:Y:S01]  /*eed0*/  UMOV UR9, 0x3c7abc9e ;  /* 0x3c7abc9e00097882 */ /* 0x000fe20000000000 */
[----:B------:R-:W-:Y:S01]  /*eee0*/  IMAD.MOV.U32 R30, RZ, RZ, -0x35dec16 ;  /* 0xfca213eaff1e7424 */ /* 0x000fe200078e00ff */
[----:B------:R-:W-:Y:S01]  /*eef0*/  DMUL R10, R10, -UR6 ;  /* 0x800000060a0a7c28 */ /* 0x000fe20008000000 */
[----:B------:R-:W-:Y:S01]  /*ef00*/  UMOV UR6, 0xfefa39ef ;  /* 0xfefa39ef00067882 */ /* 0x000fe20000000000 */
[----:B------:R-:W-:Y:S01]  /*ef10*/  UMOV UR7, 0x3fe62e42 ;  /* 0x3fe62e4200077882 */ /* 0x000fe20000000000 */
[----:B------:R-:W-:Y:S01]  /*ef20*/  IMAD.MOV.U32 R31, RZ, RZ, 0x3e928af3 ;  /* 0x3e928af3ff1f7424 */ /* 0x000fe200078e00ff */
[----:B------:R-:W-:Y:S01]  /*ef30*/  UMOV UR10, 0x69ce2bdf ;  /* 0x69ce2bdf000a7882 */ /* 0x000fe20000000000 */
[----:B------:R-:W-:Y:S01]  /*ef40*/  UMOV UR11, 0x3e5ade15 ;  /* 0x3e5ade15000b7882 */ /* 0x000fe20000000000 */
[----:B------:R-:W-:Y:S01]  /*ef50*/  UMOV UR12, 0x62401315 ;  /* 0x62401315000c7882 */ /* 0x000fe20000000000 */
[----:B------:R-:W-:Y:S01]  /*ef60*/  UMOV UR13, 0x3ec71dee ;  /* 0x3ec71dee000d7882 */ /* 0x000fe20000000000 */
[----:B------:R-:W-:Y:S01]  /*ef70*/  DFMA R12, R10, R22, 6.75539944105574400000e+15 ;  /* 0x433800000a0c742b */ /* 0x000fe20000000016 */
[----:B------:R-:W-:Y:S01]  /*ef80*/  UMOV UR14, 0x7c89eb71 ;  /* 0x7c89eb71000e7882 */ /* 0x000fe20000000000 */
        /* <DEDUP_REMOVED lines=14> */
[C---:B------:R-:W-:Y:S01]  /*f070*/  DFMA R20, R16.reuse, -UR6, R10 ;  /* 0x8000000610147c2b */ /* 0x040fe2000800000a */
[----:B------:R-:W-:Y:S01]  /*f080*/  FSETP.GEU.AND P0, PT, |R11|, 4.1917929649353027344, PT ;  /* 0x4086232b0b00780b */ /* 0x000fe20003f0e200 */
[----:B------:R-:W-:Y:S06]  /*f090*/  BSSY.RECONVERGENT B0, `(.L_x_228) ;  /* 0x000001c000007945 */ /* 0x000fec0003800200 */
        /* <DEDUP_REMOVED lines=27> */
.L_x_229:
[----:B------:R-:W-:Y:S05]  /*f250*/  BSYNC.RECONVERGENT B0 ;  /* 0x0000000000007941 */ /* 0x000fea0003800200 */
.L_x_228:
[----:B------:R-:W-:Y:S01]  /*f260*/  UMOV UR28, 0x9999999a ;  /* 0x9999999a001c7882 */ /* 0x000fe20000000000 */
[----:B------:R-:W-:Y:S01]  /*f270*/  UMOV UR29, 0x3fb99999 ;  /* 0x3fb99999001d7882 */ /* 0x000fe20000000000 */
[----:B------:R-:W-:Y:S01]  /*f280*/  IMAD.MOV.U32 R74, RZ, RZ, -0x66666666 ;  /* 0x9999999aff4a7424 */ /* 0x000fe200078e00ff */
[C---:B------:R-:W-:Y:S01]  /*f290*/  DMUL R12, R8.reuse, -UR28 ;  /* 0x8000001c080c7c28 */ /* 0x040fe20008000000 */
[----:B------:R-:W-:Y:S01]  /*f2a0*/  IMAD.MOV.U32 R75, RZ, RZ, 0x40311999 ;  /* 0x40311999ff4b7424 */ /* 0x000fe200078e00ff */
[----:B------:R-:W-:Y:S01]  /*f2b0*/  DMUL R8, R8, -0.125 ;  /* 0xbfc0000008087828 */ /* 0x000fe20000000000 */
[----:B------:R-:W-:Y:S05]  /*f2c0*/  BSSY.RECONVERGENT B0, `(.L_x_230) ;  /* 0x0000038000007945 */ /* 0x000fea0003800200 */
[----:B------:R-:W-:-:S02]  /*f2d0*/  DFMA R16, R12, R22, 6.75539944105574400000e+15 ;  /* 0x433800000c10742b */ /* 0x000fc40000000016 */
[----:B------:R-:W-:Y:S01]  /*f2e0*/  DFMA R10, R8, R22, 6.75539944105574400000e+15 ;  /* 0x43380000080a742b */ /* 0x000fe20000000016 */
[----:B------:R-:W-:Y:S02]  /*f2f0*/  FSETP.GEU.AND P0, PT, |R13|, 4.1917929649353027344, PT ;  /* 0x4086232b0d00780b */ /* 0x000fe40003f0e200 */
[----:B------:R-:W-:-:S03]  /*f300*/  FSETP.GEU.AND P2, PT, |R9|, 4.1917929649353027344, PT ;  /* 0x4086232b0900780b */ /* 0x000fc60003f4e200 */
[----:B------:R-:W-:Y:S02]  /*f310*/  DADD R20, R16, -6.75539944105574400000e+15 ;  /* 0xc338000010147429 */ /* 0x000fe40000000000 */
[----:B------:R-:W-:-:S06]  /*f320*/  DADD R24, R10, -6.75539944105574400000e+15 ;  /* 0xc33800000a187429 */ /* 0x000fcc0000000000 */
[----:B------:R-:W-:Y:S02]  /*f330*/  DFMA R22, R20, -UR6, R12 ;  /* 0x8000000614167c2b */ /* 0x000fe4000800000c */
[----:B------:R-:W-:-:S06]  /*f340*/  DFMA R28, R24, -UR6, R8 ;  /* 0x80000006181c7c2b */ /* 0x000fcc0008000008 */
[----:B------:R-:W-:Y:S02]  /*f350*/  DFMA R22, R20, -UR8, R22 ;  /* 0x8000000814167c2b */ /* 0x000fe40008000016 */
[----:B------:R-:W-:-:S06]  /*f360*/  DFMA R28, R24, -UR8, R28 ;  /* 0x80000008181c7c2b */ /* 0x000fcc000800001c */
[--C-:B------:R-:W-:Y:S02]  /*f370*/  DFMA R20, R22, UR10, R30.reuse ;  /* 0x0000000a16147c2b */ /* 0x100fe4000800001e */
[----:B------:R-:W-:Y:S01]  /*f380*/  DFMA R24, R28, UR10, R30 ;  /* 0x0000000a1c187c2b */ /* 0x000fe2000800001e */
[----:B------:R-:W0:Y:S01]  /*f390*/  MUFU.RCP64H R31, 17.0999908447265625 ;  /* 0x40311999001f7908 */ /* 0x000e220000001800 */
[----:B------:R-:W-:-:S04]  /*f3a0*/  MOV R30, 0x1 ;  /* 0x00000001001e7802 */ /* 0x000fc80000000f00 */
[----:B------:R-:W-:Y:S02]  /*f3b0*/  DFMA R20, R22, R20, UR12 ;  /* 0x0000000c16147e2b */ /* 0x000fe40008000014 */
[----:B------:R-:W-:-:S06]  /*f3c0*/  DFMA R24, R28, R24, UR12 ;  /* 0x0000000c1c187e2b */ /* 0x000fcc0008000018 */
[----:B------:R-:W-:Y:S02]  /*f3d0*/  DFMA R20, R22, R20, UR14 ;  /* 0x0000000e16147e2b */ /* 0x000fe40008000014 */
[----:B------:R-:W-:Y:S02]  /*f3e0*/  DFMA R24, R28, R24, UR14 ;  /* 0x0000000e1c187e2b */ /* 0x000fe40008000018 */
[----:B0-----:R-:W-:-:S04]  /*f3f0*/  DFMA R32, R30, -R74, 1 ;  /* 0x3ff000001e20742b */ /* 0x001fc8000000084a */
[----:B------:R-:W-:Y:S02]  /*f400*/  DFMA R20, R22, R20, UR16 ;  /* 0x0000001016147e2b */ /* 0x000fe40008000014 */
[----:B------:R-:W-:Y:S02]  /*f410*/  DFMA R24, R28, R24, UR16 ;  /* 0x000000101c187e2b */ /* 0x000fe40008000018 */
[----:B------:R-:W-:-:S04]  /*f420*/  DFMA R32, R32, R32, R32 ;  /* 0x000000202020722b */ /* 0x000fc80000000020 */
[----:B------:R-:W-:Y:S02]  /*f430*/  DFMA R20, R22, R20, UR18 ;  /* 0x0000001216147e2b */ /* 0x000fe40008000014 */
[----:B------:R-:W-:Y:S02]  /*f440*/  DFMA R24, R28, R24, UR18 ;  /* 0x000000121c187e2b */ /* 0x000fe40008000018 */
[----:B------:R-:W-:-:S04]  /*f450*/  DFMA R32, R30, R32, R30 ;  /* 0x000000201e20722b */ /* 0x000fc8000000001e */
[----:B------:R-:W-:Y:S02]  /*f460*/  DFMA R20, R22, R20, UR20 ;  /* 0x0000001416147e2b */ /* 0x000fe40008000014 */
[----:B------:R-:W-:-:S06]  /*f470*/  DFMA R24, R28, R24, UR20 ;  /* 0x000000141c187e2b */ /* 0x000fcc0008000018 */
[----:B------:R-:W-:Y:S02]  /*f480*/  DFMA R20, R22, R20, UR22 ;  /* 0x0000001616147e2b */ /* 0x000fe40008000014 */
[----:B------:R-:W-:-:S06]  /*f490*/  DFMA R24, R28, R24, UR22 ;  /* 0x000000161c187e2b */ /* 0x000fcc0008000018 */
[----:B------:R-:W-:Y:S02]  /*f4a0*/  DFMA R20, R22, R20, UR24 ;  /* 0x0000001816147e2b */ /* 0x000fe40008000014 */
[----:B------:R-:W-:-:S06]  /*f4b0*/  DFMA R24, R28, R24, UR24 ;  /* 0x000000181c187e2b */ /* 0x000fcc0008000018 */
[----:B------:R-:W-:Y:S02]  /*f4c0*/  DFMA R20, R22, R20, UR26 ;  /* 0x0000001a16147e2b */ /* 0x000fe40008000014 */
[----:B------:R-:W-:-:S06]  /*f4d0*/  DFMA R24, R28, R24, UR26 ;  /* 0x0000001a1c187e2b */ /* 0x000fcc0008000018 */
[----:B------:R-:W-:Y:S02]  /*f4e0*/  DFMA R20, R22, R20, 1 ;  /* 0x3ff000001614742b */ /* 0x000fe40000000014 */
[----:B------:R-:W-:-:S06]  /*f4f0*/  DFMA R24, R28, R24, 1 ;  /* 0x3ff000001c18742b */ /* 0x000fcc0000000018 */
[----:B------:R-:W-:Y:S02]  /*f500*/  DFMA R20, R22, R20, 1 ;  /* 0x3ff000001614742b */ /* 0x000fe40000000014 */
[----:B------:R-:W-:Y:S02]  /*f510*/  DFMA R22, R32, -R74, 1 ;  /* 0x3ff000002016742b */ /* 0x000fe4000000084a */
[----:B------:R-:W-:-:S06]  /*f520*/  DFMA R24, R28, R24, 1 ;  /* 0x3ff000001c18742b */ /* 0x000fcc0000000018 */
[----:B------:R-:W-:Y:S01]  /*f530*/  DFMA R22, R32, R22, R32 ;  /* 0x000000162016722b */ /* 0x000fe20000000020 */
[----:B------:R-:W-:Y:S02]  /*f540*/  IMAD R137, R16, 0x100000, R21 ;  /* 0x0010000010897824 */ /* 0x000fe400078e0215 */
[----:B------:R-:W-:Y:S02]  /*f550*/  IMAD.MOV.U32 R136, RZ, RZ, R20 ;  /* 0x000000ffff887224 */ /* 0x000fe400078e0014 */
[----:B------:R-:W-:Y:S01]  /*f560*/  IMAD R35, R10, 0x100000, R25 ;  /* 0x001000000a237824 */ /* 0x000fe200078e0219 */
        /* <DEDUP_REMOVED lines=13> */
.L_x_231:
[----:B------:R-:W-:Y:S05]  /*f640*/  BSYNC.RECONVERGENT B0 ;  /* 0x0000000000007941 */ /* 0x000fea0003800200 */
.L_x_230:
[----:B------:R-:W-:Y:S01]  /*f650*/  BSSY.RECONVERGENT B0, `(.L_x_232) ;  /* 0x000000f000007945 */ /* 0x000fe20003800200 */
[----:B------:R-:W-:-:S03]  /*f660*/  IMAD.MOV.U32 R34, RZ, RZ, R24 ;  /* 0x000000ffff227224 */ /* 0x000fc600078e0018 */
        /* <DEDUP_REMOVED lines=13> */
.L_x_233:
[----:B------:R-:W-:Y:S05]  /*f740*/  BSYNC.RECONVERGENT B0 ;  /* 0x0000000000007941 */ /* 0x000fea0003800200 */
.L_x_232:
[----:B------:R-:W-:Y:S01]  /*f750*/  UMOV UR6, 0x9999999a ;  /* 0x9999999a00067882 */ /* 0x000fe20000000000 */
[----:B------:R-:W-:Y:S01]  /*f760*/  UMOV UR7, 0x403c9999 ;  /* 0x403c999900077882 */ /* 0x000fe20000000000 */
[----:B------:R-:W-:Y:S01]  /*f770*/  BSSY.RECONVERGENT B1, `(.L_x_234) ;  /* 0x000000d000017945 */ /* 0x000fe20003800200 */
[----:B------:R-:W-:-:S08]  /*f780*/  DADD R138, R76, UR6 ;  /* 0x000000064c8a7e29 */ /* 0x000fd00008000000 */
[----:B------:R-:W-:Y:S02]  /*f790*/  DMUL R28, R138, R22 ;  /* 0x000000168a1c7228 */ /* 0x000fe40000000000 */
[----:B------:R-:W-:-:S06]  /*f7a0*/  FSETP.GEU.AND P1, PT, |R139|, 6.5827683646048100446e-37, PT ;  /* 0x036000008b00780b */ /* 0x000fcc0003f2e200 */
[----:B------:R-:W-:-:S08]  /*f7b0*/  DFMA R8, R28, -R74, R138 ;  /* 0x8000004a1c08722b */ /* 0x000fd0000000008a */
[----:B------:R-:W-:-:S10]  /*f7c0*/  DFMA R28, R22, R8, R28 ;  /* 0x00000008161c722b */ /* 0x000fd4000000001c */
[----:B------:R-:W-:-:S05]  /*f7d0*/  FFMA R0, RZ, 2.7671873569488525391, R29 ;  /* 0x40311999ff007823 */ /* 0x000fca000000001d */
[----:B------:R-:W-:-:S13]  /*f7e0*/  FSETP.GT.AND P0, PT, |R0|, 1.469367938527859385e-39, PT ;  /* 0x001000000000780b */ /* 0x000fda0003f04200 */
[----:B------:R-:W-:Y:S05]  /*f7f0*/  @P0 BRA P1, `(.L_x_235) ;  /* 0x0000000000100947 */ /* 0x000fea0000800000 */
[----:B------:R-:W-:Y:S01]  /*f800*/  IMAD.MOV.U32 R124, RZ, RZ, -0x66666666 ;  /* 0x9999999aff7c7424 */ /* 0x000fe200078e00ff */
[----:B------:R-:W-:Y:S01]  /*f810*/  MOV R0, 0xf840 ;  /* 0x0000f84000007802 */ /* 0x000fe20000000f00 */
[----:B------:R-:W-:-:S07]  /*f820*/  IMAD.MOV.U32 R31, RZ, RZ, 0x40311999 ;  /* 0x40311999ff1f7424 */ /* 0x000fce00078e00ff */
[----:B------:R-:W-:Y:S05]  /*f830*/  CALL.REL.NOINC `($__internal_2_$__cuda_sm20_div_rn_f64_full) ;  /* 0x000000a800ac7944 */ /* 0x000fea0003c00000 */
.L_x_235:
[----:B------:R-:W-:Y:S05]  /*f840*/  BSYNC.RECONVERGENT B1 ;  /* 0x0000000000017941 */ /* 0x000fea0003800200 */
.L_x_234:
[----:B------:R-:W-:Y:S01]  /*f850*/  IMAD.MOV.U32 R22, RZ, RZ, 0x652b82fe ;  /* 0x652b82feff167424 */ /* 0x000fe200078e00ff */
[----:B------:R-:W-:Y:S01]  /*f860*/  UMOV UR6, 0xfefa39ef ;  /* 0xfefa39ef00067882 */ /* 0x000fe20000000000 */
[----:B------:R-:W-:Y:S01]  /*f870*/  IMAD.MOV.U32 R23, RZ, RZ, 0x3ff71547 ;  /* 0x3ff71547ff177424 */ /* 0x000fe200078e00ff */
[----:B------:R-:W-:Y:S01]  /*f880*/  UMOV UR7, 0x3fe62e42 ;  /* 0x3fe62e4200077882 */ /* 0x000fe20000000000 */
[----:B------:R-:W0:Y:S01]  /*f890*/  MUFU.RCP64H R13, -8.5 ;  /* 0xc0210000000d7908 */ /* 0x000e220000001800 */
        /* <DEDUP_REMOVED lines=45> */
[----:B------:R-:W-:-:S08]  /*fb70*/  DFMA R8, R16, R20, 1 ;  /* 0x3ff000001008742b */ /* 0x000fd00000000014 */
        /* <DEDUP_REMOVED lines=17> */
.L_x_237:
[----:B------:R-:W-:Y:S05]  /*fc90*/  BSYNC.RECONVERGENT B0 ;  /* 0x0000000000007941 */ /* 0x000fea0003800200 */
.L_x_236:
[----:B------:R-:W-:Y:S01]  /*fca0*/  UMOV UR6, 0x9999999a ;  /* 0x9999999a00067882 */ /* 0x000fe20000000000 */
[----:B------:R-:W-:Y:S01]  /*fcb0*/  UMOV UR7, 0x402d9999 ;  /* 0x402d999900077882 */ /* 0x000fe20000000000 */
[----:B------:R-:W-:Y:S01]  /*fcc0*/  BSSY.RECONVERGENT B1, `(.L_x_238) ;  /* 0x000000d000017945 */ /* 0x000fe20003800200 */
[----:B------:R-:W-:-:S08]  /*fcd0*/  DADD R138, R76, UR6 ;  /* 0x000000064c8a7e29 */ /* 0x000fd00008000000 */
[----:B------:R-:W-:Y:S02]  /*fce0*/  DMUL R28, R138, R16 ;  /* 0x000000108a1c7228 */ /* 0x000fe40000000000 */
[----:B------:R-:W-:-:S06]  /*fcf0*/  FSETP.GEU.AND P1, PT, |R139|, 6.5827683646048100446e-37, PT ;  /* 0x036000008b00780b */ /* 0x000fcc0003f2e200 */
[----:B------:R-:W-:-:S08]  /*fd00*/  DFMA R8, R28, 8.5, R138 ;  /* 0x402100001c08782b */ /* 0x000fd0000000008a */
[----:B------:R-:W-:-:S10]  /*fd10*/  DFMA R28, R16, R8, R28 ;  /* 0x00000008101c722b */ /* 0x000fd4000000001c */
[----:B------:R-:W-:-:S05]  /*fd20*/  FFMA R0, RZ, -2.515625, R29 ;  /* 0xc0210000ff007823 */ /* 0x000fca000000001d */
[----:B------:R-:W-:-:S13]  /*fd30*/  FSETP.GT.AND P0, PT, |R0|, 1.469367938527859385e-39, PT ;  /* 0x001000000000780b */ /* 0x000fda0003f04200 */
[----:B------:R-:W-:Y:S05]  /*fd40*/  @P0 BRA P1, `(.L_x_239) ;  /* 0x0000000000100947 */ /* 0x000fea0000800000 */
[----:B------:R-:W-:Y:S01]  /*fd50*/  IMAD.MOV.U32 R124, RZ, RZ, RZ ;  /* 0x000000ffff7c7224 */ /* 0x000fe200078e00ff */
[----:B------:R-:W-:Y:S01]  /*fd60*/  MOV R0, 0xfd90 ;  /* 0x0000fd9000007802 */ /* 0x000fe20000000f00 */
[----:B------:R-:W-:-:S07]  /*fd70*/  IMAD.MOV.U32 R31, RZ, RZ, -0x3fdf0000 ;  /* 0xc0210000ff1f7424 */ /* 0x000fce00078e00ff */
[----:B------:R-:W-:Y:S05]  /*fd80*/  CALL.REL.NOINC `($__internal_2_$__cuda_sm20_div_rn_f64_full) ;  /* 0x000000a400587944 */ /* 0x000fea0003c00000 */
.L_x_239:
[----:B------:R-:W-:Y:S05]  /*fd90*/  BSYNC.RECONVERGENT B1 ;  /* 0x0000000000017941 */ /* 0x000fea0003800200 */
.L_x_238:
[----:B------:R-:W-:Y:S01]  /*fda0*/  IMAD.MOV.U32 R22, RZ, RZ, 0x652b82fe ;  /* 0x652b82feff167424 */ /* 0x000fe200078e00ff */
[----:B------:R-:W-:Y:S01]  /*fdb0*/  UMOV UR6, 0xfefa39ef ;  /* 0xfefa39ef00067882 */ /* 0x000fe20000000000 */
[----:B------:R-:W-:Y:S01]  /*fdc0*/  IMAD.MOV.U32 R23, RZ, RZ, 0x3ff71547 ;  /* 0x3ff71547ff177424 */ /* 0x000fe200078e00ff */
[----:B------:R-:W-:Y:S01]  /*fdd0*/  UMOV UR7, 0x3fe62e42 ;  /* 0x3fe62e4200077882 */ /* 0x000fe20000000000 */
[----:B------:R-:W0:Y:S01]  /*fde0*/  MUFU.RCP64H R13, 3.799999237060546875 ;  /* 0x400e6666000d7908 */ /* 0x000e220000001800 */
[----:B------:R-:W-:Y:S01]  /*fdf0*/  IMAD.MOV.U32 R20, RZ, RZ, 0x66666666 ;  /* 0x66666666ff147424 */ /* 0x000fe200078e00ff */
[----:B------:R-:W-:Y:S01]  /*fe00*/  FSETP.GEU.AND P0, PT, |R29|, 4.1917929649353027344, PT ;  /* 0x4086232b1d00780b */ /* 0x000fe20003f0e200 */
[----:B------:R-:W-:Y:S01]  /*fe10*/  IMAD.MOV.U32 R21, RZ, RZ, 0x400e6666 ;  /* 0x400e6666ff157424 */ /* 0x000fe200078e00ff */
[----:B------:R-:W-:Y:S01]  /*fe20*/  DFMA R22, R28, R22, 6.75539944105574400000e+15 ;  /* 0x433800001c16742b */ /* 0x000fe20000000016 */
[----:B------:R-:W-:Y:S01]  /*fe30*/  IMAD.MOV.U32 R12, RZ, RZ, 0x1 ;  /* 0x00000001ff0c7424 */ /* 0x000fe200078e00ff */
[----:B------:R-:W-:Y:S06]  /*fe40*/  BSSY.RECONVERGENT B0, `(.L_x_240) ;  /* 0x000003a000007945 */ /* 0x000fec0003800200 */
        /* <DEDUP_REMOVED lines=39> */
[----:B------:R-:W-:-:S08]  /*100c0*/  DFMA R8, R16, -R20, 1 ;  /* 0x3ff000001008742b */ /* 0x000fd00000000814 */
        /* <DEDUP_REMOVED lines=17> */
.L_x_241:
[----:B------:R-:W-:Y:S05]  /*101e0*/  BSYNC.RECONVERGENT B0 ;  /* 0x0000000000007941 */ /* 0x000fea0003800200 */
.L_x_240:
        /* <DEDUP_REMOVED lines=8> */
[----:B------:R-:W-:-:S05]  /*10270*/  FFMA R0, RZ, 2.2249999046325683594, R9 ;  /* 0x400e6666ff007823 */ /* 0x000fca0000000009 */
[----:B------:R-:W-:-:S13]  /*10280*/  FSETP.GT.AND P0, PT, |R0|, 1.469367938527859385e-39, PT ;  /* 0x001000000000780b */ /* 0x000fda0003f04200 */
[----:B------:R-:W-:Y:S05]  /*10290*/  @P0 BRA P1, `(.L_x_243) ;  /* 0x0000000000180947 */ /* 0x000fea0000800000 */
[----:B------:R-:W-:Y:S01]  /*102a0*/  IMAD.MOV.U32 R124, RZ, RZ, 0x66666666 ;  /* 0x66666666ff7c7424 */ /* 0x000fe200078e00ff */
[----:B------:R-:W-:Y:S01]  /*102b0*/  MOV R0, 0x102e0 ;  /* 0x000102e000007802 */ /* 0x000fe20000000f00 */
[----:B------:R-:W-:-:S07]  /*102c0*/  IMAD.MOV.U32 R31, RZ, RZ, 0x400e6666 ;  /* 0x400e6666ff1f7424 */ /* 0x000fce00078e00ff */
[----:B------:R-:W-:Y:S05]  /*102d0*/  CALL.REL.NOINC `($__internal_2_$__cuda_sm20_div_rn_f64_full) ;  /* 0x000000a000047944 */ /* 0x000fea0003c00000 */
[----:B------:R-:W-:Y:S02]  /*102e0*/  IMAD.MOV.U32 R8, RZ, RZ, R28 ;  /* 0x000000ffff087224 */ /* 0x000fe400078e001c */
[----:B------:R-:W-:-:S07]  /*102f0*/  IMAD.MOV.U32 R9, RZ, RZ, R29 ;  /* 0x000000ffff097224 */ /* 0x000fce00078e001d */
.L_x_243:
[----:B------:R-:W-:Y:S05]  /*10300*/  BSYNC.RECONVERGENT B1 ;  /* 0x0000000000017941 */ /* 0x000fea0003800200 */
.L_x_242:
[----:B------:R-:W-:Y:S01]  /*10310*/  MOV R30, 0x652b82fe ;  /* 0x652b82fe001e7802 */ /* 0x000fe20000000f00 */
[----:B------:R-:W-:Y:S01]  /*10320*/  IMAD.MOV.U32 R31, RZ, RZ, 0x3ff71547 ;  /* 0x3ff71547ff1f7424 */ /* 0x000fe200078e00ff */
[----:B------:R-:W-:Y:S01]  /*10330*/  UMOV UR6, 0xfefa39ef ;  /* 0xfefa39ef00067882 */ /* 0x000fe20000000000 */
[----:B------:R-:W-:Y:S01]  /*10340*/  UMOV UR7, 0x3fe62e42 ;  /* 0x3fe62e4200077882 */ /* 0x000fe20000000000 */
[----:B------:R-:W0:Y:S01]  /*10350*/  MUFU.RCP64H R17, -5.5 ;  /* 0xc016000000117908 */ /* 0x000e220000001800 */
        /* <DEDUP_REMOVED lines=34> */
[----:B------:R-:W-:-:S05]  /*10580*/  DFMA R20, R28, 5.5, R6 ;  /* 0x401600001c14782b */ /* 0x000fca0000000006 */
[----:B------:R-:W-:Y:S01]  /*10590*/  DFMA R10, R12, R10, UR6 ;  /* 0x000000060c0a7e2b */ /* 0x000fe2000800000a */
[----:B------:R-:W-:Y:S01]  /*105a0*/  UMOV UR6, 0x11122322 ;  /* 0x1112232200067882 */ /* 0x000fe20000000000 */
[----:B------:R-:W-:Y:S01]  /*105b0*/  UMOV UR7, 0x3f811111 ;  /* 0x3f81111100077882 */ /* 0x000fe20000000000 */
[----:B------:R-:W-:-:S05]  /*105c0*/  DFMA R28, R16, R20, R28 ;  /* 0x00000014101c722b */ /* 0x000fca000000001c */
[----:B------:R-:W-:Y:S01]  /*105d0*/  DFMA R10, R12, R10, UR6 ;  /* 0x000000060c0a7e2b */ /* 0x000fe2000800000a */
[----:B------:R-:W-:Y:S01]  /*105e0*/  UMOV UR6, 0x555502a1 ;  /* 0x555502a100067882 */ /* 0x000fe20000000000 */
[----:B------:R-:W-:-:S03]  /*105f0*/  UMOV UR7, 0x3fa55555 ;  /* 0x3fa5555500077882 */ /* 0x000fc60000000000 */
[----:B------:R-:W-:-:S03]  /*10600*/  FFMA R0, RZ, -2.34375, R29 ;  /* 0xc0160000ff007823 */ /* 0x000fc6000000001d */
        /* <DEDUP_REMOVED lines=22> */
[----:B------:R-:W-:Y:S01]  /*10770*/  @!P1 IMAD.IADD R30, R30, 0x1, -R9 ;  /* 0x000000011e1e9824 */ /* 0x000fe200078e0a09 */
[----:B------:R-:W-:-:S04]  /*10780*/  @!P1 LEA R9, R9, R11, 0x14 ;  /* 0x0000000b09099211 */ /* 0x000fc800078ea0ff */
[----:B------:R-:W-:-:S06]  /*10790*/  @!P1 LEA R11, R30, 0x3ff00000, 0x14 ;  /* 0x3ff000001e0b9811 */ /* 0x000fcc00078ea0ff */
[----:B------:R-:W-:-:S11]  /*107a0*/  @!P1 DMUL R114, R8, R10 ;  /* 0x0000000a08729228 */ /* 0x000fd60000000000 */
.L_x_245:
[----:B------:R-:W-:Y:S05]  /*107b0*/  BSYNC.RECONVERGENT B0 ;  /* 0x0000000000007941 */ /* 0x000fea0003800200 */
.L_x_244:
[----:B------:R-:W-:Y:S04]  /*107c0*/  BSSY.RECONVERGENT B1, `(.L_x_246) ;  /* 0x0000008000017945 */ /* 0x000fe80003800200 */
[----:B------:R-:W-:Y:S05]  /*107d0*/  @P2 BRA P3, `(.L_x_247) ;  /* 0x0000000000182947 */ /* 0x000fea0001800000 */
[----:B------:R-:W-:Y:S01]  /*107e0*/  IMAD.MOV.U32 R138, RZ, RZ, R6 ;  /* 0x000000ffff8a7224 */ /* 0x000fe200078e0006 */
[----:B------:R-:W-:Y:S01]  /*107f0*/  MOV R124, RZ ;  /* 0x000000ff007c7202 */ /* 0x000fe20000000f00 */
[----:B------:R-:W-:Y:S01]  /*10800*/  IMAD.MOV.U32 R139, RZ, RZ, R7 ;  /* 0x000000ffff8b7224 */ /* 0x000fe200078e0007 */
[----:B------:R-:W-:Y:S01]  /*10810*/  MOV R0, 0x10840 ;  /* 0x0001084000007802 */ /* 0x000fe20000000f00 */
[----:B------:R-:W-:-:S07]  /*10820*/  IMAD.MOV.U32 R31, RZ, RZ, -0x3fea0000 ;  /* 0xc0160000ff1f7424 */ /* 0x000fce00078e00ff */
[----:B------:R-:W-:Y:S05]  /*10830*/  CALL.REL.NOINC `($__internal_2_$__cuda_sm20_div_rn_f64_full) ;  /* 0x0000009800ac7944 */ /* 0x000fea0003c00000 */
.L_x_247:
[----:B------:R-:W-:Y:S05]  /*10840*/  BSYNC.RECONVERGENT B1 ;  /* 0x0000000000017941 */ /* 0x000fea0003800200 */
.L_x_246:
[----:B------:R-:W-:Y:S01]  /*10850*/  IMAD.MOV.U32 R20, RZ, RZ, 0x652b82fe ;  /* 0x652b82feff147424 */ /* 0x000fe200078e00ff */
[----:B------:R-:W-:Y:S01]  /*10860*/  UMOV UR6, 0xfefa39ef ;  /* 0xfefa39ef00067882 */ /* 0x000fe20000000000 */
[----:B------:R-:W-:Y:S01]  /*10870*/  IMAD.MOV.U32 R21, RZ, RZ, 0x3ff71547 ;  /* 0x3ff71547ff157424 */ /* 0x000fe200078e00ff */
[----:B------:R-:W-:Y:S01]  /*10880*/  UMOV UR7, 0x3fe62e42 ;  /* 0x3fe62e4200077882 */ /* 0x000fe20000000000 */
[----:B------:R-:W0:Y:S01]  /*10890*/  MUFU.RCP64H R11, 10 ;  /* 0x40240000000b7908 */ /* 0x000e220000001800 */
[----:B------:R-:W-:Y:S01]  /*108a0*/  IMAD.MOV.U32 R12, RZ, RZ, 0x0 ;  /* 0x00000000ff0c7424 */ /* 0x000fe200078e00ff */
[----:B------:R-:W-:Y:S01]  /*108b0*/  DADD R138, R76, 36 ;  /* 0x404200004c8a7429 */ /* 0x000fe20000000000 */
[----:B------:R-:W-:Y:S01]  /*108c0*/  IMAD.MOV.U32 R13, RZ, RZ, 0x40240000 ;  /* 0x40240000ff0d7424 */ /* 0x000fe200078e00ff */
[----:B------:R-:W-:Y:S01]  /*108d0*/  DFMA R20, R28, R20, 6.75539944105574400000e+15 ;  /* 0x433800001c14742b */ /* 0x000fe20000000014 */
[----:B------:R-:W-:Y:S01]  /*108e0*/  IMAD.MOV.U32 R10, RZ, RZ, 0x1 ;  /* 0x00000001ff0a7424 */ /* 0x000fe200078e00ff */
[----:B------:R-:W-:Y:S01]  /*108f0*/  FSETP.GEU.AND P0, PT, |R29|, 4.1917929649353027344, PT ;  /* 0x4086232b1d00780b */ /* 0x000fe20003f0e200 */
[----:B------:R-:W-:Y:S05]  /*10900*/  BSSY.RECONVERGENT B0, `(.L_x_248) ;  /* 0x000003f000007945 */ /* 0x000fea0003800200 */
[----:B------:R-:W-:Y:S01]  /*10910*/  DADD R6, R20, -6.75539944105574400000e+15 ;  /* 0xc338000014067429 */ /* 0x000fe20000000000 */
[----:B------:R-:W-:Y:S01]  /*10920*/  FSETP.GEU.AND P3, PT, |R139|, 6.5827683646048100446e-37, PT ;  /* 0x036000008b00780b */ /* 0x000fe20003f6e200 */
        /* <DEDUP_REMOVED lines=26> */
[----:B------:R-:W-:-:S04]  /*10ad0*/  DFMA R16, R12, -10, R138 ;  /* 0xc02400000c10782b */ /* 0x000fc8000000008a */
        /* <DEDUP_REMOVED lines=15> */
[----:B------:R-:W-:-:S04]  /*10bd0*/  FFMA R0, RZ, 2.5625, R7 ;  /* 0x40240000ff007823 */ /* 0x000fc80000000007 */
[----:B------:R-:W-:Y:S01]  /*10be0*/  DFMA R8, R8, R10, 1 ;  /* 0x3ff000000808742b */ /* 0x000fe2000000000a */
[----:B------:R-:W-:-:S09]  /*10bf0*/  FSETP.GT.AND P2, PT, |R0|, 1.469367938527859385e-39, PT ;  /* 0x001000000000780b */ /* 0x000fd20003f44200 */
[----:B------:R-:W-:Y:S01]  /*10c00*/  IMAD R109, R20, 0x100000, R9 ;  /* 0x00100000146d7824 */ /* 0x000fe200078e0209 */
[----:B------:R-:W-:Y:S01]  /*10c10*/  MOV R108, R8 ;  /* 0x00000008006c7202 */ /* 0x000fe20000000f00 */
        /* <DEDUP_REMOVED lines=13> */
.L_x_249:
[----:B------:R-:W-:Y:S05]  /*10cf0*/  BSYNC.RECONVERGENT B0 ;  /* 0x0000000000007941 */ /* 0x000fea0003800200 */
.L_x_248:
[----:B------:R-:W-:Y:S04]  /*10d00*/  BSSY.RECONVERGENT B1, `(.L_x_250) ;  /* 0x0000008000017945 */ /* 0x000fe80003800200 */
[----:B------:R-:W-:Y:S05]  /*10d10*/  @P2 BRA P3, `(.L_x_251) ;  /* 0x0000000000182947 */ /* 0x000fea0001800000 */
[----:B------:R-:W-:Y:S01]  /*10d20*/  IMAD.MOV.U32 R124, RZ, RZ, RZ ;  /* 0x000000ffff7c7224 */ /* 0x000fe200078e00ff */
[----:B------:R-:W-:Y:S02]  /*10d30*/  MOV R31, 0x40240000 ;  /* 0x40240000001f7802 */ /* 0x000fe40000000f00 */
[----:B------:R-:W-:-:S07]  /*10d40*/  MOV R0, 0x10d60 ;  /* 0x00010d6000007802 */ /* 0x000fce0000000f00 */
[----:B------:R-:W-:Y:S05]  /*10d50*/  CALL.REL.NOINC `($__internal_2_$__cuda_sm20_div_rn_f64_full) ;  /* 0x0000009400647944 */ /* 0x000fea0003c00000 */
[----:B------:R-:W-:Y:S02]  /*10d60*/  IMAD.MOV.U32 R6, RZ, RZ, R28 ;  /* 0x000000ffff067224 */ /* 0x000fe400078e001c */
[----:B------:R-:W-:-:S07]  /*10d70*/  IMAD.MOV.U32 R7, RZ, RZ, R29 ;  /* 0x000000ffff077224 */ /* 0x000fce00078e001d */
.L_x_251:
[----:B------:R-:W-:Y:S05]  /*10d80*/  BSYNC.RECONVERGENT B1 ;  /* 0x0000000000017941 */ /* 0x000fea0003800200 */
.L_x_250:
[----:B------:R-:W-:Y:S01]  /*10d90*/  DADD R98, -RZ, |R6| ;  /* 0x00000000ff627229 */ /* 0x000fe20000000506 */
[----:B------:R-:W-:Y:S01]  /*10da0*/  BSSY.RECONVERGENT B0, `(.L_x_252) ;  /* 0x0000005000007945 */ /* 0x000fe20003800200 */
[----:B------:R-:W-:Y:S01]  /*10db0*/  IMAD.MOV.U32 R96, RZ, RZ, RZ ;  /* 0x000000ffff607224 */ /* 0x000fe200078e00ff */
[----:B------:R-:W-:Y:S01]  /*10dc0*/  MOV R0, 0x10df0 ;  /* 0x00010df000007802 */ /* 0x000fe20000000f00 */
[----:B------:R-:W-:-:S07]  /*10dd0*/  IMAD.MOV.U32 R97, RZ, RZ, 0x40000000 ;  /* 0x40000000ff617424 */ /* 0x000fce00078e00ff */
[----:B------:R-:W-:Y:S05]  /*10de0*/  CALL.REL.NOINC `($_Z12computeStateP4cellPddS0_P6cellGsi$__internal_accurate_pow) ;  /* 0x0000009800cc7944 */ /* 0x000fea0003c00000 */
[----:B------:R-:W-:Y:S05]  /*10df0*/  BSYNC.RECONVERGENT B0 ;  /* 0x0000000000007941 */ /* 0x000fea0003800200 */
.L_x_252:
[C---:B------:R-:W-:Y:S01]  /*10e00*/  DADD R8, R6.reuse, 2 ;  /* 0x4000000006087429 */ /* 0x040fe20000000000 */
[----:B------:R-:W-:Y:S01]  /*10e10*/  BSSY.RECONVERGENT B0, `(.L_x_253) ;  /* 0x000000c000007945 */ /* 0x000fe20003800200 */
[----:B------:R-:W-:-:S08]  /*10e20*/  DSETP.NEU.AND P0, PT, R6, RZ, PT ;  /* 0x000000ff0600722a */ /* 0x000fd00003f0d000 */
[----:B------:R-:W-:-:S04]  /*10e30*/  LOP3.LUT R8, R9, 0x7ff00000, RZ, 0xc0, !PT ;  /* 0x7ff0000009087812 */ /* 0x000fc800078ec0ff */
[----:B------:R-:W-:Y:S02]  /*10e40*/  ISETP.NE.AND P1, PT, R8, 0x7ff00000, PT ;  /* 0x7ff000000800780c */ /* 0x000fe40003f25270 */
[----:B------:R-:W-:-:S11]  /*10e50*/  @!P0 CS2R R92, SRZ ;  /* 0x00000000005c8805 */ /* 0x000fd6000001ff00 */
[----:B------:R-:W-:Y:S05]  /*10e60*/  @P1 BRA `(.L_x_254) ;  /* 0x0000000000181947 */ /* 0x000fea0003800000 */
[----:B------:R-:W-:-:S14]  /*10e70*/  DSETP.NAN.AND P0, PT, R6, R6, PT ;  /* 0x000000060600722a */ /* 0x000fdc0003f08000 */
[----:B------:R-:W-:Y:S01]  /*10e80*/  @P0 DADD R92, R6, 2 ;  /* 0x40000000065c0429 */ /* 0x000fe20000000000 */
[----:B------:R-:W-:Y:S10]  /*10e90*/  @P0 BRA `(.L_x_254) ;  /* 0x00000000000c0947 */ /* 0x000ff40003800000 */
[----:B------:R-:W-:-:S14]  /*10ea0*/  DSETP.NEU.AND P0, PT, |R6|, +INF , PT ;  /* 0x7ff000000600742a */ /* 0x000fdc0003f0d200 */
[----:B------:R-:W-:Y:S01]  /*10eb0*/  @!P0 MOV R92, 0x0 ;  /* 0x00000000005c8802 */ /* 0x000fe20000000f00 */
[----:B------:R-:W-:-:S07]  /*10ec0*/  @!P0 IMAD.MOV.U32 R93, RZ, RZ, 0x7ff00000 ;  /* 0x7ff00000ff5d8424 */ /* 0x000fce00078e00ff */
.L_x_254:
[----:B------:R-:W-:Y:S05]  /*10ed0*/  BSYNC.RECONVERGENT B0 ;  /* 0x0000000000007941 */ /* 0x000fea0003800200 */
.L_x_253:
[----:B------:R-:W-:Y:S01]  /*10ee0*/  DADD R92, -RZ, -R92 ;  /* 0x00000000ff5c7229 */ /* 0x000fe2000000095c */
[----:B------:R-:W-:Y:S01]  /*10ef0*/  IMAD.MOV.U32 R28, RZ, RZ, 0x652b82fe ;  /* 0x652b82feff1c7424 */ /* 0x000fe200078e00ff */
[----:B------:R-:W-:Y:S01]  /*10f00*/  DSETP.NEU.AND P0, PT, R6, 1, PT ;  /* 0x3ff000000600742a */ /* 0x000fe20003f0d000 */
[----:B------:R-:W-:Y:S01]  /*10f10*/  IMAD.MOV.U32 R29, RZ, RZ, 0x3ff71547 ;  /* 0x3ff71547ff1d7424 */ /* 0x000fe200078e00ff */
[----:B------:R-:W-:Y:S01]  /*10f20*/  UMOV UR6, 0xfefa39ef ;  /* 0xfefa39ef00067882 */ /* 0x000fe20000000000 */
[----:B------:R-:W-:Y:S01]  /*10f30*/  UMOV UR7, 0x3fe62e42 ;  /* 0x3fe62e4200077882 */ /* 0x000fe20000000000 */
[----:B------:R-:W0:Y:S01]  /*10f40*/  MUFU.RCP64H R11, 5.299999237060546875 ;  /* 0x40153333000b7908 */ /* 0x000e220000001800 */
[----:B------:R-:W-:Y:S01]  /*10f50*/  IMAD.MOV.U32 R16, RZ, RZ, 0x33333333 ;  /* 0x33333333ff107424 */ /* 0x000fe200078e00ff */
[----:B------:R-:W-:Y:S01]  /*10f60*/  BSSY.RECONVERGENT B0, `(.L_x_255) ;  /* 0x0000040000007945 */ /* 0x000fe20003800200 */
[----:B------:R-:W-:Y:S01]  /*10f70*/  IMAD.MOV.U32 R17, RZ, RZ, 0x40153333 ;  /* 0x40153333ff117424 */ /* 0x000fe200078e00ff */
[----:B------:R-:W-:Y:S01]  /*10f80*/  FSEL R20, R92, RZ, P0 ;  /* 0x000000ff5c147208 */ /* 0x000fe20000000000 */
[----:B------:R-:W-:Y:S01]  /*10f90*/  IMAD.MOV.U32 R10, RZ, RZ, 0x1 ;  /* 0x00000001ff0a7424 */ /* 0x000fe200078e00ff */
[----:B------:R-:W-:-:S04]  /*10fa0*/  FSEL R21, R93, -1.875, P0 ;  /* 0xbff000005d157808 */ /* 0x000fc80000000000 */
[----:B------:R-:W-:Y:S02]  /*10fb0*/  FSETP.GEU.AND P0, PT, |R21|, 4.1917929649353027344, PT ;  /* 0x4086232b1500780b */ /* 0x000fe40003f0e200 */
[----:B------:R-:W-:Y:S02]  /*10fc0*/  DFMA R28, R20, R28, 6.75539944105574400000e+15 ;  /* 0x43380000141c742b */ /* 0x000fe4000000001c */
[----:B0-----:R-:W-:-:S06]  /*10fd0*/  DFMA R12, R10, -R16, 1 ;  /* 0x3ff000000a0c742b */ /* 0x001fcc0000000810 */
[----:B------:R-:W-:Y:S02]  /*10fe0*/  DADD R6, R28, -6.75539944105574400000e+15 ;  /* 0xc33800001c067429 */ /* 0x000fe40000000000 */
[----:B------:R-:W-:-:S06]  /*10ff0*/  DFMA R12, R12, R12, R12 ;  /* 0x0000000c0c0c722b */ /* 0x000fcc000000000c */
        /* <DEDUP_REMOVED lines=38> */
[----:B------:R-:W-:Y:S01]  /*11260*/  IMAD R23, R28, 0x100000, R9 ;  /* 0x001000001c177824 */ /* 0x000fe200078e0209 */
[----:B------:R-:W-:Y:S01]  /*11270*/  MOV R22, R8 ;  /* 0x0000000800167202 */ /* 0x000fe20000000f00 */
[----:B------:R-:W-:Y:S08]  /*11280*/  @!P0 BRA `(.L_x_256) ;  /* 0x0000000000348947 */ /* 0x000ff00003800000 */
        /* <DEDUP_REMOVED lines=13> */
.L_x_256:
[----:B------:R-:W-:Y:S05]  /*11360*/  BSYNC.RECONVERGENT B0 ;  /* 0x0000000000007941 */ /* 0x000fea0003800200 */
.L_x_255:
        /* <DEDUP_REMOVED lines=8> */
[----:B------:R-:W-:-:S05]  /*113f0*/  FFMA R0, RZ, 2.3312499523162841797, R29 ;  /* 0x40153333ff007823 */ /* 0x000fca000000001d */
[----:B------:R-:W-:-:S13]  /*11400*/  FSETP.GT.AND P0, PT, |R0|, 1.469367938527859385e-39, PT ;  /* 0x001000000000780b */ /* 0x000fda0003f04200 */
[----:B------:R-:W-:Y:S05]  /*11410*/  @P0 BRA P1, `(.L_x_258) ;  /* 0x0000000000100947 */ /* 0x000fea0000800000 */
[----:B------:R-:W-:Y:S01]  /*11420*/  MOV R124, 0x33333333 ;  /* 0x33333333007c7802 */ /* 0x000fe20000000f00 */
[----:B------:R-:W-:Y:S01]  /*11430*/  IMAD.MOV.U32 R31, RZ, RZ, 0x40153333 ;  /* 0x40153333ff1f7424 */ /* 0x000fe200078e00ff */
[----:B------:R-:W-:-:S07]  /*11440*/  MOV R0, 0x11460 ;  /* 0x0001146000007802 */ /* 0x000fce0000000f00 */
[----:B------:R-:W-:Y:S05]  /*11450*/  CALL.REL.NOINC `($__internal_2_$__cuda_sm20_div_rn_f64_full) ;  /* 0x0000008c00a47944 */ /* 0x000fea0003c00000 */
.L_x_258:
[----:B------:R-:W-:Y:S05]  /*11460*/  BSYNC.RECONVERGENT B1 ;  /* 0x0000000000017941 */ /* 0x000fea0003800200 */
.L_x_257:
[----:B------:R-:W-:Y:S01]  /*11470*/  IMAD.MOV.U32 R16, RZ, RZ, 0x652b82fe ;  /* 0x652b82feff107424 */ /* 0x000fe200078e00ff */
[----:B------:R-:W-:Y:S01]  /*11480*/  UMOV UR6, 0xfefa39ef ;  /* 0xfefa39ef00067882 */ /* 0x000fe20000000000 */
[----:B------:R-:W-:Y:S01]  /*11490*/  IMAD.MOV.U32 R17, RZ, RZ, 0x3ff71547 ;  /* 0x3ff71547ff117424 */ /* 0x000fe200078e00ff */
[----:B------:R-:W-:Y:S01]  /*114a0*/  UMOV UR7, 0x3fe62e42 ;  /* 0x3fe62e4200077882 */ /* 0x000fe20000000000 */
[----:B------:R-:W0:Y:S01]  /*114b0*/  MUFU.RCP64H R11, -4.1999969482421875 ;  /* 0xc010cccc000b7908 */ /* 0x000e220000001800 */
[----:B------:R-:W-:Y:S01]  /*114c0*/  IMAD.MOV.U32 R20, RZ, RZ, -0x33333333 ;  /* 0xcccccccdff147424 */ /* 0x000fe200078e00ff */
        /* <DEDUP_REMOVED lines=62> */
.L_x_260:
[----:B------:R-:W-:Y:S05]  /*118b0*/  BSYNC.RECONVERGENT B0 ;  /* 0x0000000000007941 */ /* 0x000fea0003800200 */
.L_x_259:
[----:B------:R-:W-:Y:S01]  /*118c0*/  UMOV UR6, 0xcccccccd ;  /* 0xcccccccd00067882 */ /* 0x000fe20000000000 */
[----:B------:R-:W-:Y:S01]  /*118d0*/  UMOV UR7, 0x40344ccc ;  /* 0x40344ccc00077882 */ /* 0x000fe20000000000 */
[----:B------:R-:W-:Y:S01]  /*118e0*/  BSSY.RECONVERGENT B1, `(.L_x_261) ;  /* 0x000000d000017945 */ /* 0x000fe20003800200 */
[----:B------:R-:W-:-:S08]  /*118f0*/  DADD R138, R76, UR6 ;  /* 0x000000064c8a7e29 */ /* 0x000fd00008000000 */
[----:B------:R-:W-:Y:S02]  /*11900*/  DMUL R28, R138, R12 ;  /* 0x0000000c8a1c7228 */ /* 0x000fe40000000000 */
[----:B------:R-:W-:-:S06]  /*11910*/  FSETP.GEU.AND P1, PT, |R139|, 6.5827683646048100446e-37, PT ;  /* 0x036000008b00780b */ /* 0x000fcc0003f2e200 */
[----:B------:R-:W-:-:S08]  /*11920*/  DFMA R6, R28, R20, R138 ;  /* 0x000000141c06722b */ /* 0x000fd0000000008a */
[----:B------:R-:W-:-:S10]  /*11930*/  DFMA R28, R12, R6, R28 ;  /* 0x000000060c1c722b */ /* 0x000fd4000000001c */
[----:B------:R-:W-:-:S05]  /*11940*/  FFMA R0, RZ, -2.2624998092651367188, R29 ;  /* 0xc010ccccff007823 */ /* 0x000fca000000001d */
[----:B------:R-:W-:-:S13]  /*11950*/  FSETP.GT.AND P0, PT, |R0|, 1.469367938527859385e-39, PT ;  /* 0x001000000000780b */ /* 0x000fda0003f04200 */
[----:B------:R-:W-:Y:S05]  /*11960*/  @P0 BRA P1, `(.L_x_262) ;  /* 0x0000000000100947 */ /* 0x000fea0000800000 */
[----:B------:R-:W-:Y:S01]  /*11970*/  MOV R124, 0xcccccccd ;  /* 0xcccccccd007c7802 */ /* 0x000fe20000000f00 */
[----:B------:R-:W-:Y:S01]  /*11980*/  IMAD.MOV.U32 R31, RZ, RZ, -0x3fef3334 ;  /* 0xc010ccccff1f7424 */ /* 0x000fe200078e00ff */
[----:B------:R-:W-:-:S07]  /*11990*/  MOV R0, 0x119b0 ;  /* 0x000119b000007802 */ /* 0x000fce0000000f00 */
[----:B------:R-:W-:Y:S05]  /*119a0*/  CALL.REL.NOINC `($__internal_2_$__cuda_sm20_div_rn_f64_full) ;  /* 0x0000008800507944 */ /* 0x000fea0003c00000 */
.L_x_262:
[----:B------:R-:W-:Y:S05]  /*119b0*/  BSYNC.RECONVERGENT B1 ;  /* 0x0000000000017941 */ /* 0x000fea0003800200 */
.L_x_261:
[----:B------:R-:W-:Y:S01]  /*119c0*/  IMAD.MOV.U32 R20, RZ, RZ, 0x652b82fe ;  /* 0x652b82feff147424 */ /* 0x000fe200078e00ff */
[----:B------:R-:W-:Y:S01]  /*119d0*/  UMOV UR6, 0xfefa39ef ;  /* 0xfefa39ef00067882 */ /* 0x000fe20000000000 */
[----:B------:R-:W-:Y:S01]  /*119e0*/  IMAD.MOV.U32 R21, RZ, RZ, 0x3ff71547 ;  /* 0x3ff71547ff157424 */ /* 0x000fe200078e00ff */
[----:B------:R-:W-:Y:S01]  /*119f0*/  UMOV UR7, 0x3fe62e42 ;  /* 0x3fe62e4200077882 */ /* 0x000fe20000000000 */
[----:B------:R-:W0:Y:S01]  /*11a00*/  MUFU.RCP64H R11, R133 ;  /* 0x00000085000b7308 */ /* 0x000e220000001800 */
[----:B------:R-:W-:Y:S01]  /*11a10*/  IMAD.MOV.U32 R10, RZ, RZ, 0x1 ;  /* 0x00000001ff0a7424 */ /* 0x000fe200078e00ff */
[----:B------:R-:W-:Y:S01]  /*11a20*/  FSETP.GEU.AND P0, PT, |R29|, 4.1917929649353027344, PT ;  /* 0x4086232b1d00780b */ /* 0x000fe20003f0e200 */
[----:B------:R-:W-:Y:S01]  /*11a30*/  BSSY.RECONVERGENT B0, `(.L_x_263) ;  /* 0x000003b000007945 */ /* 0x000fe20003800200 */
[----:B------:R-:W-:-:S08]  /*11a40*/  DFMA R20, R28, R20, 6.75539944105574400000e+15 ;  /* 0x433800001c14742b */ /* 0x000fd00000000014 */
[----:B------:R-:W-:Y:S02]  /*11a50*/  DADD R6, R20, -6.75539944105574400000e+15 ;  /* 0xc338000014067429 */ /* 0x000fe40000000000 */
        /* <DEDUP_REMOVED lines=38> */
[----:B------:R-:W-:-:S08]  /*11cc0*/  DFMA R6, -R132, R12, 1 ;  /* 0x3ff000008406742b */ /* 0x000fd0000000010c */
        /* <DEDUP_REMOVED lines=17> */
.L_x_264:
[----:B------:R-:W-:Y:S05]  /*11de0*/  BSYNC.RECONVERGENT B0 ;  /* 0x0000000000007941 */ /* 0x000fea0003800200 */
.L_x_263:
[----:B------:R-:W-:Y:S01]  /*11df0*/  UMOV UR6, 0xcccccccd ;  /* 0xcccccccd00067882 */ /* 0x000fe20000000000 */
[----:B------:R-:W-:Y:S01]  /*11e00*/  UMOV UR7, 0x3fdccccc ;  /* 0x3fdccccc00077882 */ /* 0x000fe20000000000 */
[----:B------:R-:W-:Y:S01]  /*11e10*/  BSSY.RECONVERGENT B1, `(.L_x_265) ;  /* 0x000000f000017945 */ /* 0x000fe20003800200 */
[----:B------:R-:W-:-:S08]  /*11e20*/  DMUL R6, R12, UR6 ;  /* 0x000000060c067c28 */ /* 0x000fd00008000000 */
[----:B------:R-:W-:-:S08]  /*11e30*/  DFMA R8, -R132, R6, UR6 ;  /* 0x0000000684087e2b */ /* 0x000fd00008000106 */
[----:B------:R-:W-:-:S10]  /*11e40*/  DFMA R6, R12, R8, R6 ;  /* 0x000000080c06722b */ /* 0x000fd40000000006 */
[----:B------:R-:W-:-:S05]  /*11e50*/  FFMA R0, RZ, R133, R7 ;  /* 0x00000085ff007223 */ /* 0x000fca0000000007 */
[----:B------:R-:W-:-:S13]  /*11e60*/  FSETP.GT.AND P0, PT, |R0|, 1.469367938527859385e-39, PT ;  /* 0x001000000000780b */ /* 0x000fda0003f04200 */
[----:B------:R-:W-:Y:S05]  /*11e70*/  @P0 BRA `(.L_x_266) ;  /* 0x0000000000200947 */ /* 0x000fea0003800000 */
[----:B------:R-:W-:Y:S01]  /*11e80*/  IMAD.MOV.U32 R138, RZ, RZ, -0x33333333 ;  /* 0xcccccccdff8a7424 */ /* 0x000fe200078e00ff */
[----:B------:R-:W-:Y:S01]  /*11e90*/  MOV R124, R132 ;  /* 0x00000084007c7202 */ /* 0x000fe20000000f00 */
[----:B------:R-:W-:Y:S01]  /*11ea0*/  IMAD.MOV.U32 R139, RZ, RZ, 0x3fdccccc ;  /* 0x3fdcccccff8b7424 */ /* 0x000fe200078e00ff */
[----:B------:R-:W-:Y:S01]  /*11eb0*/  MOV R0, 0x11ee0 ;  /* 0x00011ee000007802 */ /* 0x000fe20000000f00 */
[----:B------:R-:W-:-:S07]  /*11ec0*/  IMAD.MOV.U32 R31, RZ, RZ, R133 ;  /* 0x000000ffff1f7224 */ /* 0x000fce00078e0085 */
[----:B------:R-:W-:Y:S05]  /*11ed0*/  CALL.REL.NOINC `($__internal_2_$__cuda_sm20_div_rn_f64_full) ;  /* 0x0000008400047944 */ /* 0x000fea0003c00000 */
[----:B------:R-:W-:Y:S02]  /*11ee0*/  IMAD.MOV.U32 R6, RZ, RZ, R28 ;  /* 0x000000ffff067224 */ /* 0x000fe400078e001c */
[----:B------:R-:W-:-:S07]  /*11ef0*/  IMAD.MOV.U32 R7, RZ, RZ, R29 ;  /* 0x000000ffff077224 */ /* 0x000fce00078e001d */
.L_x_266:
[----:B------:R-:W-:Y:S05]  /*11f00*/  BSYNC.RECONVERGENT B1 ;  /* 0x0000000000017941 */ /* 0x000fea0003800200 */
.L_x_265:
[----:B------:R-:W-:Y:S01]  /*11f10*/  DSETP.NEU.AND P0, PT, R6, RZ, PT ;  /* 0x000000ff0600722a */ /* 0x000fe20003f0d000 */
[----:B------:R-:W-:-:S13]  /*11f20*/  BSSY.RECONVERGENT B0, `(.L_x_267) ;  /* 0x000000b000007945 */ /* 0x000fda0003800200 */
[----:B------:R-:W-:Y:S01]  /*11f30*/  @!P0 CS2R R92, SRZ ;  /* 0x00000000005c8805 */ /* 0x000fe2000001ff00 */
[----:B------:R-:W-:Y:S06]  /*11f40*/  @!P0 BRA `(.L_x_268) ;  /* 0x0000000000208947 */ /* 0x000fec0003800000 */
[----:B------:R-:W-:Y:S01]  /*11f50*/  DADD R98, -RZ, |R6| ;  /* 0x00000000ff627229 */ /* 0x000fe20000000506 */
[----:B------:R-:W-:Y:S01]  /*11f60*/  ISETP.GE.AND P0, PT, R7, RZ, PT ;  /* 0x000000ff0700720c */ /* 0x000fe20003f06270 */
[----:B------:R-:W-:Y:S01]  /*11f70*/  IMAD.MOV.U32 R96, RZ, RZ, RZ ;  /* 0x000000ffff607224 */ /* 0x000fe200078e00ff */
[----:B------:R-:W-:Y:S02]  /*11f80*/  MOV R97, 0x40040000 ;  /* 0x4004000000617802 */ /* 0x000fe40000000f00 */
[----:B------:R-:W-:-:S09]  /*11f90*/  MOV R0, 0x11fb0 ;  /* 0x00011fb000007802 */ /* 0x000fd20000000f00 */
[----:B------:R-:W-:Y:S05]  /*11fa0*/  CALL.REL.NOINC `($_Z12computeStateP4cellPddS0_P6cellGsi$__internal_accurate_pow) ;  /* 0x00000088005c7944 */ /* 0x000fea0003c00000 */
[----:B------:R-:W-:Y:S02]  /*11fb0*/  FSEL R92, R92, RZ, P0 ;  /* 0x000000ff5c5c7208 */ /* 0x000fe40000000000 */
[----:B------:R-:W-:-:S07]  /*11fc0*/  FSEL R93, R93, -QNAN , P0 ;  /* 0xfff800005d5d7808 */ /* 0x000fce0000000000 */
.L_x_268:
[----:B------:R-:W-:Y:S05]  /*11fd0*/  BSYNC.RECONVERGENT B0 ;  /* 0x0000000000007941 */ /* 0x000fea0003800200 */
.L_x_267:
[----:B------:R-:W-:Y:S01]  /*11fe0*/  DADD R8, R6, 2.5 ;  /* 0x4004000006087429 */ /* 0x000fe20000000000 */
[----:B------:R-:W-:Y:S09]  /*11ff0*/  BSSY.RECONVERGENT B0, `(.L_x_269) ;  /* 0x000000a000007945 */ /* 0x000ff20003800200 */
[----:B------:R-:W-:-:S04]  /*12000*/  LOP3.LUT R8, R9, 0x7ff00000, RZ, 0xc0, !PT ;  /* 0x7ff0000009087812 */ /* 0x000fc800078ec0ff */
[----:B------:R-:W-:-:S13]  /*12010*/  ISETP.NE.AND P0, PT, R8, 0x7ff00000, PT ;  /* 0x7ff000000800780c */ /* 0x000fda0003f05270 */
[----:B------:R-:W-:Y:S05]  /*12020*/  @P0 BRA `(.L_x_270) ;  /* 0x0000000000180947 */ /* 0x000fea0003800000 */
[----:B------:R-:W-:-:S14]  /*12030*/  DSETP.NAN.AND P0, PT, R6, R6, PT ;  /* 0x000000060600722a */ /* 0x000fdc0003f08000 */
[----:B------:R-:W-:Y:S01]  /*12040*/  @P0 DADD R92, R6, 2.5 ;  /* 0x40040000065c0429 */ /* 0x000fe20000000000 */
[----:B------:R-:W-:Y:S10]  /*12050*/  @P0 BRA `(.L_x_270) ;  /* 0x00000000000c0947 */ /* 0x000ff40003800000 */
[----:B------:R-:W-:-:S14]  /*12060*/  DSETP.NEU.AND P0, PT, |R6|, +INF , PT ;  /* 0x7ff000000600742a */ /* 0x000fdc0003f0d200 */
[----:B------:R-:W-:Y:S02]  /*12070*/  @!P0 IMAD.MOV.U32 R92, RZ, RZ, 0x0 ;  /* 0x00000000ff5c8424 */ /* 0x000fe400078e00ff */
[----:B------:R-:W-:-:S07]  /*12080*/  @!P0 IMAD.MOV.U32 R93, RZ, RZ, 0x7ff00000 ;  /* 0x7ff00000ff5d8424 */ /* 0x000fce00078e00ff */
.L_x_270:
[----:B------:R-:W-:Y:S05]  /*12090*/  BSYNC.RECONVERGENT B0 ;  /* 0x0000000000007941 */ /* 0x000fea0003800200 */
.L_x_269:
[----:B------:R-:W-:Y:S01]  /*120a0*/  DADD R30, R92, 1 ;  /* 0x3ff000005c1e7429 */ /* 0x000fe20000000000 */
[----:B------:R-:W-:Y:S01]  /*120b0*/  IMAD.MOV.U32 R8, RZ, RZ, 0x1 ;  /* 0x00000001ff087424 */ /* 0x000fe200078e00ff */
[----:B------:R-:W-:Y:S01]  /*120c0*/  BSSY.RECONVERGENT B1, `(.L_x_271) ;  /* 0x0000013000017945 */ /* 0x000fe20003800200 */
[----:B------:R-:W-:-:S03]  /*120d0*/  DSETP.NEU.AND P4, PT, R6, 1, PT ;  /* 0x3ff000000600742a */ /* 0x000fc60003f8d000 */
[----:B------:R-:W0:Y:S02]  /*120e0*/  MUFU.RCP64H R9, R31 ;  /* 0x0000001f00097308 */ /* 0x000e240000001800 */
[----:B0-----:R-:W-:-:S08]  /*120f0*/  DFMA R10, -R30, R8, 1 ;  /* 0x3ff000001e0a742b */ /* 0x001fd00000000108 */
[----:B------:R-:W-:-:S08]  /*12100*/  DFMA R10, R10, R10, R10 ;  /* 0x0000000a0a0a722b */ /* 0x000fd0000000000a */
[----:B------:R-:W-:-:S08]  /*12110*/  DFMA R10, R8, R10, R8 ;  /* 0x0000000a080a722b */ /* 0x000fd00000000008 */
[----:B------:R-:W-:-:S08]  /*12120*/  DFMA R8, -R30, R10, 1 ;  /* 0x3ff000001e08742b */ /* 0x000fd0000000010a */
[----:B------:R-:W-:-:S08]  /*12130*/  DFMA R8, R10, R8, R10 ;  /* 0x000000080a08722b */ /* 0x000fd0000000000a */
[----:B------:R-:W-:-:S08]  /*12140*/  DMUL R28, R8, -14 ;  /* 0xc02c0000081c7828 */ /* 0x000fd00000000000 */
[----:B------:R-:W-:-:S08]  /*12150*/  DFMA R10, -R30, R28, -14 ;  /* 0xc02c00001e0a742b */ /* 0x000fd0000000011c */
[----:B------:R-:W-:-:S10]  /*12160*/  DFMA R28, R8, R10, R28 ;  /* 0x0000000a081c722b */ /* 0x000fd4000000001c */
[----:B------:R-:W-:-:S05]  /*12170*/  FFMA R0, RZ, R31, R29 ;  /* 0x0000001fff007223 */ /* 0x000fca000000001d */
[----:B------:R-:W-:-:S13]  /*12180*/  FSETP.GT.AND P0, PT, |R0|, 1.469367938527859385e-39, PT ;  /* 0x001000000000780b */ /* 0x000fda0003f04200 */
[----:B------:R-:W-:Y:S05]  /*12190*/  @P0 BRA `(.L_x_272) ;  /* 0x0000000000140947 */ /* 0x000fea0003800000 */
[----:B------:R-:W-:Y:S01]  /*121a0*/  IMAD.MOV.U32 R124, RZ, RZ, R30 ;  /* 0x000000ffff7c7224 */ /* 0x000fe200078e001e */
[----:B------:R-:W-:Y:S01]  /*121b0*/  MOV R138, RZ ;  /* 0x000000ff008a7202 */ /* 0x000fe20000000f00 */
[----:B------:R-:W-:Y:S01]  /*121c0*/  IMAD.MOV.U32 R139, RZ, RZ, -0x3fd40000 ;  /* 0xc02c0000ff8b7424 */ /* 0x000fe200078e00ff */
[----:B------:R-:W-:-:S07]  /*121d0*/  MOV R0, 0x121f0 ;  /* 0x000121f000007802 */ /* 0x000fce0000000f00 */
[----:B------:R-:W-:Y:S05]  /*121e0*/  CALL.REL.NOINC `($__internal_2_$__cuda_sm20_div_rn_f64_full) ;  /* 0x0000008000407944 */ /* 0x000fea0003c00000 */
.L_x_272:
[----:B------:R-:W-:Y:S05]  /*121f0*/  BSYNC.RECONVERGENT B1 ;  /* 0x0000000000017941 */ /* 0x000fea0003800200 */
.L_x_271:
[----:B------:R-:W-:Y:S01]  /*12200*/  DADD R28, R28, 15 ;  /* 0x402e00001c1c7429 */ /* 0x000fe20000000000 */
[----:B------:R-:W-:Y:S01]  /*12210*/  IMAD.MOV.U32 R6, RZ, RZ, 0x1 ;  /* 0x00000001ff067424 */ /* 0x000fe200078e00ff */
[----:B------:R-:W-:Y:S08]  /*12220*/  BSSY.RECONVERGENT B1, `(.L_x_273) ;  /* 0x0000017000017945 */ /* 0x000ff00003800200 */
[----:B------:R-:W-:-:S02]  /*12230*/  FSEL R79, R29, 2.5, P4 ;  /* 0x402000001d4f7808 */ /* 0x000fc40002000000 */
[----:B------:R-:W-:Y:S02]  /*12240*/  FSEL R78, R28, RZ, P4 ;  /* 0x000000ff1c4e7208 */ /* 0x000fe40002000000 */
[----:B------:R-:W0:Y:S04]  /*12250*/  MUFU.RCP64H R7, R79 ;  /* 0x0000004f00077308 */ /* 0x000e280000001800 */
[----:B0-----:R-:W-:-:S08]  /*12260*/  DFMA R8, -R78, R6, 1 ;  /* 0x3ff000004e08742b */ /* 0x001fd00000000106 */
        /* <DEDUP_REMOVED lines=9> */
[----:B------:R-:W-:Y:S05]  /*12300*/  @P0 BRA `(.L_x_274) ;  /* 0x0000000000200947 */ /* 0x000fea0003800000 */
        /* <DEDUP_REMOVED lines=8> */
.L_x_274:
[----:B------:R-:W-:Y:S05]  /*12390*/  BSYNC.RECONVERGENT B1 ;  /* 0x0000000000017941 */ /* 0x000fea0003800200 */
.L_x_273:
[----:B------:R-:W0:Y:S01]  /*123a0*/  MUFU.RCP64H R9, -20.2790985107421875 ;  /* 0xc034477300097908 */ /* 0x000e220000001800 */
[----:B------:R-:W-:Y:S01]  /*123b0*/  IMAD.MOV.U32 R12, RZ, RZ, 0x18fc5048 ;  /* 0x18fc5048ff0c7424 */ /* 0x000fe200078e00ff */
[----:B------:R-:W-:Y:S01]  /*123c0*/  MOV R13, 0x40344773 ;  /* 0x40344773000d7802 */ /* 0x000fe20000000f00 */
[----:B------:R-:W-:Y:S01]  /*123d0*/  IMAD.MOV.U32 R8, RZ, RZ, 0x1 ;  /* 0x00000001ff087424 */ /* 0x000fe200078e00ff */
[----:B------:R-:W-:Y:S01]  /*123e0*/  DADD R138, R76, 5 ;  /* 0x401400004c8a7429 */ /* 0x000fe20000000000 */
[----:B------:R-:W-:Y:S09]  /*123f0*/  BSSY.RECONVERGENT B1, `(.L_x_275) ;  /* 0x0000013000017945 */ /* 0x000ff20003800200 */
[----:B------:R-:W-:Y:S01]  /*12400*/  FSETP.GEU.AND P1, PT, |R139|, 6.5827683646048100446e-37, PT ;  /* 0x036000008b00780b */ /* 0x000fe20003f2e200 */
[----:B0-----:R-:W-:-:S08]  /*12410*/  DFMA R10, R8, R12, 1 ;  /* 0x3ff00000080a742b */ /* 0x001fd0000000000c */
[----:B------:R-:W-:-:S08]  /*12420*/  DFMA R10, R10, R10, R10 ;  /* 0x0000000a0a0a722b */ /* 0x000fd0000000000a */
[----:B------:R-:W-:-:S08]  /*12430*/  DFMA R10, R8, R10, R8 ;  /* 0x0000000a080a722b */ /* 0x000fd00000000008 */
[----:B------:R-:W-:-:S08]  /*12440*/  DFMA R8, R10, R12, 1 ;  /* 0x3ff000000a08742b */ /* 0x000fd0000000000c */
[----:B------:R-:W-:-:S08]  /*12450*/  DFMA R8, R10, R8, R10 ;  /* 0x000000080a08722b */ /* 0x000fd0000000000a */
[----:B------:R-:W-:-:S08]  /*12460*/  DMUL R10, R138, R8 ;  /* 0x000000088a0a7228 */ /* 0x000fd00000000000 */
[----:B------:R-:W-:-:S08]  /*12470*/  DFMA R12, R10, R12, R138 ;  /* 0x0000000c0a0c722b */ /* 0x000fd0000000008a */
[----:B------:R-:W-:-:S10]  /*12480*/  DFMA R8, R8, R12, R10 ;  /* 0x0000000c0808722b */ /* 0x000fd4000000000a */
[----:B------:R-:W-:-:S05]  /*12490*/  FFMA R0, RZ, -2.8168609142303466797, R9 ;  /* 0xc0344773ff007823 */ /* 0x000fca0000000009 */
[----:B------:R-:W-:-:S13]  /*124a0*/  FSETP.GT.AND P0, PT, |R0|, 1.469367938527859385e-39, PT ;  /* 0x001000000000780b */ /* 0x000fda0003f04200 */
[----:B------:R-:W-:Y:S05]  /*124b0*/  @P0 BRA P1, `(.L_x_276) ;  /* 0x0000000000180947 */ /* 0x000fea0000800000 */
[----:B------:R-:W-:Y:S01]  /*124c0*/  IMAD.MOV.U32 R124, RZ, RZ, 0x18fc5048 ;  /* 0x18fc5048ff7c7424 */ /* 0x000fe200078e00ff */
[----:B------:R-:W-:Y:S01]  /*124d0*/  MOV R0, 0x12500 ;  /* 0x0001250000007802 */ /* 0x000fe20000000f00 */
[----:B------:R-:W-:-:S07]  /*124e0*/  IMAD.MOV.U32 R31, RZ, RZ, -0x3fcbb88d ;  /* 0xc0344773ff1f7424 */ /* 0x000fce00078e00ff */
[----:B------:R-:W-:Y:S05]  /*124f0*/  CALL.REL.NOINC `($__internal_2_$__cuda_sm20_div_rn_f64_full) ;  /* 0x0000007c007c7944 */ /* 0x000fea0003c00000 */
[----:B------:R-:W-:Y:S01]  /*12500*/  IMAD.MOV.U32 R8, RZ, RZ, R28 ;  /* 0x000000ffff087224 */ /* 0x000fe200078e001c */
[----:B------:R-:W-:-:S07]  /*12510*/  MOV R9, R29 ;  /* 0x0000001d00097202 */ /* 0x000fce0000000f00 */
.L_x_276:
[----:B------:R-:W-:Y:S05]  /*12520*/  BSYNC.RECONVERGENT B1 ;  /* 0x0000000000017941 */ /* 0x000fea0003800200 */
.L_x_275:
[----:B------:R-:W-:Y:S01]  /*12530*/  IMAD.MOV.U32 R32, RZ, RZ, 0x652b82fe ;  /* 0x652b82feff207424 */ /* 0x000fe200078e00ff */
[----:B------:R-:W-:Y:S01]  /*12540*/  UMOV UR6, 0xfefa39ef ;  /* 0xfefa39ef00067882 */ /* 0x000fe20000000000 */
[----:B------:R-:W-:Y:S01]  /*12550*/  IMAD.MOV.U32 R33, RZ, RZ, 0x3ff71547 ;  /* 0x3ff71547ff217424 */ /* 0x000fe200078e00ff */
[----:B------:R-:W-:Y:S01]  /*12560*/  UMOV UR7, 0x3fe62e42 ;  /* 0x3fe62e4200077882 */ /* 0x000fe20000000000 */
[----:B------:R-:W0:Y:S01]  /*12570*/  MUFU.RCP64H R21, 18 ;  /* 0x4032000000157908 */ /* 0x000e220000001800 */
        /* <DEDUP_REMOVED lines=34> */
[----:B------:R-:W-:-:S05]  /*127a0*/  DFMA R30, R28, -18, R76 ;  /* 0xc03200001c1e782b */ /* 0x000fca000000004c */
[----:B------:R-:W-:Y:S01]  /*127b0*/  DFMA R10, R12, R10, UR6 ;  /* 0x000000060c0a7e2b */ /* 0x000fe2000800000a */
[----:B------:R-:W-:Y:S01]  /*127c0*/  UMOV UR6, 0x11122322 ;  /* 0x1112232200067882 */ /* 0x000fe20000000000 */
[----:B------:R-:W-:Y:S01]  /*127d0*/  UMOV UR7, 0x3f811111 ;  /* 0x3f81111100077882 */ /* 0x000fe20000000000 */
[----:B------:R-:W-:-:S05]  /*127e0*/  DFMA R28, R20, R30, R28 ;  /* 0x0000001e141c722b */ /* 0x000fca000000001c */
[----:B------:R-:W-:Y:S01]  /*127f0*/  DFMA R10, R12, R10, UR6 ;  /* 0x000000060c0a7e2b */ /* 0x000fe2000800000a */
[----:B------:R-:W-:Y:S01]  /*12800*/  UMOV UR6, 0x555502a1 ;  /* 0x555502a100067882 */ /* 0x000fe20000000000 */
[----:B------:R-:W-:-:S03]  /*12810*/  UMOV UR7, 0x3fa55555 ;  /* 0x3fa5555500077882 */ /* 0x000fc60000000000 */
[----:B------:R-:W-:-:S03]  /*12820*/  FFMA R0, RZ, 2.78125, R29 ;  /* 0x40320000ff007823 */ /* 0x000fc6000000001d */
        /* <DEDUP_REMOVED lines=21> */
[----:B------:R-:W-:-:S04]  /*12980*/  @!P1 SHF.R.S32.HI R9, RZ, 0x1, R0 ;  /* 0x00000001ff099819 */ /* 0x000fc80000011400 */
[----:B------:R-:W-:Y:S01]  /*12990*/  @!P1 IADD3 R32, PT, PT, R32, -R9, RZ ;  /* 0x8000000920209210 */ /* 0x000fe20007ffe0ff */
[----:B------:R-:W-:-:S03]  /*129a0*/  @!P1 IMAD R9, R9, 0x100000, R13 ;  /* 0x0010000009099824 */ /* 0x000fc600078e020d */
[----:B------:R-:W-:-:S06]  /*129b0*/  @!P1 LEA R13, R32, 0x3ff00000, 0x14 ;  /* 0x3ff00000200d9811 */ /* 0x000fcc00078ea0ff */
[----:B------:R-:W-:-:S11]  /*129c0*/  @!P1 DMUL R10, R8, R12 ;  /* 0x0000000c080a9228 */ /* 0x000fd60000000000 */
.L_x_278:
[----:B------:R-:W-:Y:S05]  /*129d0*/  BSYNC.RECONVERGENT B0 ;  /* 0x0000000000007941 */ /* 0x000fea0003800200 */
.L_x_277:
[----:B------:R-:W-:Y:S04]  /*129e0*/  BSSY.RECONVERGENT B1, `(.L_x_279) ;  /* 0x0000008000017945 */ /* 0x000fe80003800200 */
[----:B------:R-:W-:Y:S05]  /*129f0*/  @P2 BRA P3, `(.L_x_280) ;  /* 0x0000000000182947 */ /* 0x000fea0001800000 */
[----:B------:R-:W-:Y:S01]  /*12a00*/  IMAD.MOV.U32 R138, RZ, RZ, R76 ;  /* 0x000000ffff8a7224 */ /* 0x000fe200078e004c */
[----:B------:R-:W-:Y:S01]  /*12a10*/  MOV R139, R77 ;  /* 0x0000004d008b7202 */ /* 0x000fe20000000f00 */
[----:B------:R-:W-:Y:S01]  /*12a20*/  IMAD.MOV.U32 R124, RZ, RZ, RZ ;  /* 0x000000ffff7c7224 */ /* 0x000fe200078e00ff */
[----:B------:R-:W-:Y:S01]  /*12a30*/  MOV R0, 0x12a60 ;  /* 0x00012a6000007802 */ /* 0x000fe20000000f00 */
[----:B------:R-:W-:-:S07]  /*12a40*/  IMAD.MOV.U32 R31, RZ, RZ, 0x40320000 ;  /* 0x40320000ff1f7424 */ /* 0x000fce00078e00ff */
[----:B------:R-:W-:Y:S05]  /*12a50*/  CALL.REL.NOINC `($__internal_2_$__cuda_sm20_div_rn_f64_full) ;  /* 0x0000007800247944 */ /* 0x000fea0003c00000 */
.L_x_280:
[----:B------:R-:W-:Y:S05]  /*12a60*/  BSYNC.RECONVERGENT B1 ;  /* 0x0000000000017941 */ /* 0x000fea0003800200 */
.L_x_279:
[----:B------:R-:W-:Y:S01]  /*12a70*/  IMAD.MOV.U32 R74, RZ, RZ, 0x652b82fe ;  /* 0x652b82feff4a7424 */ /* 0x000fe200078e00ff */
[----:B------:R-:W-:Y:S01]  /*12a80*/  UMOV UR6, 0xfefa39ef ;  /* 0xfefa39ef00067882 */ /* 0x000fe20000000000 */
[----:B------:R-:W-:Y:S01]  /*12a90*/  IMAD.MOV.U32 R75, RZ, RZ, 0x3ff71547 ;  /* 0x3ff71547ff4b7424 */ /* 0x000fe200078e00ff */
[----:B------:R-:W-:Y:S01]  /*12aa0*/  UMOV UR7, 0x3fe62e42 ;  /* 0x3fe62e4200077882 */ /* 0x000fe20000000000 */
[----:B------:R-:W0:Y:S01]  /*12ab0*/  MUFU.RCP64H R21, 9 ;  /* 0x4022000000157908 */ /* 0x000e220000001800 */
[----:B------:R-:W-:Y:S01]  /*12ac0*/  IMAD.MOV.U32 R32, RZ, RZ, 0x0 ;  /* 0x00000000ff207424 */ /* 0x000fe200078e00ff */
[----:B------:R-:W-:Y:S01]  /*12ad0*/  DADD R138, R76, 52.5 ;  /* 0x404a40004c8a7429 */ /* 0x000fe20000000000 */
[----:B------:R-:W-:Y:S01]  /*12ae0*/  IMAD.MOV.U32 R33, RZ, RZ, 0x40220000 ;  /* 0x40220000ff217424 */ /* 0x000fe200078e00ff */
        /* <DEDUP_REMOVED lines=64> */
.L_x_282:
[----:B------:R-:W-:Y:S05]  /*12ef0*/  BSYNC.RECONVERGENT B0 ;  /* 0x0000000000007941 */ /* 0x000fea0003800200 */
.L_x_281:
[----:B------:R-:W-:Y:S01]  /*12f00*/  FFMA R0, RZ, 2.53125, R13 ;  /* 0x40220000ff007823 */ /* 0x000fe2000000000d */
        /* <DEDUP_REMOVED lines=10> */
[----:B------:R-:W-:Y:S01]  /*12fb0*/  IMAD.MOV.U32 R124, RZ, RZ, RZ ;  /* 0x000000ffff7c7224 */ /* 0x000fe200078e00ff */
[----:B------:R-:W-:Y:S01]  /*12fc0*/  MOV R0, 0x12ff0 ;  /* 0x00012ff000007802 */ /* 0x000fe20000000f00 */
[----:B------:R-:W-:-:S07]  /*12fd0*/  IMAD.MOV.U32 R31, RZ, RZ, 0x40220000 ;  /* 0x40220000ff1f7424 */ /* 0x000fce00078e00ff */
[----:B------:R-:W-:Y:S05]  /*12fe0*/  CALL.REL.NOINC `($__internal_2_$__cuda_sm20_div_rn_f64_full) ;  /* 0x0000007000c07944 */ /* 0x000fea0003c00000 */
[----:B------:R-:W-:Y:S02]  /*12ff0*/  IMAD.MOV.U32 R12, RZ, RZ, R28 ;  /* 0x000000ffff0c7224 */ /* 0x000fe400078e001c */
[----:B------:R-:W-:-:S07]  /*13000*/  IMAD.MOV.U32 R13, RZ, RZ, R29 ;  /* 0x000000ffff0d7224 */ /* 0x000fce00078e001d */
.L_x_284:
[----:B------:R-:W-:Y:S05]  /*13010*/  BSYNC.RECONVERGENT B1 ;  /* 0x0000000000017941 */ /* 0x000fea0003800200 */
.L_x_283:
[----:B------:R-:W-:Y:S01]  /*13020*/  MOV R74, 0x652b82fe ;  /* 0x652b82fe004a7802 */ /* 0x000fe20000000f00 */
[----:B------:R-:W-:Y:S01]  /*13030*/  IMAD.MOV.U32 R75, RZ, RZ, 0x3ff71547 ;  /* 0x3ff71547ff4b7424 */ /* 0x000fe200078e00ff */
[----:B------:R-:W-:Y:S01]  /*13040*/  UMOV UR6, 0xfefa39ef ;  /* 0xfefa39ef00067882 */ /* 0x000fe20000000000 */
[----:B------:R-:W-:Y:S01]  /*13050*/  UMOV UR7, 0x3fe62e42 ;  /* 0x3fe62e4200077882 */ /* 0x000fe20000000000 */
[----:B------:R-:W0:Y:S01]  /*13060*/  MUFU.RCP64H R29, 13 ;  /* 0x402a0000001d7908 */ /* 0x000e220000001800 */
[----:B------:R-:W-:Y:S02]  /*13070*/  HFMA2 R33, -RZ, RZ, 2.08203125, 0 ;  /* 0x402a0000ff217431 */ /* 0x000fe400000001ff */
[----:B------:R-:W-:Y:S01]  /*13080*/  IMAD.MOV.U32 R32, RZ, RZ, 0x0 ;  /* 0x00000000ff207424 */ /* 0x000fe200078e00ff */
[----:B------:R-:W-:Y:S01]  /*13090*/  DFMA R74, R12, R74, 6.75539944105574400000e+15 ;  /* 0x433800000c4a742b */ /* 0x000fe2000000004a */
[----:B------:R-:W-:Y:S01]  /*130a0*/  IMAD.MOV.U32 R28, RZ, RZ, 0x1 ;  /* 0x00000001ff1c7424 */ /* 0x000fe200078e00ff */
[----:B------:R-:W-:Y:S01]  /*130b0*/  DADD R138, R76, 49 ;  /* 0x404880004c8a7429 */ /* 0x000fe20000000000 */
[----:B------:R-:W-:Y:S01]  /*130c0*/  FSETP.GEU.AND P0, PT, |R13|, 4.1917929649353027344, PT ;  /* 0x4086232b0d00780b */ /* 0x000fe20003f0e200 */
[----:B------:R-:W-:Y:S04]  /*130d0*/  BSSY.RECONVERGENT B0, `(.L_x_285) ;  /* 0x0000040000007945 */ /* 0x000fe80003800200 */
[----:B------:R-:W-:-:S04]  /*130e0*/  DADD R8, R74, -6.75539944105574400000e+15 ;  /* 0xc33800004a087429 */ /* 0x000fc80000000000 */
[----:B------:R-:W-:Y:S01]  /*130f0*/  FSETP.GEU.AND P3, PT, |R139|, 6.5827683646048100446e-37, PT ;  /* 0x036000008b00780b */ /* 0x000fe20003f6e200 */
[----:B0-----:R-:W-:-:S03]  /*13100*/  DFMA R30, R28, -R32, 1 ;  /* 0x3ff000001c1e742b */ /* 0x001fc60000000820 */
[----:B------:R-:W-:Y:S01]  /*13110*/  DFMA R20, R8, -UR6, R12 ;  /* 0x8000000608147c2b */ /* 0x000fe2000800000c */
[----:B------:R-:W-:Y:S01]  /*13120*/  UMOV UR6, 0x3b39803f ;  /* 0x3b39803f00067882 */ /* 0x000fe20000000000 */
[----:B------:R-:W-:-:S03]  /*13130*/  UMOV UR7, 0x3c7abc9e ;  /* 0x3c7abc9e00077882 */ /* 0x000fc60000000000 */
[----:B------:R-:W-:-:S03]  /*13140*/  DFMA R30, R30, R30, R30 ;  /* 0x0000001e1e1e722b */ /* 0x000fc6000000001e */
        /* <DEDUP_REMOVED lines=29> */
[----:B------:R-:W-:-:S03]  /*13320*/  FFMA R0, RZ, 2.65625, R29 ;  /* 0x402a0000ff007823 */ /* 0x000fc6000000001d */
        /* <DEDUP_REMOVED lines=26> */
.L_x_286:
[----:B------:R-:W-:Y:S05]  /*134d0*/  BSYNC.RECONVERGENT B0 ;  /* 0x0000000000007941 */ /* 0x000fea0003800200 */
.L_x_285:
[----:B------:R-:W-:Y:S04]  /*134e0*/  BSSY.RECONVERGENT B1, `(.L_x_287) ;  /* 0x0000006000017945 */ /* 0x000fe80003800200 */
[----:B------:R-:W-:Y:S05]  /*134f0*/  @P2 BRA P3, `(.L_x_288) ;  /* 0x0000000000102947 */ /* 0x000fea0001800000 */
[----:B------:R-:W-:Y:S01]  /*13500*/  IMAD.MOV.U32 R124, RZ, RZ, RZ ;  /* 0x000000ffff7c7224 */ /* 0x000fe200078e00ff */
[----:B------:R-:W-:Y:S01]  /*13510*/  MOV R0, 0x13540 ;  /* 0x0001354000007802 */ /* 0x000fe20000000f00 */
[----:B------:R-:W-:-:S07]  /*13520*/  IMAD.MOV.U32 R31, RZ, RZ, 0x402a0000 ;  /* 0x402a0000ff1f7424 */ /* 0x000fce00078e00ff */
[----:B------:R-:W-:Y:S05]  /*13530*/  CALL.REL.NOINC `($__internal_2_$__cuda_sm20_div_rn_f64_full) ;  /* 0x0000006c006c7944 */ /* 0x000fea0003c00000 */
.L_x_288:
[----:B------:R-:W-:Y:S05]  /*13540*/  BSYNC.RECONVERGENT B1 ;  /* 0x0000000000017941 */ /* 0x000fea0003800200 */
.L_x_287:
[----:B------:R-:W-:Y:S01]  /*13550*/  MOV R12, 0x652b82fe ;  /* 0x652b82fe000c7802 */ /* 0x000fe20000000f00 */
[----:B------:R-:W-:Y:S01]  /*13560*/  IMAD.MOV.U32 R13, RZ, RZ, 0x3ff71547 ;  /* 0x3ff71547ff0d7424 */ /* 0x000fe200078e00ff */
[----:B------:R-:W-:Y:S01]  /*13570*/  UMOV UR8, 0xfefa39ef ;  /* 0xfefa39ef00087882 */ /* 0x000fe20000000000 */
        /* <DEDUP_REMOVED lines=24> */
[----:B------:R-:W-:Y:S01]  /*13700*/  FSETP.GEU.AND P0, PT, |R29|, 4.1917929649353027344, PT ;  /* 0x4086232b1d00780b */ /* 0x000fe20003f0e200 */
[----:B------:R-:W-:Y:S01]  /*13710*/  BSSY.RECONVERGENT B0, `(.L_x_289) ;  /* 0x0000020000007945 */ /* 0x000fe20003800200 */
[----:B------:R-:W-:-:S02]  /*13720*/  DADD R74, R76, 44 ;  /* 0x404600004c4a7429 */ /* 0x000fc40000000000 */
[----:B------:R-:W-:Y:S01]  /*13730*/  DFMA R20, R20, -UR10, R30 ;  /* 0x8000000a14147c2b */ /* 0x000fe2000800001e */
[----:B------:R-:W-:Y:S02]  /*13740*/  IMAD.MOV.U32 R30, RZ, RZ, -0x35dec16 ;  /* 0xfca213eaff1e7424 */ /* 0x000fe400078e00ff */
[----:B------:R-:W-:-:S06]  /*13750*/  IMAD.MOV.U32 R31, RZ, RZ, 0x3e928af3 ;  /* 0x3e928af3ff1f7424 */ /* 0x000fcc00078e00ff */
        /* <DEDUP_REMOVED lines=27> */
.L_x_290:
[----:B------:R-:W-:Y:S05]  /*13910*/  BSYNC.RECONVERGENT B0 ;  /* 0x0000000000007941 */ /* 0x000fea0003800200 */
.L_x_289:
[----:B------:R-:W-:Y:S01]  /*13920*/  UMOV UR6, 0x47ae147b ;  /* 0x47ae147b00067882 */ /* 0x000fe20000000000 */
[----:B------:R-:W-:Y:S01]  /*13930*/  UMOV UR7, 0x3fb47ae1 ;  /* 0x3fb47ae100077882 */ /* 0x000fe20000000000 */
[----:B------:R-:W-:Y:S01]  /*13940*/  BSSY.RECONVERGENT B0, `(.L_x_291) ;  /* 0x0000021000007945 */ /* 0x000fe20003800200 */
[----:B------:R-:W-:-:S08]  /*13950*/  DMUL R74, R74, -UR6 ;  /* 0x800000064a4a7c28 */ /* 0x000fd00008000000 */
[----:B------:R-:W-:Y:S02]  /*13960*/  DFMA R28, R74, R12, 6.75539944105574400000e+15 ;  /* 0x433800004a1c742b */ /* 0x000fe4000000000c */
[----:B------:R-:W-:-:S06]  /*13970*/  FSETP.GEU.AND P0, PT, |R75|, 4.1917929649353027344, PT ;  /* 0x4086232b4b00780b */ /* 0x000fcc0003f0e200 */
[----:B------:R-:W-:-:S08]  /*13980*/  DADD R32, R28, -6.75539944105574400000e+15 ;  /* 0xc33800001c207429 */ /* 0x000fd00000000000 */
[----:B------:R-:W-:-:S08]  /*13990*/  DFMA R84, R32, -UR8, R74 ;  /* 0x8000000820547c2b */ /* 0x000fd0000800004a */
        /* <DEDUP_REMOVED lines=27> */
.L_x_292:
[----:B------:R-:W-:Y:S05]  /*13b50*/  BSYNC.RECONVERGENT B0 ;  /* 0x0000000000007941 */ /* 0x000fea0003800200 */
.L_x_291:
[----:B------:R-:W-:Y:S01]  /*13b60*/  UMOV UR6, 0x3d70a3d7 ;  /* 0x3d70a3d700067882 */ /* 0x000fe20000000000 */
[----:B------:R-:W-:Y:S01]  /*13b70*/  UMOV UR7, 0x4046f70a ;  /* 0x4046f70a00077882 */ /* 0x000fe20000000000 */
[----:B------:R-:W-:Y:S01]  /*13b80*/  MOV R88, 0x0 ;  /* 0x0000000000587802 */ /* 0x000fe20000000f00 */
[----:B------:R-:W-:Y:S01]  /*13b90*/  DADD R28, R76, UR6 ;  /* 0x000000064c1c7e29 */ /* 0x000fe20008000000 */
[----:B------:R-:W-:Y:S01]  /*13ba0*/  UMOV UR6, 0x9999999a ;  /* 0x9999999a00067882 */ /* 0x000fe20000000000 */
[----:B------:R-:W-:Y:S01]  /*13bb0*/  UMOV UR7, 0x3fb99999 ;  /* 0x3fb9999900077882 */ /* 0x000fe20000000000 */
[----:B------:R-:W-:Y:S01]  /*13bc0*/  IMAD.MOV.U32 R89, RZ, RZ, 0x402e0000 ;  /* 0x402e0000ff597424 */ /* 0x000fe200078e00ff */
[----:B------:R-:W-:Y:S04]  /*13bd0*/  BSSY.RECONVERGENT B0, `(.L_x_293) ;  /* 0x0000028000007945 */ /* 0x000fe80003800200 */
[----:B------:R-:W-:-:S08]  /*13be0*/  DMUL R28, R28, UR6 ;  /* 0x000000061c1c7c28 */ /* 0x000fd00008000000 */
[----:B------:R-:W-:Y:S02]  /*13bf0*/  DFMA R12, R28, R12, 6.75539944105574400000e+15 ;  /* 0x433800001c0c742b */ /* 0x000fe4000000000c */
[----:B------:R-:W-:-:S06]  /*13c00*/  FSETP.GEU.AND P0, PT, |R29|, 4.1917929649353027344, PT ;  /* 0x4086232b1d00780b */ /* 0x000fcc0003f0e200 */
[----:B------:R-:W-:-:S08]  /*13c10*/  DADD R74, R12, -6.75539944105574400000e+15 ;  /* 0xc33800000c4a7429 */ /* 0x000fd00000000000 */
[----:B------:R-:W-:-:S08]  /*13c20*/  DFMA R84, R74, -UR8, R28 ;  /* 0x800000084a547c2b */ /* 0x000fd0000800001c */
[----:B------:R-:W-:Y:S01]  /*13c30*/  DFMA R84, R74, -UR10, R84 ;  /* 0x8000000a4a547c2b */ /* 0x000fe20008000054 */
[----:B------:R-:W0:Y:S01]  /*13c40*/  MUFU.RCP64H R75, -15 ;  /* 0xc02e0000004b7908 */ /* 0x000e220000001800 */
[----:B------:R-:W-:-:S06]  /*13c50*/  IMAD.MOV.U32 R74, RZ, RZ, 0x1 ;  /* 0x00000001ff4a7424 */ /* 0x000fcc00078e00ff */
[----:B------:R-:W-:-:S08]  /*13c60*/  DFMA R30, R84, UR12, R30 ;  /* 0x0000000c541e7c2b */ /* 0x000fd0000800001e */
[----:B------:R-:W-:Y:S02]  /*13c70*/  DFMA R30, R84, R30, UR14 ;  /* 0x0000000e541e7e2b */ /* 0x000fe4000800001e */
[----:B0-----:R-:W-:-:S06]  /*13c80*/  DFMA R86, R74, R88, 1 ;  /* 0x3ff000004a56742b */ /* 0x001fcc0000000058 */
[----:B------:R-:W-:Y:S02]  /*13c90*/  DFMA R30, R84, R30, UR16 ;  /* 0x00000010541e7e2b */ /* 0x000fe4000800001e */
[----:B------:R-:W-:-:S06]  /*13ca0*/  DFMA R86, R86, R86, R86 ;  /* 0x000000565656722b */ /* 0x000fcc0000000056 */
[----:B------:R-:W-:Y:S02]  /*13cb0*/  DFMA R30, R84, R30, UR18 ;  /* 0x00000012541e7e2b */ /* 0x000fe4000800001e */
[----:B------:R-:W-:-:S06]  /*13cc0*/  DFMA R86, R74, R86, R74 ;  /* 0x000000564a56722b */ /* 0x000fcc000000004a */
[----:B------:R-:W-:Y:S02]  /*13cd0*/  DFMA R30, R84, R30, UR20 ;  /* 0x00000014541e7e2b */ /* 0x000fe4000800001e */
[----:B------:R-:W-:-:S06]  /*13ce0*/  DFMA R74, R86, R88, 1 ;  /* 0x3ff00000564a742b */ /* 0x000fcc0000000058 */
[----:B------:R-:W-:Y:S02]  /*13cf0*/  DFMA R30, R84, R30, UR22 ;  /* 0x00000016541e7e2b */ /* 0x000fe4000800001e */
[----:B------:R-:W-:-:S06]  /*13d00*/  DFMA R86, R86, R74, R86 ;  /* 0x0000004a5656722b */ /* 0x000fcc0000000056 */
        /* <DEDUP_REMOVED lines=20> */
.L_x_294:
[----:B------:R-:W-:Y:S05]  /*13e50*/  BSYNC.RECONVERGENT B0 ;  /* 0x0000000000007941 */ /* 0x000fea0003800200 */
.L_x_293:
[----:B------:R-:W-:Y:S01]  /*13e60*/  UMOV UR6, 0xcccccccd ;  /* 0xcccccccd00067882 */ /* 0x000fe20000000000 */
[----:B------:R-:W-:Y:S01]  /*13e70*/  UMOV UR7, 0x40334ccc ;  /* 0x40334ccc00077882 */ /* 0x000fe20000000000 */
[----:B------:R-:W-:Y:S01]  /*13e80*/  BSSY.RECONVERGENT B1, `(.L_x_295) ;  /* 0x0000013000017945 */ /* 0x000fe20003800200 */
[----:B------:R-:W-:Y:S01]  /*13e90*/  DADD R138, R76, -UR6 ;  /* 0x800000064c8a7e29 */ /* 0x000fe20008000000 */
[----:B------:R-:W-:Y:S01]  /*13ea0*/  UMOV UR6, 0xa3d70a4 ;  /* 0x0a3d70a400067882 */ /* 0x000fe20000000000 */
[----:B------:R-:W-:-:S06]  /*13eb0*/  UMOV UR7, 0x3fb0a3d7 ;  /* 0x3fb0a3d700077882 */ /* 0x000fcc0000000000 */
[----:B------:R-:W-:Y:S02]  /*13ec0*/  DMUL R28, R138, R86 ;  /* 0x000000568a1c7228 */ /* 0x000fe40000000000 */
[----:B------:R-:W-:-:S06]  /*13ed0*/  FSETP.GEU.AND P1, PT, |R139|, 6.5827683646048100446e-37, PT ;  /* 0x036000008b00780b */ /* 0x000fcc0003f2e200 */
[----:B------:R-:W-:-:S08]  /*13ee0*/  DFMA R12, R28, 15, R138 ;  /* 0x402e00001c0c782b */ /* 0x000fd0000000008a */
[----:B------:R-:W-:Y:S02]  /*13ef0*/  DFMA R28, R86, R12, R28 ;  /* 0x0000000c561c722b */ /* 0x000fe4000000001c */
[----:B------:R-:W-:Y:S01]  /*13f00*/  DMUL R12, R74, UR6 ;  /* 0x000000064a0c7c28 */ /* 0x000fe20008000000 */
[----:B------:R-:W-:Y:S01]  /*13f10*/  UMOV UR6, 0xa3d70a3d ;  /* 0xa3d70a3d00067882 */ /* 0x000fe20000000000 */
[----:B------:R-:W-:-:S06]  /*13f20*/  UMOV UR7, 0x3fe23d70 ;  /* 0x3fe23d7000077882 */ /* 0x000fcc0000000000 */
[----:B------:R-:W-:Y:S01]  /*13f30*/  FFMA R0, RZ, -2.71875, R29 ;  /* 0xc02e0000ff007823 */ /* 0x000fe2000000001d */
[----:B------:R-:W-:-:S04]  /*13f40*/  DFMA R12, R32, UR6, R12 ;  /* 0x00000006200c7c2b */ /* 0x000fc8000800000c */
[----:B------:R-:W-:-:S13]  /*13f50*/  FSETP.GT.AND P0, PT, |R0|, 1.469367938527859385e-39, PT ;  /* 0x001000000000780b */ /* 0x000fda0003f04200 */
[----:B------:R-:W-:Y:S05]  /*13f60*/  @P0 BRA P1, `(.L_x_296) ;  /* 0x0000000000100947 */ /* 0x000fea0000800000 */
[----:B------:R-:W-:Y:S01]  /*13f70*/  IMAD.MOV.U32 R124, RZ, RZ, RZ ;  /* 0x000000ffff7c7224 */ /* 0x000fe200078e00ff */
[----:B------:R-:W-:Y:S01]  /*13f80*/  MOV R0, 0x13fb0 ;  /* 0x00013fb000007802 */ /* 0x000fe20000000f00 */
[----:B------:R-:W-:-:S07]  /*13f90*/  IMAD.MOV.U32 R31, RZ, RZ, -0x3fd20000 ;  /* 0xc02e0000ff1f7424 */ /* 0x000fce00078e00ff */
[----:B------:R-:W-:Y:S05]  /*13fa0*/  CALL.REL.NOINC `($__internal_2_$__cuda_sm20_div_rn_f64_full) ;  /* 0x0000006000d07944 */ /* 0x000fea0003c00000 */
.L_x_296:
[----:B------:R-:W-:Y:S05]  /*13fb0*/  BSYNC.RECONVERGENT B1 ;  /* 0x0000000000017941 */ /* 0x000fea0003800200 */
.L_x_295:
[----:B------:R-:W0:Y:S02]  /*13fc0*/  LDC.64 R88, c[0x0][0x388] ;  /* 0x0000e200ff587b82 */ /* 0x000e240000000a00 */
[----:B0-----:R-:W-:-:S05]  /*13fd0*/  IMAD.WIDE R88, R82, 0x8, R88 ;  /* 0x0000000852587825 */ /* 0x001fca00078e0258 */
[----:B------:R0:W-:Y:S04]  /*13fe0*/  STG.E.64 desc[UR4][R88.64], R80 ;  /* 0x0000005058007986 */ /* 0x0001e8000c101b04 */
[----:B------:R1:W5:Y:S04]  /*13ff0*/  LDG.E.64 R74, desc[UR4][R72.64+0x60] ;  /* 0x00006004484a7981 */ /* 0x000368000c1e1b00 */
[----:B------:R1:W5:Y:S04]  /*14000*/  LDG.E.64 R84, desc[UR4][R72.64] ;  /* 0x0000000448547981 */ /* 0x000368000c1e1b00 */
[----:B------:R1:W5:Y:S01]  /*14010*/  LDG.E.64 R140, desc[UR4][R72.64+0x8] ;  /* 0x00000804488c7981 */ /* 0x000362000c1e1b00 */
        /* <DEDUP_REMOVED lines=24> */
[----:B------:R-:W-:Y:S01]  /*141a0*/  UMOV UR27, 0x3fc55555 ;  /* 0x3fc55555001b7882 */ /* 0x000fe20000000000 */
[----:B------:R-:W-:Y:S01]  /*141b0*/  UMOV UR28, 0xb ;  /* 0x0000000b001c7882 */ /* 0x000fe20000000000 */
[----:B------:R-:W-:Y:S01]  /*141c0*/  UMOV UR29, 0x3fe00000 ;  /* 0x3fe00000001d7882 */ /* 0x000fe20000000000 */
[----:B------:R-:W-:Y:S01]  /*141d0*/  FSETP.GEU.AND P0, PT, |R29|, 4.1917929649353027344, PT ;  /* 0x4086232b1d00780b */ /* 0x000fe20003f0e200 */
[----:B------:R-:W-:Y:S03]  /*141e0*/  BSSY.RECONVERGENT B0, `(.L_x_297) ;  /* 0x000001f000007945 */ /* 0x000fe60003800200 */
[----:B------:R-:W-:Y:S01]  /*141f0*/  DFMA R86, R32, -UR10, R86 ;  /* 0x8000000a20567c2b */ /* 0x000fe20008000056 */
[----:B------:R-:W-:-:S02]  /*14200*/  IMAD.MOV.U32 R32, RZ, RZ, -0x35dec16 ;  /* 0xfca213eaff207424 */ /* 0x000fc400078e00ff */
[----:B------:R-:W-:-:S06]  /*14210*/  IMAD.MOV.U32 R33, RZ, RZ, 0x3e928af3 ;  /* 0x3e928af3ff217424 */ /* 0x000fcc00078e00ff */
[----:B0-----:R-:W-:-:S08]  /*14220*/  DFMA R80, R86, UR12, R32 ;  /* 0x0000000c56507c2b */ /* 0x001fd00008000020 */
        /* <DEDUP_REMOVED lines=12> */
[----:B-1----:R-:W-:Y:S06]  /*142f0*/  @!P0 BRA `(.L_x_298) ;  /* 0x0000000000348947 */ /* 0x002fec0003800000 */
        /* <DEDUP_REMOVED lines=13> */
.L_x_298:
[----:B------:R-:W-:Y:S05]  /*143d0*/  BSYNC.RECONVERGENT B0 ;  /* 0x0000000000007941 */ /* 0x000fea0003800200 */
.L_x_297:
[----:B------:R-:W-:Y:S01]  /*143e0*/  UMOV UR6, 0xf5c28f5c ;  /* 0xf5c28f5c00067882 */ /* 0x000fe20000000000 */
[----:B------:R-:W-:Y:S01]  /*143f0*/  UMOV UR7, 0x403e9c28 ;  /* 0x403e9c2800077882 */ /* 0x000fe20000000000 */
[----:B------:R-:W-:Y:S01]  /*14400*/  BSSY.RECONVERGENT B0, `(.L_x_299) ;  /* 0x0000024000007945 */ /* 0x000fe20003800200 */
[----:B------:R-:W-:Y:S01]  /*14410*/  DADD R28, R76, UR6 ;  /* 0x000000064c1c7e29 */ /* 0x000fe20008000000 */
[----:B------:R-:W-:Y:S01]  /*14420*/  UMOV UR6, 0x70a3d70a ;  /* 0x70a3d70a00067882 */ /* 0x000fe20000000000 */
[----:B------:R-:W-:-:S06]  /*14430*/  UMOV UR7, 0x3fb70a3d ;  /* 0x3fb70a3d00077882 */ /* 0x000fcc0000000000 */
[----:B------:R-:W-:-:S08]  /*14440*/  DMUL R28, R28, UR6 ;  /* 0x000000061c1c7c28 */ /* 0x000fd00008000000 */
        /* <DEDUP_REMOVED lines=31> */
.L_x_300:
[----:B------:R-:W-:Y:S05]  /*14640*/  BSYNC.RECONVERGENT B0 ;  /* 0x0000000000007941 */ /* 0x000fea0003800200 */
.L_x_299:
[----:B------:R-:W-:Y:S01]  /*14650*/  UMOV UR6, 0x3d70a3d7 ;  /* 0x3d70a3d700067882 */ /* 0x000fe20000000000 */
[----:B------:R-:W-:Y:S01]  /*14660*/  UMOV UR7, 0x4037d70a ;  /* 0x4037d70a00077882 */ /* 0x000fe20000000000 */
[----:B------:R-:W-:Y:S01]  /*14670*/  BSSY.RECONVERGENT B0, `(.L_x_301) ;  /* 0x0000024000007945 */ /* 0x000fe20003800200 */
[----:B------:R-:W-:Y:S01]  /*14680*/  DADD R76, R76, UR6 ;  /* 0x000000064c4c7e29 */ /* 0x000fe20008000000 */
[----:B------:R-:W-:Y:S01]  /*14690*/  UMOV UR6, 0xeb851eb8 ;  /* 0xeb851eb800067882 */ /* 0x000fe20000000000 */
[----:B------:R-:W-:-:S06]  /*146a0*/  UMOV UR7, 0x3fbeb851 ;  /* 0x3fbeb85100077882 */ /* 0x000fcc0000000000 */
        /* <DEDUP_REMOVED lines=32> */
.L_x_302:
[----:B------:R-:W-:Y:S05]  /*148b0*/  BSYNC.RECONVERGENT B0 ;  /* 0x0000000000007941 */ /* 0x000fea0003800200 */
.L_x_301:
[----:B------:R-:W-:Y:S01]  /*148c0*/  UMOV UR6, 0x2d0e5604 ;  /* 0x2d0e560400067882 */ /* 0x000fe20000000000 */
[----:B------:R-:W-:Y:S01]  /*148d0*/  UMOV UR7, 0x3fd79db2 ;  /* 0x3fd79db200077882 */ /* 0x000fe20000000000 */
[----:B------:R-:W-:Y:S01]  /*148e0*/  DMUL R76, R78, 500 ;  /* 0x407f40004e4c7828 */ /* 0x000fe20000000000 */
[----:B------:R-:W-:Y:S01]  /*148f0*/  BSSY.RECONVERGENT B0, `(.L_x_303) ;  /* 0x000000b000007945 */ /* 0x000fe20003800200 */
[----:B------:R-:W-:Y:S01]  /*14900*/  DMUL R28, R28, UR6 ;  /* 0x000000061c1c7c28 */ /* 0x000fe20008000000 */
[----:B------:R-:W-:Y:S01]  /*14910*/  UMOV UR6, 0x4fdf3b64 ;  /* 0x4fdf3b6400067882 */ /* 0x000fe20000000000 */
[----:B------:R-:W-:Y:S01]  /*14920*/  UMOV UR7, 0x3ff0978d ;  /* 0x3ff0978d00077882 */ /* 0x000fe20000000000 */
[----:B-----5:R-:W-:Y:S01]  /*14930*/  DADD R98, -RZ, |R74| ;  /* 0x00000000ff627229 */ /* 0x020fe2000000054a */
[----:B------:R-:W-:Y:S01]  /*14940*/  MOV R96, RZ ;  /* 0x000000ff00607202 */ /* 0x000fe20000000f00 */
[----:B------:R-:W-:Y:S01]  /*14950*/  IMAD.MOV.U32 R97, RZ, RZ, 0x40000000 ;  /* 0x40000000ff617424 */ /* 0x000fe200078e00ff */
[----:B------:R-:W-:Y:S01]  /*14960*/  DMUL R76, R74, R76 ;  /* 0x0000004c4a4c7228 */ /* 0x000fe20000000000 */
[----:B------:R-:W-:Y:S01]  /*14970*/  MOV R0, 0x149a0 ;  /* 0x000149a000007802 */ /* 0x000fe20000000f00 */
[----:B------:R-:W-:-:S11]  /*14980*/  DFMA R138, R138, UR6, R28 ;  /* 0x000000068a8a7c2b */ /* 0x000fd6000800001c */
[----:B------:R-:W-:Y:S05]  /*14990*/  CALL.REL.NOINC `($_Z12computeStateP4cellPddS0_P6cellGsi$__internal_accurate_pow) ;  /* 0x0000005c00e07944 */ /* 0x000fea0003c00000 */
[----:B------:R-:W-:Y:S05]  /*149a0*/  BSYNC.RECONVERGENT B0 ;  /* 0x0000000000007941 */ /* 0x000fea0003800200 */
.L_x_303:
[----:B------:R0:W5:Y:S01]  /*149b0*/  LDG.E.64 R78, desc[UR4][R72.64+0x18] ;  /* 0x00001804484e7981 */ /* 0x000162000c1e1b00 */
[C---:B------:R-:W-:Y:S01]  /*149c0*/  DADD R28, R74.reuse, 2 ;  /* 0x400000004a1c7429 */ /* 0x040fe20000000000 */
[----:B------:R-:W-:Y:S01]  /*149d0*/  IMAD.MOV.U32 R81, RZ, RZ, R93 ;  /* 0x000000ffff517224 */ /* 0x000fe200078e005d */
[C---:B------:R-:W-:Y:S01]  /*149e0*/  DSETP.NEU.AND P0, PT, R74.reuse, RZ, PT ;  /* 0x000000ff4a00722a */ /* 0x040fe20003f0d000 */
[----:B------:R-:W-:Y:S01]  /*149f0*/  IMAD.MOV.U32 R80, RZ, RZ, R92 ;  /* 0x000000ffff507224 */ /* 0x000fe200078e005c */
[----:B------:R-:W-:Y:S01]  /*14a00*/  BSSY.RECONVERGENT B0, `(.L_x_304) ;  /* 0x000000e000007945 */ /* 0x000fe20003800200 */
[----:B------:R-:W-:-:S05]  /*14a10*/  DSETP.NEU.AND P4, PT, R74, 1, PT ;  /* 0x3ff000004a00742a */ /* 0x000fca0003f8d000 */
[----:B------:R-:W-:Y:S02]  /*14a20*/  LOP3.LUT R28, R29, 0x7ff00000, RZ, 0xc0, !PT ;  /* 0x7ff000001d1c7812 */ /* 0x000fe400078ec0ff */
[----:B------:R-:W-:Y:S02]  /*14a30*/  MOV R29, R81 ;  /* 0x00000051001d7202 */ /* 0x000fe40000000f00 */
[----:B------:R-:W-:Y:S01]  /*14a40*/  ISETP.NE.AND P1, PT, R28, 0x7ff00000, PT ;  /* 0x7ff000001c00780c */ /* 0x000fe20003f25270 */
[----:B------:R-:W-:Y:S01]  /*14a50*/  IMAD.MOV.U32 R28, RZ, RZ, R80 ;  /* 0x000000ffff1c7224 */ /* 0x000fe200078e0050 */
[----:B------:R-:W-:-:S11]  /*14a60*/  @!P0 CS2R R28, SRZ ;  /* 0x00000000001c8805 */ /* 0x000fd6000001ff00 */
[----:B0-----:R-:W-:Y:S05]  /*14a70*/  @P1 BRA `(.L_x_305) ;  /* 0x0000000000181947 */ /* 0x001fea0003800000 */
[----:B------:R-:W-:-:S14]  /*14a80*/  DSETP.NAN.AND P2, PT, R74, R74, PT ;  /* 0x0000004a4a00722a */ /* 0x000fdc0003f48000 */
[----:B------:R-:W-:Y:S01]  /*14a90*/  @P2 DADD R28, R74, 2 ;  /* 0x400000004a1c2429 */ /* 0x000fe20000000000 */
[----:B------:R-:W-:Y:S10]  /*14aa0*/  @P2 BRA `(.L_x_305) ;  /* 0x00000000000c2947 */ /* 0x000ff40003800000 */
[----:B------:R-:W-:-:S14]  /*14ab0*/  DSETP.NEU.AND P2, PT, |R74|, +INF , PT ;  /* 0x7ff000004a00742a */ /* 0x000fdc0003f4d200 */
[----:B------:R-:W-:Y:S02]  /*14ac0*/  @!P2 IMAD.MOV.U32 R28, RZ, RZ, 0x0 ;  /* 0x00000000ff1ca424 */ /* 0x000fe400078e00ff */
[----:B------:R-:W-:-:S07]  /*14ad0*/  @!P2 IMAD.MOV.U32 R29, RZ, RZ, 0x7ff00000 ;  /* 0x7ff00000ff1da424 */ /* 0x000fce00078e00ff */
.L_x_305:
[----:B------:R-:W-:Y:S05]  /*14ae0*/  BSYNC.RECONVERGENT B0 ;  /* 0x0000000000007941 */ /* 0x000fea0003800200 */
.L_x_304:
[----:B------:R-:W-:Y:S01]  /*14af0*/  FSEL R30, R28, RZ, P4 ;  /* 0x000000ff1c1e7208 */ /* 0x000fe20002000000 */
[----:B------:R-:W-:Y:S01]  /*14b00*/  DMUL R32, R84, 5 ;  /* 0x4014000054207828 */ /* 0x000fe20000000000 */
[----:B------:R-:W-:Y:S01]  /*14b10*/  FSEL R31, R29, 1.875, P4 ;  /* 0x3ff000001d1f7808 */ /* 0x000fe20002000000 */
[----:B------:R-:W0:Y:S05]  /*14b20*/  LDC.64 R86, c[0x0][0x398] ;  /* 0x0000e600ff567b82 */ /* 0x000e2a0000000a00 */
[----:B------:R-:W-:Y:S02]  /*14b30*/  DMUL R30, R6, R30 ;  /* 0x0000001e061e7228 */ /* 0x000fe40000000000 */
[----:B------:R-:W-:Y:S01]  /*14b40*/  DFMA R32, R76, R140, -R32 ;  /* 0x0000008c4c20722b */ /* 0x000fe20000000820 */
[----:B------:R-:W1:Y:S05]  /*14b50*/  LDC.64 R28, c[0x0][0x390] ;  /* 0x0000e400ff1c7b82 */ /* 0x000e6a0000000a00 */
[----:B-----5:R-:W-:-:S08]  /*14b60*/  DMUL R30, R30, R78 ;  /* 0x0000004e1e1e7228 */ /* 0x020fd00000000000 */
[----:B------:R-:W-:Y:S01]  /*14b70*/  DFMA R30, R84, 60, -R30 ;  /* 0x404e0000541e782b */ /* 0x000fe2000000081e */
[----:B0-----:R-:W-:-:S07]  /*14b80*/  IMAD.WIDE R82, R82, 0x108, R86 ;  /* 0x0000010852527825 */ /* 0x001fce00078e0256 */
[----:B------:R-:W-:-:S08]  /*14b90*/  DADD R30, -R30, R32 ;  /* 0x000000001e1e7229 */ /* 0x000fd00000000120 */
[----:B-1----:R-:W-:-:S08]  /*14ba0*/  DFMA R30, R30, R28, R84 ;  /* 0x0000001c1e1e722b */ /* 0x002fd00000000054 */
[----:B------:R-:W-:-:S06]  /*14bb0*/  DSETP.NE.AND P2, PT, |R30|, +INF , PT ;  /* 0x7ff000001e00742a */ /* 0x000fcc0003f45200 */
[----:B------:R-:W-:Y:S02]  /*14bc0*/  FSEL R84, R30, R84, P2 ;  /* 0x000000541e547208 */ /* 0x000fe40001000000 */
[----:B------:R-:W-:-:S05]  /*14bd0*/  FSEL R85, R31, R85, P2 ;  /* 0x000000551f557208 */ /* 0x000fca0001000000 */
[----:B------:R0:W-:Y:S04]  /*14be0*/  STG.E.64 desc[UR4][R82.64], R84 ;  /* 0x0000005452007986 */ /* 0x0001e8000c101b04 */
[----:B------:R0:W5:Y:S01]  /*14bf0*/  LDG.E.64 R30, desc[UR4][R72.64+0x10] ;  /* 0x00001004481e7981 */ /* 0x000162000c1e1b00 */
[----:B------:R-:W-:Y:S01]  /*14c00*/  BSSY.RECONVERGENT B0, `(.L_x_306) ;  /* 0x000000b000007945 */ /* 0x000fe20003800200 */
[----:B------:R-:W-:Y:S02]  /*14c10*/  IMAD.MOV.U32 R32, RZ, RZ, R80 ;  /* 0x000000ffff207224 */ /* 0x000fe400078e0050 */
[----:B------:R-:W-:Y:S01]  /*14c20*/  IMAD.MOV.U32 R33, RZ, RZ, R81 ;  /* 0x000000ffff217224 */ /* 0x000fe200078e0051 */
[----:B------:R-:W-:Y:S01]  /*14c30*/  @!P0 CS2R R32, SRZ ;  /* 0x0000000000208805 */ /* 0x000fe2000001ff00 */
[----:B------:R-:W-:Y:S06]  /*14c40*/  @P1 BRA `(.L_x_307) ;  /* 0x0000000000181947 */ /* 0x000fec0003800000 */
[----:B------:R-:W-:-:S14]  /*14c50*/  DSETP.NAN.AND P2, PT, R74, R74, PT ;  /* 0x0000004a4a00722a */ /* 0x000fdc0003f48000 */
[----:B------:R-:W-:Y:S01]  /*14c60*/  @P2 DADD R32, R74, 2 ;  /* 0x400000004a202429 */ /* 0x000fe20000000000 */
[----:B------:R-:W-:Y:S10]  /*14c70*/  @P2 BRA `(.L_x_307) ;  /* 0x00000000000c2947 */ /* 0x000ff40003800000 */
[----:B------:R-:W-:-:S14]  /*14c80*/  DSETP.NEU.AND P2, PT, |R74|, +INF , PT ;  /* 0x7ff000004a00742a */ /* 0x000fdc0003f4d200 */
[----:B------:R-:W-:Y:S01]  /*14c90*/  @!P2 MOV R32, 0x0 ;  /* 0x000000000020a802 */ /* 0x000fe20000000f00 */
[----:B------:R-:W-:-:S07]  /*14ca0*/  @!P2 IMAD.MOV.U32 R33, RZ, RZ, 0x7ff00000 ;  /* 0x7ff00000ff21a424 */ /* 0x000fce00078e00ff */
.L_x_307:
[----:B------:R-:W-:Y:S05]  /*14cb0*/  BSYNC.RECONVERGENT B0 ;  /* 0x0000000000007941 */ /* 0x000fea0003800200 */
.L_x_306:
[----:B------:R-:W-:Y:S01]  /*14cc0*/  FSEL R32, R32, RZ, P4 ;  /* 0x000000ff20207208 */ /* 0x000fe20002000000 */
[----:B------:R-:W-:Y:S01]  /*14cd0*/  DMUL R92, R140, 60 ;  /* 0x404e00008c5c7828 */ /* 0x000fe20000000000 */
[----:B------:R-:W-:Y:S01]  /*14ce0*/  FSEL R33, R33, 1.875, P4 ;  /* 0x3ff0000021217808 */ /* 0x000fe20002000000 */
[----:B0-----:R-:W-:-:S05]  /*14cf0*/  DMUL R84, R78, 5 ;  /* 0x401400004e547828 */ /* 0x001fca0000000000 */
[----:B------:R-:W-:-:S03]  /*14d00*/  DMUL R32, R6, R32 ;  /* 0x0000002006207228 */ /* 0x000fc60000000000 */
[----:B-----5:R-:W-:-:S05]  /*14d10*/  DFMA R86, R76, -R30, R84 ;  /* 0x8000001e4c56722b */ /* 0x020fca0000000054 */
[----:B------:R-:W-:-:S08]  /*14d20*/  DFMA R32, R30, R32, -R92 ;  /* 0x000000201e20722b */ /* 0x000fd0000000085c */
[----:B------:R-:W-:-:S08]  /*14d30*/  DADD R32, -R32, R86 ;  /* 0x0000000020207229 */ /* 0x000fd00000000156 */
[----:B------:R-:W-:-:S08]  /*14d40*/  DFMA R32, R32, R28, R30 ;  /* 0x0000001c2020722b */ /* 0x000fd0000000001e */
[----:B------:R-:W-:-:S06]  /*14d50*/  DSETP.NE.AND P2, PT, |R32|, +INF , PT ;  /* 0x7ff000002000742a */ /* 0x000fcc0003f45200 */
[----:B------:R-:W-:Y:S02]  /*14d60*/  FSEL R32, R32, R30, P2 ;  /* 0x0000001e20207208 */ /* 0x000fe40001000000 */
[----:B------:R-:W-:-:S05]  /*14d70*/  FSEL R33, R33, R31, P2 ;  /* 0x0000001f21217208 */ /* 0x000fca0001000000 */
[----:B------:R0:W-:Y:S04]  /*14d80*/  STG.E.64 desc[UR4][R82.64+0x10], R32 ;  /* 0x0000102052007986 */ /* 0x0001e8000c101b04 */
[----:B------:R0:W5:Y:S04]  /*14d90*/  LDG.E.64 R86, desc[UR4][R72.64+0x10] ;  /* 0x0000100448567981 */ /* 0x000168000c1e1b00 */
[----:B------:R0:W5:Y:S01]  /*14da0*/  LDG.E.64 R88, desc[UR4][R72.64] ;  /* 0x0000000448587981 */ /* 0x000162000c1e1b00 */
[----:B------:R-:W-:Y:S01]  /*14db0*/  BSSY.RECONVERGENT B0, `(.L_x_308) ;  /* 0x000000b000007945 */ /* 0x000fe20003800200 */
[----:B------:R-:W-:-:S02]  /*14dc0*/  IMAD.MOV.U32 R30, RZ, RZ, R80 ;  /* 0x000000ffff1e7224 */ /* 0x000fc400078e0050 */
[----:B------:R-:W-:Y:S01]  /*14dd0*/  IMAD.MOV.U32 R31, RZ, RZ, R81 ;  /* 0x000000ffff1f7224 */ /* 0x000fe200078e0051 */
[----:B------:R-:W-:Y:S01]  /*14de0*/  @!P0 CS2R R30, SRZ ;  /* 0x00000000001e8805 */ /* 0x000fe2000001ff00 */
[----:B------:R-:W-:Y:S06]  /*14df0*/  @P1 BRA `(.L_x_309) ;  /* 0x0000000000181947 */ /* 0x000fec0003800000 */
[----:B------:R-:W-:-:S14]  /*14e00*/  DSETP.NAN.AND P2, PT, R74, R74, PT ;  /* 0x0000004a4a00722a */ /* 0x000fdc0003f48000 */
[----:B------:R-:W-:Y:S01]  /*14e10*/  @P2 DADD R30, R74, 2 ;  /* 0x400000004a1e2429 */ /* 0x000fe20000000000 */
[----:B------:R-:W-:Y:S10]  /*14e20*/  @P2 BRA `(.L_x_309) ;  /* 0x00000000000c2947 */ /* 0x000ff40003800000 */
[----:B------:R-:W-:-:S14]  /*14e30*/  DSETP.NEU.AND P2, PT, |R74|, +INF , PT ;  /* 0x7ff000004a00742a */ /* 0x000fdc0003f4d200 */
[----:B------:R-:W-:Y:S01]  /*14e40*/  @!P2 IMAD.MOV.U32 R30, RZ, RZ, 0x0 ;  /* 0x00000000ff1ea424 */ /* 0x000fe200078e00ff */
[----:B------:R-:W-:-:S07]  /*14e50*/  @!P2 MOV R31, 0x7ff00000 ;  /* 0x7ff00000001fa802 */ /* 0x000fce0000000f00 */
.L_x_309:
[----:B------:R-:W-:Y:S05]  /*14e60*/  BSYNC.RECONVERGENT B0 ;  /* 0x0000000000007941 */ /* 0x000fea0003800200 */
.L_x_308:
[----:B------:R-:W-:Y:S01]  /*14e70*/  FSEL R30, R30, RZ, P4 ;  /* 0x000000ff1e1e7208 */ /* 0x000fe20002000000 */
[----:B0----5:R-:W-:Y:S01]  /*14e80*/  DMUL R32, R88, -5 ;  /* 0xc014000058207828 */ /* 0x021fe20000000000 */
[----:B------:R-:W-:Y:S01]  /*14e90*/  FSEL R31, R31, 1.875, P4 ;  /* 0x3ff000001f1f7808 */ /* 0x000fe20002000000 */
[----:B------:R-:W-:Y:S01]  /*14ea0*/  BSSY.RECONVERGENT B0, `(.L_x_310) ;  /* 0x0000014000007945 */ /* 0x000fe20003800200 */
[----:B------:R-:W-:Y:S01]  /*14eb0*/  IMAD.MOV.U32 R98, RZ, RZ, RZ ;  /* 0x000000ffff627224 */ /* 0x000fe200078e00ff */
[----:B------:R-:W-:Y:S01]  /*14ec0*/  @!P0 CS2R R80, SRZ ;  /* 0x0000000000508805 */ /* 0x000fe2000001ff00 */
[----:B------:R-:W-:Y:S02]  /*14ed0*/  IMAD.MOV.U32 R99, RZ, RZ, 0x40100000 ;  /* 0x40100000ff637424 */ /* 0x000fe400078e00ff */
[----:B------:R-:W-:Y:S02]  /*14ee0*/  DMUL R30, R6, R30 ;  /* 0x0000001e061e7228 */ /* 0x000fe40000000000 */
[----:B------:R-:W-:-:S06]  /*14ef0*/  DFMA R32, R76, R140, R32 ;  /* 0x0000008c4c20722b */ /* 0x000fcc0000000020 */
[----:B------:R-:W-:-:S08]  /*14f00*/  DFMA R30, R30, R86, -R92 ;  /* 0x000000561e1e722b */ /* 0x000fd0000000085c */
[----:B------:R-:W-:-:S08]  /*14f10*/  DADD R30, R30, -R32 ;  /* 0x000000001e1e7229 */ /* 0x000fd00000000820 */
[----:B------:R-:W-:-:S08]  /*14f20*/  DFMA R30, R30, R28, R140 ;  /* 0x0000001c1e1e722b */ /* 0x000fd0000000008c */
[----:B------:R-:W-:-:S06]  /*14f30*/  DSETP.NE.AND P2, PT, |R30|, +INF , PT ;  /* 0x7ff000001e00742a */ /* 0x000fcc0003f45200 */
[----:B------:R-:W-:Y:S02]  /*14f40*/  FSEL R28, R30, R140, P2 ;  /* 0x0000008c1e1c7208 */ /* 0x000fe40001000000 */
[----:B------:R-:W-:-:S05]  /*14f50*/  FSEL R29, R31, R141, P2 ;  /* 0x0000008d1f1d7208 */ /* 0x000fca0001000000 */
[----:B------:R0:W-:Y:S01]  /*14f60*/  STG.E.64 desc[UR4][R82.64+0x8], R28 ;  /* 0x0000081c52007986 */ /* 0x0001e2000c101b04 */
[----:B------:R-:W-:Y:S05]  /*14f70*/  @P1 BRA `(.L_x_311) ;  /* 0x0000000000181947 */ /* 0x000fea0003800000 */
[----:B------:R-:W-:-:S14]  /*14f80*/  DSETP.NAN.AND P0, PT, R74, R74, PT ;  /* 0x0000004a4a00722a */ /* 0x000fdc0003f08000 */
[----:B------:R-:W-:Y:S01]  /*14f90*/  @P0 DADD R80, R74, 2 ;  /* 0x400000004a500429 */ /* 0x000fe20000000000 */
[----:B------:R-:W-:Y:S10]  /*14fa0*/  @P0 BRA `(.L_x_311) ;  /* 0x00000000000c0947 */ /* 0x000ff40003800000 */
[----:B------:R-:W-:-:S14]  /*14fb0*/  DSETP.NEU.AND P0, PT, |R74|, +INF , PT ;  /* 0x7ff000004a00742a */ /* 0x000fdc0003f0d200 */
[----:B------:R-:W-:Y:S02]  /*14fc0*/  @!P0 IMAD.MOV.U32 R80, RZ, RZ, 0x0 ;  /* 0x00000000ff508424 */ /* 0x000fe400078e00ff */
[----:B------:R-:W-:-:S07]  /*14fd0*/  @!P0 IMAD.MOV.U32 R81, RZ, RZ, 0x7ff00000 ;  /* 0x7ff00000ff518424 */ /* 0x000fce00078e00ff */
.L_x_311:
[----:B------:R-:W-:Y:S05]  /*14fe0*/  BSYNC.RECONVERGENT B0 ;  /* 0x0000000000007941 */ /* 0x000fea0003800200 */
.L_x_310:
[----:B------:R-:W-:Y:S01]  /*14ff0*/  BSSY.RECONVERGENT B0, `(.L_x_312) ;  /* 0x0000005000007945 */ /* 0x000fe20003800200 */
[----:B------:R-:W-:Y:S01]  /*15000*/  MOV R96, RZ ;  /* 0x000000ff00607202 */ /* 0x000fe20000000f00 */
[----:B------:R-:W-:Y:S01]  /*15010*/  IMAD.MOV.U32 R97, RZ, RZ, 0x40000000 ;  /* 0x40000000ff617424 */ /* 0x000fe200078e00ff */
[----:B------:R-:W-:-:S07]  /*15020*/  MOV R0, 0x15040 ;  /* 0x0001504000007802 */ /* 0x000fce0000000f00 */
[----:B0-----:R-:W-:Y:S05]  /*15030*/  CALL.REL.NOINC `($_Z12computeStateP4cellPddS0_P6cellGsi$__internal_accurate_pow) ;  /* 0x0000005800387944 */ /* 0x001fea0003c00000 */
[----:B------:R-:W-:Y:S05]  /*15040*/  BSYNC.RECONVERGENT B0 ;  /* 0x0000000000007941 */ /* 0x000fea0003800200 */
.L_x_312:
[----:B------:R-:W0:Y:S01]  /*15050*/  MUFU.RCP64H R29, R139 ;  /* 0x0000008b001d7308 */ /* 0x000e220000001800 */
[----:B------:R-:W-:Y:S01]  /*15060*/  IMAD.MOV.U32 R28, RZ, RZ, 0x1 ;  /* 0x00000001ff1c7424 */ /* 0x000fe200078e00ff */
[----:B------:R-:W-:Y:S01]  /*15070*/  UMOV UR6, 0x7ae147ae ;  /* 0x7ae147ae00067882 */ /* 0x000fe20000000000 */
[----:B------:R-:W-:Y:S01]  /*15080*/  UMOV UR7, 0x402f2e14 ;  /* 0x402f2e1400077882 */ /* 0x000fe20000000000 */
[----:B------:R-:W-:Y:S03]  /*15090*/  BSSY.RECONVERGENT B1, `(.L_x_313) ;  /* 0x0000014000017945 */ /* 0x000fe60003800200 */
[----:B0-----:R-:W-:-:S08]  /*150a0*/  DFMA R30, -R138, R28, 1 ;  /* 0x3ff000008a1e742b */ /* 0x001fd0000000011c */
[----:B------:R-:W-:-:S08]  /*150b0*/  DFMA R30, R30, R30, R30 ;  /* 0x0000001e1e1e722b */ /* 0x000fd0000000001e */
[----:B------:R-:W-:-:S08]  /*150c0*/  DFMA R30, R28, R30, R28 ;  /* 0x0000001e1c1e722b */ /* 0x000fd0000000001c */
[----:B------:R-:W-:-:S08]  /*150d0*/  DFMA R28, -R138, R30, 1 ;  /* 0x3ff000008a1c742b */ /* 0x000fd0000000011e */
[----:B------:R-:W-:-:S08]  /*150e0*/  DFMA R28, R30, R28, R30 ;  /* 0x0000001c1e1c722b */ /* 0x000fd0000000001e */
[----:B------:R-:W-:-:S08]  /*150f0*/  DMUL R30, R28, UR6 ;  /* 0x000000061c1e7c28 */ /* 0x000fd00008000000 */
[----:B------:R-:W-:-:S08]  /*15100*/  DFMA R32, -R138, R30, UR6 ;  /* 0x000000068a207e2b */ /* 0x000fd0000800011e */
[----:B------:R-:W-:Y:S02]  /*15110*/  DFMA R28, R28, R32, R30 ;  /* 0x000000201c1c722b */ /* 0x000fe4000000001e */
[----:B------:R-:W-:-:S08]  /*15120*/  DADD R30, R132, -R70 ;  /* 0x00000000841e7229 */ /* 0x000fd00000000846 */
[----:B------:R-:W-:Y:S01]  /*15130*/  FFMA R0, RZ, R139, R29 ;  /* 0x0000008bff007223 */ /* 0x000fe2000000001d */
[----:B------:R-:W-:-:S04]  /*15140*/  DMUL R90, R90, R30 ;  /* 0x0000001e5a5a7228 */ /* 0x000fc80000000000 */
[----:B------:R-:W-:-:S13]  /*15150*/  FSETP.GT.AND P0, PT, |R0|, 1.469367938527859385e-39, PT ;  /* 0x001000000000780b */ /* 0x000fda0003f04200 */
[----:B------:R-:W-:Y:S05]  /*15160*/  @P0 BRA `(.L_x_314) ;  /* 0x0000000000180947 */ /* 0x000fea0003800000 */
[----:B------:R-:W-:Y:S01]  /*15170*/  IMAD.MOV.U32 R124, RZ, RZ, R138 ;  /* 0x000000ffff7c7224 */ /* 0x000fe200078e008a */
[----:B------:R-:W-:Y:S01]  /*15180*/  MOV R138, 0x7ae147ae ;  /* 0x7ae147ae008a7802 */ /* 0x000fe20000000f00 */
[----:B------:R-:W-:Y:S01]  /*15190*/  IMAD.MOV.U32 R31, RZ, RZ, R139 ;  /* 0x000000ffff1f7224 */ /* 0x000fe200078e008b */
[----:B------:R-:W-:Y:S01]  /*151a0*/  MOV R0, 0x151d0 ;  /* 0x000151d000007802 */ /* 0x000fe20000000f00 */
[----:B------:R-:W-:-:S07]  /*151b0*/  IMAD.MOV.U32 R139, RZ, RZ, 0x402f2e14 ;  /* 0x402f2e14ff8b7424 */ /* 0x000fce00078e00ff */
[----:B------:R-:W-:Y:S05]  /*151c0*/  CALL.REL.NOINC `($__internal_2_$__cuda_sm20_div_rn_f64_full) ;  /* 0x0000005000487944 */ /* 0x000fea0003c00000 */
.L_x_314:
[----:B------:R-:W-:Y:S05]  /*151d0*/  BSYNC.RECONVERGENT B1 ;  /* 0x0000000000017941 */ /* 0x000fea0003800200 */
.L_x_313:
[----:B------:R-:W-:Y:S01]  /*151e0*/  DADD R98, R94, 1 ;  /* 0x3ff000005e627429 */ /* 0x000fe20000000000 */
[----:B------:R-:W-:Y:S01]  /*151f0*/  UMOV UR6, 0x3d70a3d7 ;  /* 0x3d70a3d700067882 */ /* 0x000fe20000000000 */
[----:B------:R-:W-:Y:S01]  /*15200*/  UMOV UR7, 0x4007d70a ;  /* 0x4007d70a00077882 */ /* 0x000fe20000000000 */
[----:B------:R-:W-:Y:S01]  /*15210*/  BSSY.RECONVERGENT B1, `(.L_x_315) ;  /* 0x0000016000017945 */ /* 0x000fe20003800200 */
[----:B------:R-:W-:Y:S01]  /*15220*/  DADD R94, R28, UR6 ;  /* 0x000000061c5e7e29 */ /* 0x000fe20008000000 */
[----:B------:R-:W-:Y:S01]  /*15230*/  UMOV UR6, 0xe40852b4 ;  /* 0xe40852b400067882 */ /* 0x000fe20000000000 */
[----:B------:R-:W0:Y:S01]  /*15240*/  MUFU.RCP64H R31, R99 ;  /* 0x00000063001f7308 */ /* 0x000e220000001800 */
[----:B------:R-:W-:-:S03]  /*15250*/  UMOV UR7, 0x3f4e4712 ;  /* 0x3f4e471200077882 */ /* 0x000fc60000000000 */
[----:B------:R-:W-:Y:S02]  /*15260*/  VIADD R30, R99, 0x300402 ;  /* 0x00300402631e7836 */ /* 0x000fe40000000000 */
[----:B------:R-:W-:-:S03]  /*15270*/  DMUL R94, R94, UR6 ;  /* 0x000000065e5e7c28 */ /* 0x000fc60008000000 */
        /* <DEDUP_REMOVED lines=13> */
[----:B------:R-:W-:Y:S02]  /*15350*/  IMAD.MOV.U32 R96, RZ, RZ, R28 ;  /* 0x000000ffff607224 */ /* 0x000fe400078e001c */
[----:B------:R-:W-:-:S07]  /*15360*/  IMAD.MOV.U32 R97, RZ, RZ, R29 ;  /* 0x000000ffff617224 */ /* 0x000fce00078e001d */
.L_x_316:
[----:B------:R-:W-:Y:S05]  /*15370*/  BSYNC.RECONVERGENT B1 ;  /* 0x0000000000017941 */ /* 0x000fea0003800200 */
.L_x_315:
        /* <DEDUP_REMOVED lines=17> */
[----:B------:R-:W-:Y:S01]  /*15490*/  MOV R31, R13 ;  /* 0x0000000d001f7202 */ /* 0x000fe20000000f00 */
[----:B------:R-:W-:Y:S01]  /*154a0*/  IMAD.MOV.U32 R138, RZ, RZ, 0x47ae147b ;  /* 0x47ae147bff8a7424 */ /* 0x000fe200078e00ff */
[----:B------:R-:W-:Y:S01]  /*154b0*/  MOV R0, 0x154e0 ;  /* 0x000154e000007802 */ /* 0x000fe20000000f00 */
[----:B------:R-:W-:-:S07]  /*154c0*/  IMAD.MOV.U32 R139, RZ, RZ, 0x40504ae1 ;  /* 0x40504ae1ff8b7424 */ /* 0x000fce00078e00ff */
[----:B------:R-:W-:Y:S05]  /*154d0*/  CALL.REL.NOINC `($__internal_2_$__cuda_sm20_div_rn_f64_full) ;  /* 0x0000004c00847944 */ /* 0x000fea0003c00000 */
.L_x_318:
[----:B------:R-:W-:Y:S05]  /*154e0*/  BSYNC.RECONVERGENT B1 ;  /* 0x0000000000017941 */ /* 0x000fea0003800200 */
.L_x_317:
        /* <DEDUP_REMOVED lines=17> */
[----:B------:R-:W-:Y:S02]  /*15600*/  LOP3.LUT R28, R31, 0x7fffffff, RZ, 0xc0, !PT ;  /* 0x7fffffff1f1c7812 */ /* 0x000fe400078ec0ff */
[----:B------:R-:W-:-:S03]  /*15610*/  MOV R0, 0x15640 ;  /* 0x0001564000007802 */ /* 0x000fc60000000f00 */
[----:B------:R-:W-:-:S07]  /*15620*/  VIADD R28, R28, 0xfff00000 ;  /* 0xfff000001c1c7836 */ /* 0x000fce0000000000 */
[----:B------:R-:W-:Y:S05]  /*15630*/  CALL.REL.NOINC `($__internal_1_$__cuda_sm20_dblrcp_rn_slowpath_v3) ;  /* 0x0000004800807944 */ /* 0x000fea0003c00000 */
[----:B------:R-:W-:Y:S01]  /*15640*/  MOV R100, R28 ;  /* 0x0000001c00647202 */ /* 0x000fe20000000f00 */
[----:B------:R-:W-:-:S07]  /*15650*/  IMAD.MOV.U32 R101, RZ, RZ, R29 ;  /* 0x000000ffff657224 */ /* 0x000fce00078e001d */
.L_x_320:
[----:B------:R-:W-:Y:S05]  /*15660*/  BSYNC.RECONVERGENT B1 ;  /* 0x0000000000017941 */ /* 0x000fea0003800200 */
.L_x_319:
        /* <DEDUP_REMOVED lines=15> */
[----:B------:R-:W-:Y:S01]  /*15760*/  IMAD.MOV.U32 R102, RZ, RZ, R28 ;  /* 0x000000ffff667224 */ /* 0x000fe200078e001c */
[----:B------:R-:W-:-:S07]  /*15770*/  MOV R103, R29 ;  /* 0x0000001d00677202 */ /* 0x000fce0000000f00 */
.L_x_322:
[----:B------:R-:W-:Y:S05]  /*15780*/  BSYNC.RECONVERGENT B1 ;  /* 0x0000000000017941 */ /* 0x000fea0003800200 */
.L_x_321:
        /* <DEDUP_REMOVED lines=24> */
.L_x_324:
[----:B------:R-:W-:Y:S05]  /*15910*/  BSYNC.RECONVERGENT B1 ;  /* 0x0000000000017941 */ /* 0x000fea0003800200 */
.L_x_323:
[----:B------:R-:W0:Y:S01]  /*15920*/  MUFU.RCP64H R11, 3.9999984437599778175e-05 ;  /* 0x3f04f8b5000b7908 */ /* 0x000e220000001800 */
[----:B------:R-:W-:Y:S01]  /*15930*/  IMAD.MOV.U32 R20, RZ, RZ, -0x771c970f ;  /* 0x88e368f1ff147424 */ /* 0x000fe200078e00ff */
[----:B------:R-:W-:Y:S01]  /*15940*/  MOV R10, 0x1 ;  /* 0x00000001000a7802 */ /* 0x000fe20000000f00 */
[----:B------:R-:W-:Y:S01]  /*15950*/  IMAD.MOV.U32 R21, RZ, RZ, 0x3f04f8b5 ;  /* 0x3f04f8b5ff157424 */ /* 0x000fe200078e00ff */
[----:B------:R-:W-:Y:S01]  /*15960*/  DADD R138, R70, -R68 ;  /* 0x00000000468a7229 */ /* 0x000fe20000000844 */
[----:B------:R-:W-:Y:S09]  /*15970*/  BSSY.RECONVERGENT B1, `(.L_x_325) ;  /* 0x0000013000017945 */ /* 0x000ff20003800200 */
[----:B------:R-:W-:Y:S01]  /*15980*/  FSETP.GEU.AND P1, PT, |R139|, 6.5827683646048100446e-37, PT ;  /* 0x036000008b00780b */ /* 0x000fe20003f2e200 */
[----:B0-----:R-:W-:-:S08]  /*15990*/  DFMA R12, R10, -R20, 1 ;  /* 0x3ff000000a0c742b */ /* 0x001fd00000000814 */
[----:B------:R-:W-:-:S08]  /*159a0*/  DFMA R12, R12, R12, R12 ;  /* 0x0000000c0c0c722b */ /* 0x000fd0000000000c */
[----:B------:R-:W-:-:S08]  /*159b0*/  DFMA R12, R10, R12, R10 ;  /* 0x0000000c0a0c722b */ /* 0x000fd0000000000a */
[----:B------:R-:W-:-:S08]  /*159c0*/  DFMA R10, R12, -R20, 1 ;  /* 0x3ff000000c0a742b */ /* 0x000fd00000000814 */
[----:B------:R-:W-:-:S08]  /*159d0*/  DFMA R10, R12, R10, R12 ;  /* 0x0000000a0c0a722b */ /* 0x000fd0000000000c */
[----:B------:R-:W-:-:S08]  /*159e0*/  DMUL R12, R138, R10 ;  /* 0x0000000a8a0c7228 */ /* 0x000fd00000000000 */
[----:B------:R-:W-:-:S08]  /*159f0*/  DFMA R20, R12, -R20, R138 ;  /* 0x800000140c14722b */ /* 0x000fd0000000008a */
[----:B------:R-:W-:-:S10]  /*15a00*/  DFMA R10, R10, R20, R12 ;  /* 0x000000140a0a722b */ /* 0x000fd4000000000c */
[----:B------:R-:W-:-:S05]  /*15a10*/  FFMA R0, RZ, 0.5194199681282043457, R11 ;  /* 0x3f04f8b5ff007823 */ /* 0x000fca000000000b */
[----:B------:R-:W-:-:S13]  /*15a20*/  FSETP.GT.AND P0, PT, |R0|, 1.469367938527859385e-39, PT ;  /* 0x001000000000780b */ /* 0x000fda0003f04200 */
[----:B------:R-:W-:Y:S05]  /*15a30*/  @P0 BRA P1, `(.L_x_326) ;  /* 0x0000000000180947 */ /* 0x000fea0000800000 */
[----:B------:R-:W-:Y:S01]  /*15a40*/  IMAD.MOV.U32 R124, RZ, RZ, -0x771c970f ;  /* 0x88e368f1ff7c7424 */ /* 0x000fe200078e00ff */
[----:B------:R-:W-:Y:S01]  /*15a50*/  MOV R0, 0x15a80 ;  /* 0x00015a8000007802 */ /* 0x000fe20000000f00 */
[----:B------:R-:W-:-:S07]  /*15a60*/  IMAD.MOV.U32 R31, RZ, RZ, 0x3f04f8b5 ;  /* 0x3f04f8b5ff1f7424 */ /* 0x000fce00078e00ff */
[----:B------:R-:W-:Y:S05]  /*15a70*/  CALL.REL.NOINC `($__internal_2_$__cuda_sm20_div_rn_f64_full) ;  /* 0x00000048001c7944 */ /* 0x000fea0003c00000 */
[----:B------:R-:W-:Y:S02]  /*15a80*/  IMAD.MOV.U32 R10, RZ, RZ, R28 ;  /* 0x000000ffff0a7224 */ /* 0x000fe400078e001c */
[----:B------:R-:W-:-:S07]  /*15a90*/  IMAD.MOV.U32 R11, RZ, RZ, R29 ;  /* 0x000000ffff0b7224 */ /* 0x000fce00078e001d */
.L_x_326:
[----:B------:R-:W-:Y:S05]  /*15aa0*/  BSYNC.RECONVERGENT B1 ;  /* 0x0000000000017941 */ /* 0x000fea0003800200 */
.L_x_325:
[----:B------:R-:W0:Y:S01]  /*15ab0*/  MUFU.RCP64H R13, R69 ;  /* 0x00000045000d7308 */ /* 0x000e220000001800 */
[----:B------:R-:W-:Y:S01]  /*15ac0*/  MOV R12, 0x1 ;  /* 0x00000001000c7802 */ /* 0x000fe20000000f00 */
        /* <DEDUP_REMOVED lines=14> */
[----:B------:R-:W-:Y:S01]  /*15bb0*/  IMAD.MOV.U32 R138, RZ, RZ, 0x30553261 ;  /* 0x30553261ff8a7424 */ /* 0x000fe200078e00ff */
[----:B------:R-:W-:Y:S01]  /*15bc0*/  MOV R0, 0x15c10 ;  /* 0x00015c1000007802 */ /* 0x000fe20000000f00 */
[----:B------:R-:W-:Y:S02]  /*15bd0*/  IMAD.MOV.U32 R139, RZ, RZ, 0x3f43a92a ;  /* 0x3f43a92aff8b7424 */ /* 0x000fe400078e00ff */
[----:B------:R-:W-:Y:S02]  /*15be0*/  IMAD.MOV.U32 R124, RZ, RZ, R68 ;  /* 0x000000ffff7c7224 */ /* 0x000fe400078e0044 */
[----:B------:R-:W-:-:S07]  /*15bf0*/  IMAD.MOV.U32 R31, RZ, RZ, R69 ;  /* 0x000000ffff1f7224 */ /* 0x000fce00078e0045 */
[----:B------:R-:W-:Y:S05]  /*15c00*/  CALL.REL.NOINC `($__internal_2_$__cuda_sm20_div_rn_f64_full) ;  /* 0x0000004400b87944 */ /* 0x000fea0003c00000 */
.L_x_328:
[----:B------:R-:W-:Y:S05]  /*15c10*/  BSYNC.RECONVERGENT B1 ;  /* 0x0000000000017941 */ /* 0x000fea0003800200 */
.L_x_327:
[----:B------:R-:W-:Y:S01]  /*15c20*/  DADD R30, R28, 1 ;  /* 0x3ff000001c1e7429 */ /* 0x000fe20000000000 */
[----:B------:R-:W-:Y:S01]  /*15c30*/  MOV R12, 0x1 ;  /* 0x00000001000c7802 */ /* 0x000fe20000000f00 */
[----:B------:R-:W-:Y:S04]  /*15c40*/  BSSY.RECONVERGENT B1, `(.L_x_329) ;  /* 0x0000014000017945 */ /* 0x000fe80003800200 */
[----:B------:R-:W0:Y:S02]  /*15c50*/  MUFU.RCP64H R13, R31 ;  /* 0x0000001f000d7308 */ /* 0x000e240000001800 */
        /* <DEDUP_REMOVED lines=12> */
[----:B------:R-:W-:Y:S01]  /*15d20*/  MOV R0, 0x15d60 ;  /* 0x00015d6000007802 */ /* 0x000fe20000000f00 */
[----:B------:R-:W-:Y:S02]  /*15d30*/  IMAD.MOV.U32 R138, RZ, RZ, RZ ;  /* 0x000000ffff8a7224 */ /* 0x000fe400078e00ff */
[----:B------:R-:W-:-:S07]  /*15d40*/  IMAD.MOV.U32 R139, RZ, RZ, 0x40280000 ;  /* 0x40280000ff8b7424 */ /* 0x000fce00078e00ff */
[----:B------:R-:W-:Y:S05]  /*15d50*/  CALL.REL.NOINC `($__internal_2_$__cuda_sm20_div_rn_f64_full) ;  /* 0x0000004400647944 */ /* 0x000fea0003c00000 */
[----:B------:R-:W-:Y:S01]  /*15d60*/  IMAD.MOV.U32 R12, RZ, RZ, R28 ;  /* 0x000000ffff0c7224 */ /* 0x000fe200078e001c */
[----:B------:R-:W-:-:S07]  /*15d70*/  MOV R13, R29 ;  /* 0x0000001d000d7202 */ /* 0x000fce0000000f00 */
.L_x_330:
[----:B------:R-:W-:Y:S05]  /*15d80*/  BSYNC.RECONVERGENT B1 ;  /* 0x0000000000017941 */ /* 0x000fea0003800200 */
.L_x_329:
[----:B------:R-:W0:Y:S01]  /*15d90*/  MUFU.RCP64H R21, 0.039999991655349731445 ;  /* 0x3fa47ae100157908 */ /* 0x000e220000001800 */
[----:B------:R-:W-:Y:S01]  /*15da0*/  IMAD.MOV.U32 R30, RZ, RZ, 0x47ae147b ;  /* 0x47ae147bff1e7424 */ /* 0x000fe200078e00ff */
[----:B------:R-:W-:Y:S01]  /*15db0*/  DADD R138, -R132, R14 ;  /* 0x00000000848a7229 */ /* 0x000fe2000000010e */
[----:B------:R-:W-:Y:S01]  /*15dc0*/  IMAD.MOV.U32 R31, RZ, RZ, 0x3fa47ae1 ;  /* 0x3fa47ae1ff1f7424 */ /* 0x000fe200078e00ff */
[----:B------:R-:W-:Y:S01]  /*15dd0*/  BSSY.RECONVERGENT B1, `(.L_x_331) ;  /* 0x0000014000017945 */ /* 0x000fe20003800200 */
[----:B------:R-:W-:-:S07]  /*15de0*/  IMAD.MOV.U32 R20, RZ, RZ, 0x1 ;  /* 0x00000001ff147424 */ /* 0x000fce00078e00ff */
        /* <DEDUP_REMOVED lines=9> */
[----:B------:R-:W-:-:S05]  /*15e80*/  FFMA R0, RZ, 1.2849999666213989258, R15 ;  /* 0x3fa47ae1ff007823 */ /* 0x000fca000000000f */
        /* <DEDUP_REMOVED lines=8> */
.L_x_332:
[----:B------:R-:W-:Y:S05]  /*15f10*/  BSYNC.RECONVERGENT B1 ;  /* 0x0000000000017941 */ /* 0x000fea0003800200 */
.L_x_331:
        /* <DEDUP_REMOVED lines=17> */
.L_x_334:
[----:B------:R-:W-:Y:S05]  /*16030*/  BSYNC.RECONVERGENT B1 ;  /* 0x0000000000017941 */ /* 0x000fea0003800200 */
.L_x_333:
        /* <DEDUP_REMOVED lines=24> */
.L_x_336:
[----:B------:R-:W-:Y:S05]  /*161c0*/  BSYNC.RECONVERGENT B1 ;  /* 0x0000000000017941 */ /* 0x000fea0003800200 */
.L_x_335:
[----:B------:R-:W-:Y:S01]  /*161d0*/  UMOV UR6, 0x8db8bac7 ;  /* 0x8db8bac700067882 */ /* 0x000fe20000000000 */
[----:B------:R-:W-:Y:S01]  /*161e0*/  UMOV UR7, 0x3f36f006 ;  /* 0x3f36f00600077882 */ /* 0x000fe20000000000 */
[----:B------:R-:W-:Y:S01]  /*161f0*/  IMAD.MOV.U32 R18, RZ, RZ, 0x1 ;  /* 0x00000001ff127424 */ /* 0x000fe200078e00ff */
[----:B------:R-:W-:Y:S01]  /*16200*/  DADD R30, R70, UR6 ;  /* 0x00000006461e7e29 */ /* 0x000fe20008000000 */
[----:B------:R-:W-:Y:S05]  /*16210*/  BSSY.RECONVERGENT B1, `(.L_x_337) ;  /* 0x0000014000017945 */ /* 0x000fea0003800200 */
        /* <DEDUP_REMOVED lines=12> */
[----:B------:R-:W-:Y:S01]  /*162e0*/  MOV R124, R30 ;  /* 0x0000001e007c7202 */ /* 0x000fe20000000f00 */
[----:B------:R-:W-:Y:S01]  /*162f0*/  IMAD.MOV.U32 R138, RZ, RZ, -0x72474539 ;  /* 0x8db8bac7ff8a7424 */ /* 0x000fe200078e00ff */
[----:B------:R-:W-:Y:S01]  /*16300*/  MOV R0, 0x16330 ;  /* 0x0001633000007802 */ /* 0x000fe20000000f00 */
[----:B------:R-:W-:-:S07]  /*16310*/  IMAD.MOV.U32 R139, RZ, RZ, 0x3f36f006 ;  /* 0x3f36f006ff8b7424 */ /* 0x000fce00078e00ff */
[----:B------:R-:W-:Y:S05]  /*16320*/  CALL.REL.NOINC `($__internal_2_$__cuda_sm20_div_rn_f64_full) ;  /* 0x0000003c00f07944 */ /* 0x000fea0003c00000 */
[----:B------:R-:W-:Y:S02]  /*16330*/  IMAD.MOV.U32 R18, RZ, RZ, R28 ;  /* 0x000000ffff127224 */ /* 0x000fe400078e001c */
[----:B------:R-:W-:-:S07]  /*16340*/  IMAD.MOV.U32 R19, RZ, RZ, R29 ;  /* 0x000000ffff137224 */ /* 0x000fce00078e001d */
.L_x_338:
[----:B------:R-:W-:Y:S05]  /*16350*/  BSYNC.RECONVERGENT B1 ;  /* 0x0000000000017941 */ /* 0x000fea0003800200 */
.L_x_337:
[----:B------:R-:W0:Y:S01]  /*16360*/  MUFU.RCP64H R21, 0.0099999979138374328613 ;  /* 0x3f847ae100157908 */ /* 0x000e220000001800 */
[----:B------:R-:W-:Y:S01]  /*16370*/  MOV R30, 0x47ae147b ;  /* 0x47ae147b001e7802 */ /* 0x000fe20000000f00 */
[----:B------:R-:W-:Y:S01]  /*16380*/  IMAD.MOV.U32 R31, RZ, RZ, 0x3f847ae1 ;  /* 0x3f847ae1ff1f7424 */ /* 0x000fe200078e00ff */
[----:B------:R-:W-:Y:S01]  /*16390*/  UMOV UR6, 0xd2f1a9fc ;  /* 0xd2f1a9fc00067882 */ /* 0x000fe20000000000 */
[----:B------:R-:W-:Y:S01]  /*163a0*/  IMAD.MOV.U32 R20, RZ, RZ, 0x1 ;  /* 0x00000001ff147424 */ /* 0x000fe200078e00ff */
[----:B------:R-:W-:Y:S01]  /*163b0*/  UMOV UR7, 0x3f50624d ;  /* 0x3f50624d00077882 */ /* 0x000fe20000000000 */
[----:B------:R-:W-:Y:S01]  /*163c0*/  BSSY.RECONVERGENT B1, `(.L_x_339) ;  /* 0x0000014000017945 */ /* 0x000fe20003800200 */
[----:B------:R-:W-:-:S03]  /*163d0*/  DMUL R138, R18, UR6 ;  /* 0x00000006128a7c28 */ /* 0x000fc60008000000 */
[----:B0-----:R-:W-:-:S07]  /*163e0*/  DFMA R28, R20, -R30, 1 ;  /* 0x3ff00000141c742b */ /* 0x001fce000000081e */
[----:B------:R-:W-:Y:S01]  /*163f0*/  FSETP.GEU.AND P1, PT, |R139|, 6.5827683646048100446e-37, PT ;  /* 0x036000008b00780b */ /* 0x000fe20003f2e200 */
[----:B------:R-:W-:-:S08]  /*16400*/  DFMA R28, R28, R28, R28 ;  /* 0x0000001c1c1c722b */ /* 0x000fd0000000001c */
[----:B------:R-:W-:-:S08]  /*16410*/  DFMA R28, R20, R28, R20 ;  /* 0x0000001c141c722b */ /* 0x000fd00000000014 */
[----:B------:R-:W-:-:S08]  /*16420*/  DFMA R20, R28, -R30, 1 ;  /* 0x3ff000001c14742b */ /* 0x000fd0000000081e */
[----:B------:R-:W-:-:S08]  /*16430*/  DFMA R20, R28, R20, R28 ;  /* 0x000000141c14722b */ /* 0x000fd0000000001c */
[----:B------:R-:W-:-:S08]  /*16440*/  DMUL R28, R138, R20 ;  /* 0x000000148a1c7228 */ /* 0x000fd00000000000 */
[----:B------:R-:W-:-:S08]  /*16450*/  DFMA R30, R28, -R30, R138 ;  /* 0x8000001e1c1e722b */ /* 0x000fd0000000008a */
[----:B------:R-:W-:-:S10]  /*16460*/  DFMA R20, R20, R30, R28 ;  /* 0x0000001e1414722b */ /* 0x000fd4000000001c */
[----:B------:R-:W-:-:S05]  /*16470*/  FFMA R0, RZ, 1.0349999666213989258, R21 ;  /* 0x3f847ae1ff007823 */ /* 0x000fca0000000015 */
[----:B------:R-:W-:-:S13]  /*16480*/  FSETP.GT.AND P0, PT, |R0|, 1.469367938527859385e-39, PT ;  /* 0x001000000000780b */ /* 0x000fda0003f04200 */
[----:B------:R-:W-:Y:S05]  /*16490*/  @P0 BRA P1, `(.L_x_340) ;  /* 0x0000000000180947 */ /* 0x000fea0000800000 */
[----:B------:R-:W-:Y:S01]  /*164a0*/  IMAD.MOV.U32 R124, RZ, RZ, 0x47ae147b ;  /* 0x47ae147bff7c7424 */ /* 0x000fe200078e00ff */
[----:B------:R-:W-:Y:S01]  /*164b0*/  MOV R0, 0x164e0 ;  /* 0x000164e000007802 */ /* 0x000fe20000000f00 */
[----:B------:R-:W-:-:S07]  /*164c0*/  IMAD.MOV.U32 R31, RZ, RZ, 0x3f847ae1 ;  /* 0x3f847ae1ff1f7424 */ /* 0x000fce00078e00ff */
[----:B------:R-:W-:Y:S05]  /*164d0*/  CALL.REL.NOINC `($__internal_2_$__cuda_sm20_div_rn_f64_full) ;  /* 0x0000003c00847944 */ /* 0x000fea0003c00000 */
[----:B------:R-:W-:Y:S01]  /*164e0*/  MOV R20, R28 ;  /* 0x0000001c00147202 */ /* 0x000fe20000000f00 */
[----:B------:R-:W-:-:S07]  /*164f0*/  IMAD.MOV.U32 R21, RZ, RZ, R29 ;  /* 0x000000ffff157224 */ /* 0x000fce00078e001d */
.L_x_340:
[----:B------:R-:W-:Y:S05]  /*16500*/  BSYNC.RECONVERGENT B1 ;  /* 0x0000000000017941 */ /* 0x000fea0003800200 */
.L_x_339:
        /* <DEDUP_REMOVED lines=19> */
.L_x_342:
[----:B------:R-:W-:Y:S05]  /*16640*/  BSYNC.RECONVERGENT B1 ;  /* 0x0000000000017941 */ /* 0x000fea0003800200 */
.L_x_341:
[----:B------:R-:W-:Y:S01]  /*16650*/  DADD R32, R108, 1 ;  /* 0x3ff000006c207429 */ /* 0x000fe20000000000 */
[----:B------:R-:W-:Y:S01]  /*16660*/  UMOV UR6, 0x0 ;  /* 0x0000000000067882 */ /* 0x000fe20000000000 */
[----:B------:R-:W-:Y:S01]  /*16670*/  IMAD.MOV.U32 R108, RZ, RZ, 0x66666666 ;  /* 0x66666666ff6c7424 */ /* 0x000fe200078e00ff */
[----:B------:R-:W-:Y:S01]  /*16680*/  MOV R109, 0x40462666 ;  /* 0x40462666006d7802 */ /* 0x000fe20000000f00 */
[----:B------:R-:W-:Y:S01]  /*16690*/  UMOV UR7, 0x406cc000 ;  /* 0x406cc00000077882 */ /* 0x000fe20000000000 */
[----:B------:R-:W-:Y:S01]  /*166a0*/  BSSY.RECONVERGENT B1, `(.L_x_343) ;  /* 0x0000016000017945 */ /* 0x000fe20003800200 */
[----:B------:R-:W0:Y:S03]  /*166b0*/  MUFU.RCP64H R29, R33 ;  /* 0x00000021001d7308 */ /* 0x000e260000001800 */
[----:B------:R-:W-:Y:S01]  /*166c0*/  DFMA R108, R22, UR6, R108 ;  /* 0x00000006166c7c2b */ /* 0x000fe2000800006c */
[----:B------:R-:W-:Y:S01]  /*166d0*/  VIADD R28, R33, 0x300402 ;  /* 0x00300402211c7836 */ /* 0x000fe20000000000 */
[----:B------:R-:W-:Y:S01]  /*166e0*/  UMOV UR6, 0xd2f1a9fc ;  /* 0xd2f1a9fc00067882 */ /* 0x000fe20000000000 */
[----:B------:R-:W-:-:S03]  /*166f0*/  UMOV UR7, 0x3f50624d ;  /* 0x3f50624d00077882 */ /* 0x000fc60000000000 */
[----:B------:R-:W-:Y:S02]  /*16700*/  FSETP.GEU.AND P0, PT, |R28|, 5.8789094863358348022e-39, PT ;  /* 0x004004021c00780b */ /* 0x000fe40003f0e200 */
[----:B------:R-:W-:Y:S02]  /*16710*/  DMUL R108, R108, UR6 ;  /* 0x000000066c6c7c28 */ /* 0x000fe40008000000 */
        /* <DEDUP_REMOVED lines=12> */
[----:B------:R-:W-:Y:S01]  /*167e0*/  IMAD.MOV.U32 R110, RZ, RZ, R28 ;  /* 0x000000ffff6e7224 */ /* 0x000fe200078e001c */
[----:B------:R-:W-:-:S07]  /*167f0*/  MOV R111, R29 ;  /* 0x0000001d006f7202 */ /* 0x000fce0000000f00 */
.L_x_344:
[----:B------:R-:W-:Y:S05]  /*16800*/  BSYNC.RECONVERGENT B1 ;  /* 0x0000000000017941 */ /* 0x000fea0003800200 */
.L_x_343:
        /* <DEDUP_REMOVED lines=24> */
.L_x_346:
[----:B------:R-:W-:Y:S05]  /*16990*/  BSYNC.RECONVERGENT B1 ;  /* 0x0000000000017941 */ /* 0x000fea0003800200 */
.L_x_345:
        /* <DEDUP_REMOVED lines=19> */
.L_x_348:
[----:B------:R-:W-:Y:S05]  /*16ad0*/  BSYNC.RECONVERGENT B1 ;  /* 0x0000000000017941 */ /* 0x000fea0003800200 */
.L_x_347:
[----:B------:R-:W0:Y:S01]  /*16ae0*/  MUFU.RCP64H R29, R117 ;  /* 0x00000075001d7308 */ /* 0x000e220000001800 */
[----:B------:R-:W-:Y:S01]  /*16af0*/  VIADD R28, R117, 0x300402 ;  /* 0x00300402751c7836 */ /* 0x000fe20000000000 */
[----:B------:R-:W-:Y:S04]  /*16b00*/  BSSY.RECONVERGENT B1, `(.L_x_349) ;  /* 0x0000010000017945 */ /* 0x000fe80003800200 */
        /* <DEDUP_REMOVED lines=15> */
.L_x_350:
[----:B------:R-:W-:Y:S05]  /*16c00*/  BSYNC.RECONVERGENT B1 ;  /* 0x0000000000017941 */ /* 0x000fea0003800200 */
.L_x_349:
[----:B------:R-:W0:Y:S01]  /*16c10*/  MUFU.RCP64H R29, R41 ;  /* 0x00000029001d7308 */ /* 0x000e220000001800 */
[----:B------:R-:W-:Y:S01]  /*16c20*/  IADD3 R28, PT, PT, R41, 0x300402, RZ ;  /* 0x00300402291c7810 */ /* 0x000fe20007ffe0ff */
[----:B------:R-:W-:Y:S03]  /*16c30*/  BSSY.RECONVERGENT B1, `(.L_x_351) ;  /* 0x0000010000017945 */ /* 0x000fe60003800200 */
[----:B------:R-:W-:Y:S02]  /*16c40*/  FSETP.GEU.AND P0, PT, |R28|, 5.8789094863358348022e-39, PT ;  /* 0x004004021c00780b */ /* 0x000fe40003f0e200 */
        /* <DEDUP_REMOVED lines=14> */
.L_x_352:
[----:B------:R-:W-:Y:S05]  /*16d30*/  BSYNC.RECONVERGENT B1 ;  /* 0x0000000000017941 */ /* 0x000fea0003800200 */
.L_x_351:
        /* <DEDUP_REMOVED lines=15> */
[----:B------:R-:W-:Y:S02]  /*16e30*/  IMAD.MOV.U32 R118, RZ, RZ, R28 ;  /* 0x000000ffff767224 */ /* 0x000fe400078e001c */
[----:B------:R-:W-:-:S07]  /*16e40*/  IMAD.MOV.U32 R119, RZ, RZ, R29 ;  /* 0x000000ffff777224 */ /* 0x000fce00078e001d */
.L_x_354:
[----:B------:R-:W-:Y:S05]  /*16e50*/  BSYNC.RECONVERGENT B1 ;  /* 0x0000000000017941 */ /* 0x000fea0003800200 */
.L_x_353:
        /* <DEDUP_REMOVED lines=18> */
[----:B------:R-:W-:Y:S02]  /*16f80*/  IMAD.MOV.U32 R31, RZ, RZ, R121 ;  /* 0x000000ffff1f7224 */ /* 0x000fe400078e0079 */
[----:B------:R-:W-:Y:S02]  /*16f90*/  IMAD.MOV.U32 R138, RZ, RZ, 0x73139ded ;  /* 0x73139dedff8a7424 */ /* 0x000fe400078e00ff */
[----:B------:R-:W-:-:S07]  /*16fa0*/  IMAD.MOV.U32 R139, RZ, RZ, 0x3feb16f7 ;  /* 0x3feb16f7ff8b7424 */ /* 0x000fce00078e00ff */
[----:B------:R-:W-:Y:S05]  /*16fb0*/  CALL.REL.NOINC `($__internal_2_$__cuda_sm20_div_rn_f64_full) ;  /* 0x0000003000cc7944 */ /* 0x000fea0003c00000 */
[----:B------:R-:W-:Y:S01]  /*16fc0*/  MOV R24, R28 ;  /* 0x0000001c00187202 */ /* 0x000fe20000000f00 */
[----:B------:R-:W-:-:S07]  /*16fd0*/  IMAD.MOV.U32 R25, RZ, RZ, R29 ;  /* 0x000000ffff197224 */ /* 0x000fce00078e001d */
.L_x_356:
[----:B------:R-:W-:Y:S05]  /*16fe0*/  BSYNC.RECONVERGENT B1 ;  /* 0x0000000000017941 */ /* 0x000fea0003800200 */
.L_x_355:
        /* <DEDUP_REMOVED lines=18> */
.L_x_358:
[----:B------:R-:W-:Y:S05]  /*17110*/  BSYNC.RECONVERGENT B1 ;  /* 0x0000000000017941 */ /* 0x000fea0003800200 */
.L_x_357:
        /* <DEDUP_REMOVED lines=18> */
.L_x_360:
[----:B------:R-:W-:Y:S05]  /*17240*/  BSYNC.RECONVERGENT B1 ;  /* 0x0000000000017941 */ /* 0x000fea0003800200 */
.L_x_359:
        /* <DEDUP_REMOVED lines=19> */
.L_x_362:
[----:B------:R-:W-:Y:S05]  /*17380*/  BSYNC.RECONVERGENT B1 ;  /* 0x0000000000017941 */ /* 0x000fea0003800200 */
.L_x_361:
        /* <DEDUP_REMOVED lines=18> */
.L_x_364:
[----:B------:R-:W-:Y:S05]  /*174b0*/  BSYNC.RECONVERGENT B1 ;  /* 0x0000000000017941 */ /* 0x000fea0003800200 */
.L_x_363:
[----:B------:R-:W-:Y:S01]  /*174c0*/  IMAD.MOV.U32 R30, RZ, RZ, 0x0 ;  /* 0x00000000ff1e7424 */ /* 0x000fe200078e00ff */
[C---:B------:R-:W-:Y:S01]  /*174d0*/  DMUL R124, R26.reuse, -446 ;  /* 0xc07be0001a7c7828 */ /* 0x040fe20000000000 */
[----:B------:R-:W-:Y:S01]  /*174e0*/  IMAD.MOV.U32 R31, RZ, RZ, 0x3ff00000 ;  /* 0x3ff00000ff1f7424 */ /* 0x000fe200078e00ff */
[----:B------:R-:W-:Y:S01]  /*174f0*/  DADD R126, -R26, 1 ;  /* 0x3ff000001a7e7429 */ /* 0x000fe20000000100 */
[----:B------:R-:W-:Y:S01]  /*17500*/  IMAD.MOV.U32 R28, RZ, RZ, 0x1 ;  /* 0x00000001ff1c7424 */ /* 0x000fe200078e00ff */
[----:B------:R-:W-:Y:S01]  /*17510*/  DMUL R134, R68, 88800 ;  /* 0x40f5ae0044867828 */ /* 0x000fe20000000000 */
[----:B------:R-:W-:Y:S01]  /*17520*/  UMOV UR6, 0x70213be5 ;  /* 0x70213be500067882 */ /* 0x000fe20000000000 */
[----:B------:R-:W-:Y:S01]  /*17530*/  UMOV UR7, 0x3e2afc6f ;  /* 0x3e2afc6f00077882 */ /* 0x000fe20000000000 */
[----:B------:R-:W-:Y:S01]  /*17540*/  DFMA R30, R136, 320, R30 ;  /* 0x40740000881e782b */ /* 0x000fe2000000001e */
[----:B------:R-:W-:Y:S01]  /*17550*/  UMOV UR8, 0x30553261 ;  /* 0x3055326100087882 */ /* 0x000fe20000000000 */
[----:B------:R-:W-:Y:S01]  /*17560*/  DMUL R92, R92, UR6 ;  /* 0x000000065c5c7c28 */ /* 0x000fe20008000000 */
[----:B------:R-:W-:Y:S01]  /*17570*/  UMOV UR6, 0x70a3d70a ;  /* 0x70a3d70a00067882 */ /* 0x000fe20000000000 */
[----:B------:R-:W-:Y:S01]  /*17580*/  DMUL R136, R132, 534 ;  /* 0x4080b00084887828 */ /* 0x000fe20000000000 */
[----:B------:R-:W-:Y:S01]  /*17590*/  UMOV UR7, 0x401e0a3d ;  /* 0x401e0a3d00077882 */ /* 0x000fe20000000000 */
[----:B------:R-:W0:Y:S01]  /*175a0*/  MUFU.RCP64H R29, R31 ;  /* 0x0000001f001d7308 */ /* 0x000e220000001800 */
[----:B------:R-:W-:Y:S01]  /*175b0*/  DFMA R132, R126, R134, R124 ;  /* 0x000000867e84722b */ /* 0x000fe2000000007c */
[----:B------:R-:W-:Y:S01]  /*175c0*/  UMOV UR9, 0x3f53a92a ;  /* 0x3f53a92a00097882 */ /* 0x000fe20000000000 */
[----:B------:R-:W-:Y:S01]  /*175d0*/  DMUL R124, R60, 542 ;  /* 0x4080f0003c7c7828 */ /* 0x000fe20000000000 */
[----:B------:R-:W-:Y:S01]  /*175e0*/  BSSY.RECONVERGENT B1, `(.L_x_365) ;  /* 0x0000027000017945 */ /* 0x000fe20003800200 */
[----:B------:R-:W-:-:S02]  /*175f0*/  DMUL R126, R70, 227700 ;  /* 0x410bcba0467e7828 */ /* 0x000fc40000000000 */
[----:B------:R-:W-:Y:S02]  /*17600*/  DADD R60, -R60, 1 ;  /* 0x3ff000003c3c7429 */ /* 0x000fe40000000100 */
[----:B------:R-:W-:Y:S02]  /*17610*/  DMUL R138, R62, 542 ;  /* 0x4080f0003e8a7828 */ /* 0x000fe40000000000 */
[----:B------:R-:W-:Y:S02]  /*17620*/  DMUL R134, R68, 227700 ;  /* 0x410bcba044867828 */ /* 0x000fe40000000000 */
[----:B------:R-:W-:Y:S02]  /*17630*/  DADD R62, -R62, 1 ;  /* 0x3ff000003e3e7429 */ /* 0x000fe40000000100 */
[----:B------:R-:W-:Y:S01]  /*17640*/  DMUL R140, R66, -UR6 ;  /* 0x80000006428c7c28 */ /* 0x000fe20008000000 */
[----:B------:R-:W-:Y:S01]  /*17650*/  UMOV UR6, 0xa5119ce0 ;  /* 0xa5119ce000067882 */ /* 0x000fe20000000000 */
[----:B0-----:R-:W-:Y:S01]  /*17660*/  DFMA R32, -R30, R28, 1 ;  /* 0x3ff000001e20742b */ /* 0x001fe2000000011c */
[----:B------:R-:W-:Y:S01]  /*17670*/  UMOV UR7, 0x3f87c1bd ;  /* 0x3f87c1bd00077882 */ /* 0x000fe20000000000 */
[----:B------:R-:W-:-:S02]  /*17680*/  DFMA R68, R60, R126, -R124 ;  /* 0x0000007e3c44722b */ /* 0x000fc4000000087c */
[----:B------:R-:W-:Y:S02]  /*17690*/  DFMA R62, R134, R62, -R138 ;  /* 0x0000003e863e722b */ /* 0x000fe4000000088a */
[----:B------:R-:W-:Y:S02]  /*176a0*/  DMUL R34, R34, 20 ;  /* 0x4034000022227828 */ /* 0x000fe40000000000 */
[----:B------:R-:W-:-:S08]  /*176b0*/  DFMA R32, R32, R32, R32 ;  /* 0x000000202020722b */ /* 0x000fd00000000020 */
[----:B------:R-:W-:-:S08]  /*176c0*/  DFMA R32, R28, R32, R28 ;  /* 0x000000201c20722b */ /* 0x000fd0000000001c */
[----:B------:R-:W-:-:S08]  /*176d0*/  DFMA R28, -R30, R32, 1 ;  /* 0x3ff000001e1c742b */ /* 0x000fd00000000120 */
[----:B------:R-:W-:-:S08]  /*176e0*/  DFMA R28, R32, R28, R32 ;  /* 0x0000001c201c722b */ /* 0x000fd00000000020 */
[----:B------:R-:W-:-:S08]  /*176f0*/  DMUL R32, R28, -2000 ;  /* 0xc09f40001c207828 */ /* 0x000fd00000000000 */
[----:B------:R-:W-:-:S08]  /*17700*/  DFMA R26, -R30, R32, -2000 ;  /* 0xc09f40001e1a742b */ /* 0x000fd00000000120 */
[----:B------:R-:W-:Y:S02]  /*17710*/  DFMA R26, R28, R26, R32 ;  /* 0x0000001a1c1a722b */ /* 0x000fe40000000020 */
[C---:B------:R-:W-:Y:S02]  /*17720*/  DMUL R28, R58.reuse, -445 ;  /* 0xc07bd0003a1c7828 */ /* 0x040fe40000000000 */
[----:B------:R-:W-:Y:S02]  /*17730*/  DADD R32, -R58, 1 ;  /* 0x3ff000003a207429 */ /* 0x000fe40000000100 */
[----:B------:R-:W-:Y:S02]  /*17740*/  DADD R58, R66, R64 ;  /* 0x00000000423a7229 */ /* 0x000fe40000000040 */
[----:B------:R-:W-:Y:S02]  /*17750*/  DMUL R66, R92, 70 ;  /* 0x405180005c427828 */ /* 0x000fe40000000000 */
[----:B------:R-:W-:-:S02]  /*17760*/  FFMA R0, RZ, R31, R27 ;  /* 0x0000001fff007223 */ /* 0x000fc4000000001b */
[----:B------:R-:W-:Y:S02]  /*17770*/  DFMA R70, R32, R136, R28 ;  /* 0x000000882046722b */ /* 0x000fe4000000001c */
[----:B------:R-:W-:Y:S01]  /*17780*/  DADD R58, -R58, 1 ;  /* 0x3ff000003a3a7429 */ /* 0x000fe20000000100 */
[----:B------:R-:W-:Y:S01]  /*17790*/  FSETP.GT.AND P0, PT, |R0|, 1.469367938527859385e-39, PT ;  /* 0x001000000000780b */ /* 0x000fe20003f04200 */
[----:B------:R-:W-:-:S06]  /*177a0*/  DMUL R92, R66, UR6 ;  /* 0x00000006425c7c28 */ /* 0x000fcc0008000000 */
[----:B------:R-:W-:Y:S02]  /*177b0*/  DFMA R60, R58, R134, R140 ;  /* 0x000000863a3c722b */ /* 0x000fe4000000008c */
[----:B------:R-:W-:-:S04]  /*177c0*/  DMUL R134, R66, UR8 ;  /* 0x0000000842867c28 */ /* 0x000fc80008000000 */
[----:B------:R-:W-:Y:S07]  /*177d0*/  @P0 BRA `(.L_x_366) ;  /* 0x00000000001c0947 */ /* 0x000fee0003800000 */
[----:B------:R-:W-:Y:S01]  /*177e0*/  IMAD.MOV.U32 R124, RZ, RZ, R30 ;  /* 0x000000ffff7c7224 */ /* 0x000fe200078e001e */
[----:B------:R-:W-:Y:S01]  /*177f0*/  MOV R138, RZ ;  /* 0x000000ff008a7202 */ /* 0x000fe20000000f00 */
[----:B------:R-:W-:Y:S01]  /*17800*/  IMAD.MOV.U32 R139, RZ, RZ, -0x3f60c000 ;  /* 0xc09f4000ff8b7424 */ /* 0x000fe200078e00ff */
[----:B------:R-:W-:-:S07]  /*17810*/  MOV R0, 0x17830 ;  /* 0x0001783000007802 */ /* 0x000fce0000000f00 */
[----:B------:R-:W-:Y:S05]  /*17820*/  CALL.REL.NOINC `($__internal_2_$__cuda_sm20_div_rn_f64_full) ;  /* 0x0000002800b07944 */ /* 0x000fea0003c00000 */
[----:B------:R-:W-:Y:S02]  /*17830*/  IMAD.MOV.U32 R26, RZ, RZ, R28 ;  /* 0x000000ffff1a7224 */ /* 0x000fe400078e001c */
[----:B------:R-:W-:-:S07]  /*17840*/  IMAD.MOV.U32 R27, RZ, RZ, R29 ;  /* 0x000000ffff1b7224 */ /* 0x000fce00078e001d */
.L_x_366:
[----:B------:R-:W-:Y:S05]  /*17850*/  BSYNC.RECONVERGENT B1 ;  /* 0x0000000000017941 */ /* 0x000fea0003800200 */
.L_x_365:
[----:B------:R-:W-:Y:S01]  /*17860*/  FSEL R28, R80, RZ, P4 ;  /* 0x000000ff501c7208 */ /* 0x000fe20002000000 */
[----:B------:R-:W0:Y:S01]  /*17870*/  LDCU.64 UR6, c[0x0][0x390] ;  /* 0x00007200ff0677ac */ /* 0x000e220008000a00 */
[----:B------:R-:W-:Y:S01]  /*17880*/  FSEL R29, R81, 1.875, P4 ;  /* 0x3ff00000511d7808 */ /* 0x000fe20002000000 */
[----:B------:R-:W-:-:S05]  /*17890*/  DFMA R76, -R76, R86, R84 ;  /* 0x000000564c4c722b */ /* 0x000fca0000000154 */
[----:B------:R-:W-:-:S08]  /*178a0*/  DMUL R6, R6, R28 ;  /* 0x0000001c06067228 */ /* 0x000fd00000000000 */
[----:B------:R-:W-:-:S08]  /*178b0*/  DMUL R6, R78, R6 ;  /* 0x000000064e067228 */ /* 0x000fd00000000000 */
[----:B------:R-:W-:-:S08]  /*178c0*/  DFMA R6, R88, 60, -R6 ;  /* 0x404e00005806782b */ /* 0x000fd00000000806 */
[----:B------:R-:W-:-:S08]  /*178d0*/  DADD R6, R6, -R76 ;  /* 0x0000000006067229 */ /* 0x000fd0000000084c */
[----:B0-----:R-:W-:-:S08]  /*178e0*/  DFMA R6, R6, UR6, R78 ;  /* 0x0000000606067c2b */ /* 0x001fd0000800004e */
[----:B------:R-:W-:-:S06]  /*178f0*/  DSETP.NE.AND P0, PT, |R6|, +INF , PT ;  /* 0x7ff000000600742a */ /* 0x000fcc0003f05200 */
[----:B------:R-:W-:Y:S02]  /*17900*/  FSEL R30, R6, R78, P0 ;  /* 0x0000004e061e7208 */ /* 0x000fe40000000000 */
[----:B------:R-:W-:-:S05]  /*17910*/  FSEL R31, R7, R79, P0 ;  /* 0x0000004f071f7208 */ /* 0x000fca0000000000 */
[----:B------:R0:W-:Y:S04]  /*17920*/  STG.E.64 desc[UR4][R82.64+0x18], R30 ;  /* 0x0000181e52007986 */ /* 0x0001e8000c101b04 */
[----:B------:R-:W2:Y:S02]  /*17930*/  LDG.E.64 R6, desc[UR4][R72.64+0x20] ;  /* 0x0000200448067981 */ /* 0x000ea4000c1e1b00 */
[----:B--2---:R-:W-:-:S08]  /*17940*/  DFMA R28, R62, UR6, R6 ;  /* 0x000000063e1c7c2b */ /* 0x004fd00008000006 */
        /* <DEDUP_REMOVED lines=9> */
[----:B------:R-:W-:Y:S04]  /*179e0*/  STG.E.64 desc[UR4][R82.64+0x28], R76 ;  /* 0x0000284c52007986 */ /* 0x000fe8000c101b04 */
[----:B------:R-:W2:Y:S02]  /*179f0*/  LDG.E.64 R6, desc[UR4][R72.64+0x30] ;  /* 0x0000300448067981 */ /* 0x000ea4000c1e1b00 */
[----:B--2---:R-:W-:-:S08]  /*17a00*/  DFMA R28, R70, UR6, R6 ;  /* 0x00000006461c7c2b */ /* 0x004fd00008000006 */
[----:B------:R-:W-:-:S06]  /*17a10*/  DSETP.NE.AND P0, PT, |R28|, +INF , PT ;  /* 0x7ff000001c00742a */ /* 0x000fcc0003f05200 */
[----:B0-----:R-:W-:Y:S02]  /*17a20*/  FSEL R30, R28, R6, P0 ;  /* 0x000000061c1e7208 */ /* 0x001fe40000000000 */
[----:B------:R-:W-:-:S05]  /*17a30*/  FSEL R31, R29, R7, P0 ;  /* 0x000000071d1f7208 */ /* 0x000fca0000000000 */
[----:B------:R0:W-:Y:S04]  /*17a40*/  STG.E.64 desc[UR4][R82.64+0x30], R30 ;  /* 0x0000301e52007986 */ /* 0x0001e8000c101b04 */
[----:B------:R-:W2:Y:S02]  /*17a50*/  LDG.E.64 R6, desc[UR4][R72.64+0x38] ;  /* 0x0000380448067981 */ /* 0x000ea4000c1e1b00 */
[----:B--2---:R-:W-:-:S08]  /*17a60*/  DFMA R28, R132, UR6, R6 ;  /* 0x00000006841c7c2b */ /* 0x004fd00008000006 */
[----:B------:R-:W-:-:S06]  /*17a70*/  DSETP.NE.AND P0, PT, |R28|, +INF , PT ;  /* 0x7ff000001c00742a */ /* 0x000fcc0003f05200 */
[----:B-1----:R-:W-:Y:S02]  /*17a80*/  FSEL R32, R28, R6, P0 ;  /* 0x000000061c207208 */ /* 0x002fe40000000000 */
[----:B------:R-:W-:-:S05]  /*17a90*/  FSEL R33, R29, R7, P0 ;  /* 0x000000071d217208 */ /* 0x000fca0000000000 */
[----:B------:R-:W-:Y:S04]  /*17aa0*/  STG.E.64 desc[UR4][R82.64+0x38], R32 ;  /* 0x0000382052007986 */ /* 0x000fe8000c101b04 */
[----:B------:R-:W2:Y:S02]  /*17ab0*/  LDG.E.64 R6, desc[UR4][R72.64+0x40] ;  /* 0x0000400448067981 */ /* 0x000ea4000c1e1b00 */
[----:B--2---:R-:W-:-:S08]  /*17ac0*/  DFMA R28, R60, UR6, R6 ;  /* 0x000000063c1c7c2b */ /* 0x004fd00008000006 */
[----:B------:R-:W-:-:S06]  /*17ad0*/  DSETP.NE.AND P0, PT, |R28|, +INF , PT ;  /* 0x7ff000001c00742a */ /* 0x000fcc0003f05200 */
[----:B------:R-:W-:Y:S02]  /*17ae0*/  FSEL R28, R28, R6, P0 ;  /* 0x000000061c1c7208 */ /* 0x000fe40000000000 */
[----:B------:R-:W-:-:S05]  /*17af0*/  FSEL R29, R29, R7, P0 ;  /* 0x000000071d1d7208 */ /* 0x000fca0000000000 */
[----:B------:R1:W-:Y:S04]  /*17b00*/  STG.E.64 desc[UR4][R82.64+0x40], R28 ;  /* 0x0000401c52007986 */ /* 0x0003e8000c101b04 */
[----:B------:R-:W2:Y:S01]  /*17b10*/  LDG.E.64 R6, desc[UR4][R72.64+0x48] ;  /* 0x0000480448067981 */ /* 0x000ea2000c1e1b00 */
[----:B------:R-:W-:-:S08]  /*17b20*/  DMUL R64, R64, -751 ;  /* 0xc087780040407828 */ /* 0x000fd00000000000 */
[----:B------:R-:W-:-:S08]  /*17b30*/  DFMA R64, R58, 5692.5, R64 ;  /* 0x40b63c803a40782b */ /* 0x000fd00000000040 */
[----:B--2---:R-:W-:-:S08]  /*17b40*/  DFMA R64, R64, UR6, R6 ;  /* 0x0000000640407c2b */ /* 0x004fd00008000006 */
[----:B------:R-:W-:-:S06]  /*17b50*/  DSETP.NE.AND P0, PT, |R64|, +INF , PT ;  /* 0x7ff000004000742a */ /* 0x000fcc0003f05200 */
[----:B0-----:R-:W-:Y:S02]  /*17b60*/  FSEL R30, R64, R6, P0 ;  /* 0x00000006401e7208 */ /* 0x001fe40000000000 */
[----:B------:R-:W-:-:S05]  /*17b70*/  FSEL R31, R65, R7, P0 ;  /* 0x00000007411f7208 */ /* 0x000fca0000000000 */
[----:B------:R0:W-:Y:S04]  /*17b80*/  STG.E.64 desc[UR4][R82.64+0x48], R30 ;  /* 0x0000481e52007986 */ /* 0x0001e8000c101b04 */
[----:B------:R-:W2:Y:S01]  /*17b90*/  LDG.E.64 R6, desc[UR4][R72.64+0x50] ;  /* 0x0000500448067981 */ /* 0x000ea2000c1e1b00 */
[----:B------:R-:W-:-:S08]  /*17ba0*/  DFMA R70, R70, 10, R90 ;  /* 0x402400004646782b */ /* 0x000fd0000000005a */
[----:B------:R-:W-:Y:S01]  /*17bb0*/  DADD R70, -R70, R14 ;  /* 0x0000000046467229 */ /* 0x000fe2000000010e */
[----:B-1----:R-:W0:Y:S01]  /*17bc0*/  MUFU.RCP64H R29, R93 ;  /* 0x0000005d001d7308 */ /* 0x002e220000001800 */
[----:B------:R-:W-:-:S06]  /*17bd0*/  IMAD.MOV.U32 R28, RZ, RZ, 0x1 ;  /* 0x00000001ff1c7424 */ /* 0x000fcc00078e00ff */
[----:B0-----:R-:W-:-:S08]  /*17be0*/  DFMA R30, R28, -R92, 1 ;  /* 0x3ff000001c1e742b */ /* 0x001fd0000000085c */
[----:B------:R-:W-:-:S08]  /*17bf0*/  DFMA R30, R30, R30, R30 ;  /* 0x0000001e1e1e722b */ /* 0x000fd0000000001e */
[----:B------:R-:W-:Y:S02]  /*17c00*/  DFMA R30, R28, R30, R28 ;  /* 0x0000001e1c1e722b */ /* 0x000fe4000000001c */
[----:B--2---:R-:W-:-:S08]  /*17c10*/  DFMA R70, R70, UR6, R6 ;  /* 0x0000000646467c2b */ /* 0x004fd00008000006 */
[----:B------:R-:W-:-:S06]  /*17c20*/  DSETP.NE.AND P0, PT, |R70|, +INF , PT ;  /* 0x7ff000004600742a */ /* 0x000fcc0003f05200 */
[----:B------:R-:W-:Y:S02]  /*17c30*/  FSEL R32, R70, R6, P0 ;  /* 0x0000000646207208 */ /* 0x000fe40000000000 */
[----:B------:R-:W-:-:S05]  /*17c40*/  FSEL R33, R71, R7, P0 ;  /* 0x0000000747217208 */ /* 0x000fca0000000000 */
[----:B------:R0:W-:Y:S04]  /*17c50*/  STG.E.64 desc[UR4][R82.64+0x50], R32 ;  /* 0x0000502052007986 */ /* 0x0001e8000c101b04 */
[----:B------:R0:W5:Y:S01]  /*17c60*/  LDG.E.64 R6, desc[UR4][R72.64+0x58] ;  /* 0x0000580448067981 */ /* 0x000162000c1e1b00 */
[----:B------:R-:W-:Y:S01]  /*17c70*/  DFMA R28, R30, -R92, 1 ;  /* 0x3ff000001e1c742b */ /* 0x000fe2000000085c */
[----:B------:R-:W-:Y:S01]  /*17c80*/  BSSY.RECONVERGENT B1, `(.L_x_367) ;  /* 0x000000f000017945 */ /* 0x000fe20003800200 */
[----:B------:R-:W-:Y:S02]  /*17c90*/  DMUL R138, R14, R134 ;  /* 0x000000860e8a7228 */ /* 0x000fe40000000000 */
[----:B------:R-:W-:-:S04]  /*17ca0*/  DMUL R36, R36, -8000 ;  /* 0xc0bf400024247828 */ /* 0x000fc80000000000 */
[----:B------:R-:W-:-:S04]  /*17cb0*/  DFMA R28, R30, R28, R30 ;  /* 0x0000001c1e1c722b */ /* 0x000fc8000000001e */
[----:B------:R-:W-:-:S04]  /*17cc0*/  FSETP.GEU.AND P1, PT, |R139|, 6.5827683646048100446e-37, PT ;  /* 0x036000008b00780b */ /* 0x000fc80003f2e200 */
[----:B------:R-:W-:-:S08]  /*17cd0*/  DMUL R14, R138, R28 ;  /* 0x0000001c8a0e7228 */ /* 0x000fd00000000000 */
[----:B------:R-:W-:-:S08]  /*17ce0*/  DFMA R30, R14, -R92, R138 ;  /* 0x8000005c0e1e722b */ /* 0x000fd0000000008a */
[----:B------:R-:W-:-:S10]  /*17cf0*/  DFMA R28, R28, R30, R14 ;  /* 0x0000001e1c1c722b */ /* 0x000fd4000000000e */
[----:B------:R-:W-:-:S05]  /*17d00*/  FFMA R0, RZ, R93, R29 ;  /* 0x0000005dff007223 */ /* 0x000fca000000001d */
[----:B------:R-:W-:-:S13]  /*17d10*/  FSETP.GT.AND P0, PT, |R0|, 1.469367938527859385e-39, PT ;  /* 0x001000000000780b */ /* 0x000fda0003f04200 */
[----:B0-----:R-:W-:Y:S05]  /*17d20*/  @P0 BRA P1, `(.L_x_368) ;  /* 0x0000000000100947 */ /* 0x001fea0000800000 */
[----:B------:R-:W-:Y:S01]  /*17d30*/  MOV R124, R92 ;  /* 0x0000005c007c7202 */ /* 0x000fe20000000f00 */
[----:B------:R-:W-:Y:S01]  /*17d40*/  IMAD.MOV.U32 R31, RZ, RZ, R93 ;  /* 0x000000ffff1f7224 */ /* 0x000fe200078e005d */
[----:B------:R-:W-:-:S07]  /*17d50*/  MOV R0, 0x17d70 ;  /* 0x00017d7000007802 */ /* 0x000fce0000000f00 */
[----:B-----5:R-:W-:Y:S05]  /*17d60*/  CALL.REL.NOINC `($__internal_2_$__cuda_sm20_div_rn_f64_full) ;  /* 0x0000002400607944 */ /* 0x020fea0003c00000 */
.L_x_368:
[----:B------:R-:W-:Y:S05]  /*17d70*/  BSYNC.RECONVERGENT B1 ;  /* 0x0000000000017941 */ /* 0x000fea0003800200 */
.L_x_367:
[----:B------:R-:W0:Y:S01]  /*17d80*/  MUFU.RCP64H R15, 3.5097855288768187165e-08 ;  /* 0x3e62d7d0000f7908 */ /* 0x000e220000001800 */
[----:B------:R-:W-:Y:S01]  /*17d90*/  IMAD.MOV.U32 R32, RZ, RZ, -0x5f565cc5 ;  /* 0xa0a9a33bff207424 */ /* 0x000fe200078e00ff */
[----:B------:R-:W1:Y:S01]  /*17da0*/  LDCU.64 UR6, c[0x0][0x390] ;  /* 0x00007200ff0677ac */ /* 0x000e620008000a00 */
[----:B------:R-:W-:Y:S01]  /*17db0*/  IMAD.MOV.U32 R33, RZ, RZ, 0x3e62d7d0 ;  /* 0x3e62d7d0ff217424 */ /* 0x000fe200078e00ff */
[----:B------:R-:W-:Y:S01]  /*17dc0*/  DMUL R138, R90, R134 ;  /* 0x000000865a8a7228 */ /* 0x000fe20000000000 */
[----:B------:R-:W-:Y:S01]  /*17dd0*/  IMAD.MOV.U32 R14, RZ, RZ, 0x1 ;  /* 0x00000001ff0e7424 */ /* 0x000fe200078e00ff */
[----:B------:R-:W-:Y:S01]  /*17de0*/  DADD R28, -R28, R12 ;  /* 0x000000001c1c7229 */ /* 0x000fe2000000010c */
[----:B------:R-:W-:Y:S07]  /*17df0*/  BSSY.RECONVERGENT B1, `(.L_x_369) ;  /* 0x0000018000017945 */ /* 0x000fee0003800200 */
[----:B------:R-:W-:Y:S01]  /*17e00*/  FSETP.GEU.AND P1, PT, |R139|, 6.5827683646048100446e-37, PT ;  /* 0x036000008b00780b */ /* 0x000fe20003f2e200 */
[----:B0-----:R-:W-:-:S02]  /*17e10*/  DFMA R30, R14, -R32, 1 ;  /* 0x3ff000000e1e742b */ /* 0x001fc40000000820 */
[----:B-1---5:R-:W-:-:S06]  /*17e20*/  DFMA R28, R28, UR6, R6 ;  /* 0x000000061c1c7c2b */ /* 0x022fcc0008000006 */
[----:B------:R-:W-:Y:S02]  /*17e30*/  DFMA R30, R30, R30, R30 ;  /* 0x0000001e1e1e722b */ /* 0x000fe4000000001e */
[----:B------:R-:W-:-:S06]  /*17e40*/  DSETP.NE.AND P0, PT, |R28|, +INF , PT ;  /* 0x7ff000001c00742a */ /* 0x000fcc0003f05200 */
[----:B------:R-:W-:Y:S01]  /*17e50*/  DFMA R30, R14, R30, R14 ;  /* 0x0000001e0e1e722b */ /* 0x000fe2000000000e */
[----:B------:R-:W-:Y:S02]  /*17e60*/  FSEL R28, R28, R6, P0 ;  /* 0x000000061c1c7208 */ /* 0x000fe40000000000 */
[----:B------:R-:W-:-:S05]  /*17e70*/  FSEL R29, R29, R7, P0 ;  /* 0x000000071d1d7208 */ /* 0x000fca0000000000 */
[C---:B------:R-:W-:Y:S01]  /*17e80*/  DFMA R14, R30.reuse, -R32, 1 ;  /* 0x3ff000001e0e742b */ /* 0x040fe20000000820 */
[----:B------:R0:W-:Y:S07]  /*17e90*/  STG.E.64 desc[UR4][R82.64+0x58], R28 ;  /* 0x0000581c52007986 */ /* 0x0001ee000c101b04 */
[----:B------:R-:W-:-:S08]  /*17ea0*/  DFMA R14, R30, R14, R30 ;  /* 0x0000000e1e0e722b */ /* 0x000fd0000000001e */
[----:B------:R-:W-:-:S08]  /*17eb0*/  DMUL R30, R138, R14 ;  /* 0x0000000e8a1e7228 */ /* 0x000fd00000000000 */
[----:B------:R-:W-:-:S08]  /*17ec0*/  DFMA R32, R30, -R32, R138 ;  /* 0x800000201e20722b */ /* 0x000fd0000000008a */
[----:B------:R-:W-:-:S10]  /*17ed0*/  DFMA R6, R14, R32, R30 ;  /* 0x000000200e06722b */ /* 0x000fd4000000001e */
[----:B------:R-:W-:-:S05]  /*17ee0*/  FFMA R0, RZ, 0.22152638435363769531, R7 ;  /* 0x3e62d7d0ff007823 */ /* 0x000fca0000000007 */
[----:B------:R-:W-:-:S13]  /*17ef0*/  FSETP.GT.AND P0, PT, |R0|, 1.469367938527859385e-39, PT ;  /* 0x001000000000780b */ /* 0x000fda0003f04200 */
[----:B0-----:R-:W-:Y:S05]  /*17f00*/  @P0 BRA P1, `(.L_x_370) ;  /* 0x0000000000180947 */ /* 0x001fea0000800000 */
[----:B------:R-:W-:Y:S01]  /*17f10*/  MOV R124, 0xa0a9a33b ;  /* 0xa0a9a33b007c7802 */ /* 0x000fe20000000f00 */
[----:B------:R-:W-:Y:S01]  /*17f20*/  IMAD.MOV.U32 R31, RZ, RZ, 0x3e62d7d0 ;  /* 0x3e62d7d0ff1f7424 */ /* 0x000fe200078e00ff */
[----:B------:R-:W-:-:S07]  /*17f30*/  MOV R0, 0x17f50 ;  /* 0x00017f5000007802 */ /* 0x000fce0000000f00 */
[----:B------:R-:W-:Y:S05]  /*17f40*/  CALL.REL.NOINC `($__internal_2_$__cuda_sm20_div_rn_f64_full) ;  /* 0x0000002000e87944 */ /* 0x000fea0003c00000 */
[----:B------:R-:W-:Y:S02]  /*17f50*/  IMAD.MOV.U32 R6, RZ, RZ, R28 ;  /* 0x000000ffff067224 */ /* 0x000fe400078e001c */
[----:B------:R-:W-:-:S07]  /*17f60*/  IMAD.MOV.U32 R7, RZ, RZ, R29 ;  /* 0x000000ffff077224 */ /* 0x000fce00078e001d */
.L_x_370:
[----:B------:R-:W-:Y:S05]  /*17f70*/  BSYNC.RECONVERGENT B1 ;  /* 0x0000000000017941 */ /* 0x000fea0003800200 */
.L_x_369:
[----:B------:R-:W0:Y:S01]  /*17f80*/  MUFU.RCP64H R15, 0.0067728571593761444092 ;  /* 0x3f7bbddb000f7908 */ /* 0x000e220000001800 */
[----:B------:R-:W-:Y:S01]  /*17f90*/  IMAD.MOV.U32 R32, RZ, RZ, -0x1711edbe ;  /* 0xe8ee1242ff207424 */ /* 0x000fe200078e00ff */
[----:B------:R-:W-:Y:S01]  /*17fa0*/  MOV R33, 0x3f7bbddb ;  /* 0x3f7bbddb00217802 */ /* 0x000fe20000000f00 */
[----:B------:R-:W-:Y:S01]  /*17fb0*/  IMAD.MOV.U32 R14, RZ, RZ, 0x1 ;  /* 0x00000001ff0e7424 */ /* 0x000fe200078e00ff */
[----:B------:R-:W-:Y:S01]  /*17fc0*/  DADD R54, R56, R54 ;  /* 0x0000000038367229 */ /* 0x000fe20000000036 */
[----:B------:R-:W-:Y:S01]  /*17fd0*/  UMOV UR6, 0xa0a9a33b ;  /* 0xa0a9a33b00067882 */ /* 0x000fe20000000000 */
[----:B------:R-:W-:Y:S01]  /*17fe0*/  UMOV UR7, 0x3e62d7d0 ;  /* 0x3e62d7d000077882 */ /* 0x000fe20000000000 */
[----:B------:R-:W-:Y:S05]  /*17ff0*/  BSSY.RECONVERGENT B1, `(.L_x_371) ;  /* 0x0000017000017945 */ /* 0x000fea0003800200 */
[----:B------:R-:W-:-:S02]  /*18000*/  DADD R54, RZ, R54 ;  /* 0x00000000ff367229 */ /* 0x000fc40000000036 */
[----:B0-----:R-:W-:-:S08]  /*18010*/  DFMA R28, R14, -R32, 1 ;  /* 0x3ff000000e1c742b */ /* 0x001fd00000000820 */
[----:B------:R-:W-:-:S08]  /*18020*/  DFMA R28, R28, R28, R28 ;  /* 0x0000001c1c1c722b */ /* 0x000fd0000000001c */
[----:B------:R-:W-:Y:S02]  /*18030*/  DFMA R28, R14, R28, R14 ;  /* 0x0000001c0e1c722b */ /* 0x000fe4000000000e */
[----:B------:R-:W-:-:S06]  /*18040*/  DADD R14, R4, R4 ;  /* 0x00000000040e7229 */ /* 0x000fcc0000000004 */
[----:B------:R-:W-:Y:S02]  /*18050*/  DFMA R30, R28, -R32, 1 ;  /* 0x3ff000001c1e742b */ /* 0x000fe40000000820 */
[----:B------:R-:W-:-:S06]  /*18060*/  DADD R138, R54, -R14 ;  /* 0x00000000368a7229 */ /* 0x000fcc000000080e */
[----:B------:R-:W-:-:S04]  /*18070*/  DFMA R28, R28, R30, R28 ;  /* 0x0000001e1c1c722b */ /* 0x000fc8000000001c */
[----:B------:R-:W-:-:S04]  /*18080*/  FSETP.GEU.AND P1, PT, |R139|, 6.5827683646048100446e-37, PT ;  /* 0x036000008b00780b */ /* 0x000fc80003f2e200 */
[----:B------:R-:W-:-:S08]  /*18090*/  DMUL R14, R138, R28 ;  /* 0x0000001c8a0e7228 */ /* 0x000fd00000000000 */
[----:B------:R-:W-:-:S08]  /*180a0*/  DFMA R30, R14, -R32, R138 ;  /* 0x800000200e1e722b */ /* 0x000fd0000000008a */
[----:B------:R-:W-:Y:S01]  /*180b0*/  DFMA R28, R28, R30, R14 ;  /* 0x0000001e1c1c722b */ /* 0x000fe2000000000e */
[----:B------:R-:W-:Y:S02]  /*180c0*/  IMAD.MOV.U32 R14, RZ, RZ, -0x28f5c28f ;  /* 0xd70a3d71ff0e7424 */ /* 0x000fe400078e00ff */
[----:B------:R-:W-:-:S07]  /*180d0*/  IMAD.MOV.U32 R15, RZ, RZ, 0x3fdd70a3 ;  /* 0x3fdd70a3ff0f7424 */ /* 0x000fce00078e00ff */
[----:B------:R-:W-:Y:S01]  /*180e0*/  FFMA R0, RZ, 0.98336571455001831055, R29 ;  /* 0x3f7bbddbff007823 */ /* 0x000fe2000000001d */
[----:B------:R-:W-:-:S04]  /*180f0*/  DFMA R66, R66, R14, -UR6 ;  /* 0x8000000642427e2b */ /* 0x000fc8000800000e */
[----:B------:R-:W-:-:S13]  /*18100*/  FSETP.GT.AND P0, PT, |R0|, 1.469367938527859385e-39, PT ;  /* 0x001000000000780b */ /* 0x000fda0003f04200 */
[----:B------:R-:W-:Y:S05]  /*18110*/  @P0 BRA P1, `(.L_x_372) ;  /* 0x0000000000100947 */ /* 0x000fea0000800000 */
[----:B------:R-:W-:Y:S01]  /*18120*/  IMAD.MOV.U32 R124, RZ, RZ, -0x1711edbe ;  /* 0xe8ee1242ff7c7424 */ /* 0x000fe200078e00ff */
[----:B------:R-:W-:Y:S02]  /*18130*/  MOV R31, 0x3f7bbddb ;  /* 0x3f7bbddb001f7802 */ /* 0x000fe40000000f00 */
[----:B------:R-:W-:-:S07]  /*18140*/  MOV R0, 0x18160 ;  /* 0x0001816000007802 */ /* 0x000fce0000000f00 */
[----:B------:R-:W-:Y:S05]  /*18150*/  CALL.REL.NOINC `($__internal_2_$__cuda_sm20_div_rn_f64_full) ;  /* 0x0000002000647944 */ /* 0x000fea0003c00000 */
.L_x_372:
[----:B------:R-:W-:Y:S05]  /*18160*/  BSYNC.RECONVERGENT B1 ;  /* 0x0000000000017941 */ /* 0x000fea0003800200 */
.L_x_371:
[----:B------:R-:W-:Y:S01]  /*18170*/  DADD R28, R28, R10 ;  /* 0x000000001c1c7229 */ /* 0x000fe2000000000a */
[----:B------:R-:W-:Y:S01]  /*18180*/  UMOV UR6, 0x70a3d70a ;  /* 0x70a3d70a00067882 */ /* 0x000fe20000000000 */
[----:B------:R-:W-:Y:S01]  /*18190*/  UMOV UR7, 0x3fa70a3d ;  /* 0x3fa70a3d00077882 */ /* 0x000fe20000000000 */
[----:B------:R-:W0:Y:S05]  /*181a0*/  LDCU.64 UR8, c[0x0][0x390] ;  /* 0x00007200ff0877ac */ /* 0x000e2a0008000a00 */
[----:B------:R-:W-:-:S08]  /*181b0*/  DFMA R28, R68, UR6, R28 ;  /* 0x00000006441c7c2b */ /* 0x000fd0000800001c */
[----:B------:R-:W-:-:S08]  /*181c0*/  DADD R28, -R28, R6 ;  /* 0x000000001c1c7229 */ /* 0x000fd00000000106 */
[----:B0-----:R-:W-:-:S08]  /*181d0*/  DFMA R28, R28, UR8, R74 ;  /* 0x000000081c1c7c2b */ /* 0x001fd0000800004a */
[----:B------:R-:W-:-:S06]  /*181e0*/  DSETP.NE.AND P0, PT, |R28|, +INF , PT ;  /* 0x7ff000001c00742a */ /* 0x000fcc0003f05200 */
[----:B------:R-:W-:Y:S02]  /*181f0*/  FSEL R30, R28, R74, P0 ;  /* 0x0000004a1c1e7208 */ /* 0x000fe40000000000 */
[----:B------:R-:W-:-:S05]  /*18200*/  FSEL R31, R29, R75, P0 ;  /* 0x0000004b1d1f7208 */ /* 0x000fca0000000000 */
[----:B------:R0:W-:Y:S04]  /*18210*/  STG.E.64 desc[UR4][R82.64+0x60], R30 ;  /* 0x0000601e52007986 */ /* 0x0001e8000c101b04 */
[----:B------:R0:W5:Y:S01]  /*18220*/  LDG.E.64 R6, desc[UR4][R72.64+0x68] ;  /* 0x0000680448067981 */ /* 0x000162000c1e1b00 */
[----:B------:R-:W1:Y:S01]  /*18230*/  MUFU.RCP64H R15, R67 ;  /* 0x00000043000f7308 */ /* 0x000e620000001800 */
[----:B------:R-:W-:Y:S01]  /*18240*/  IMAD.MOV.U32 R14, RZ, RZ, 0x1 ;  /* 0x00000001ff0e7424 */ /* 0x000fe200078e00ff */
[----:B------:R-:W-:Y:S01]  /*18250*/  DMUL R12, R12, R92 ;  /* 0x0000005c0c0c7228 */ /* 0x000fe20000000000 */
[----:B------:R-:W-:Y:S01]  /*18260*/  UMOV UR6, 0xa0a9a33b ;  /* 0xa0a9a33b00067882 */ /* 0x000fe20000000000 */
[----:B------:R-:W-:Y:S01]  /*18270*/  UMOV UR7, 0x3e62d7d0 ;  /* 0x3e62d7d000077882 */ /* 0x000fe20000000000 */
[----:B------:R-:W-:Y:S05]  /*18280*/  BSSY.RECONVERGENT B1, `(.L_x_373) ;  /* 0x0000012000017945 */ /* 0x000fea0003800200 */
[----:B------:R-:W-:-:S02]  /*18290*/  DFMA R138, R10, UR6, -R12 ;  /* 0x000000060a8a7c2b */ /* 0x000fc4000800080c */
[----:B-1----:R-:W-:-:S08]  /*182a0*/  DFMA R28, R14, -R66, 1 ;  /* 0x3ff000000e1c742b */ /* 0x002fd00000000842 */
        /* <DEDUP_REMOVED lines=8> */
[----:B------:R-:W-:-:S05]  /*18330*/  FFMA R0, RZ, R67, R29 ;  /* 0x00000043ff007223 */ /* 0x000fca000000001d */
[----:B------:R-:W-:-:S13]  /*18340*/  FSETP.GT.AND P0, PT, |R0|, 1.469367938527859385e-39, PT ;  /* 0x001000000000780b */ /* 0x000fda0003f04200 */
[----:B0-----:R-:W-:Y:S05]  /*18350*/  @P0 BRA P1, `(.L_x_374) ;  /* 0x0000000000100947 */ /* 0x001fea0000800000 */
[----:B------:R-:W-:Y:S01]  /*18360*/  IMAD.MOV.U32 R124, RZ, RZ, R66 ;  /* 0x000000ffff7c7224 */ /* 0x000fe200078e0042 */
[----:B------:R-:W-:Y:S01]  /*18370*/  MOV R0, 0x183a0 ;  /* 0x000183a000007802 */ /* 0x000fe20000000f00 */
[----:B------:R-:W-:-:S07]  /*18380*/  IMAD.MOV.U32 R31, RZ, RZ, R67 ;  /* 0x000000ffff1f7224 */ /* 0x000fce00078e0043 */
[----:B-----5:R-:W-:Y:S05]  /*18390*/  CALL.REL.NOINC `($__internal_2_$__cuda_sm20_div_rn_f64_full) ;  /* 0x0000001c00d47944 */ /* 0x020fea0003c00000 */
.L_x_374:
[----:B------:R-:W-:Y:S05]  /*183a0*/  BSYNC.RECONVERGENT B1 ;  /* 0x0000000000017941 */ /* 0x000fea0003800200 */
.L_x_373:
[----:B------:R-:W-:Y:S01]  /*183b0*/  UMOV UR6, 0x70a3d70a ;  /* 0x70a3d70a00067882 */ /* 0x000fe20000000000 */
[----:B------:R-:W-:Y:S01]  /*183c0*/  UMOV UR7, 0x3fa70a3d ;  /* 0x3fa70a3d00077882 */ /* 0x000fe20000000000 */
[----:B------:R-:W0:Y:S01]  /*183d0*/  LDCU.64 UR8, c[0x0][0x390] ;  /* 0x00007200ff0877ac */ /* 0x000e220008000a00 */
[----:B------:R-:W-:Y:S01]  /*183e0*/  DMUL R62, R62, UR6 ;  /* 0x000000063e3e7c28 */ /* 0x000fe20008000000 */
[----:B------:R-:W-:Y:S01]  /*183f0*/  UMOV UR6, 0xc8b43958 ;  /* 0xc8b4395800067882 */ /* 0x000fe20000000000 */
[----:B------:R-:W-:-:S06]  /*18400*/  UMOV UR7, 0x3f9fbe76 ;  /* 0x3f9fbe7600077882 */ /* 0x000fcc0000000000 */
[----:B------:R-:W-:Y:S01]  /*18410*/  DFMA R62, R132, UR6, R62 ;  /* 0x00000006843e7c2b */ /* 0x000fe2000800003e */
[----:B------:R-:W-:-:S07]  /*18420*/  UMOV UR7, 0x3fafbe76 ;  /* 0x3fafbe7600077882 */ /* 0x000fce0000000000 */
[----:B------:R-:W-:-:S08]  /*18430*/  DFMA R62, R60, UR6, R62 ;  /* 0x000000063c3e7c2b */ /* 0x000fd0000800003e */
[----:B------:R-:W-:-:S08]  /*18440*/  DADD R62, -R62, R28 ;  /* 0x000000003e3e7229 */ /* 0x000fd0000000011c */
[----:B0----5:R-:W-:-:S08]  /*18450*/  DFMA R62, R62, UR8, R6 ;  /* 0x000000083e3e7c2b */ /* 0x021fd00008000006 */
[----:B------:R-:W-:-:S06]  /*18460*/  DSETP.NE.AND P0, PT, |R62|, +INF , PT ;  /* 0x7ff000003e00742a */ /* 0x000fcc0003f05200 */
[----:B------:R-:W-:Y:S02]  /*18470*/  FSEL R14, R62, R6, P0 ;  /* 0x000000063e0e7208 */ /* 0x000fe40000000000 */
[----:B------:R-:W-:-:S05]  /*18480*/  FSEL R15, R63, R7, P0 ;  /* 0x000000073f0f7208 */ /* 0x000fca0000000000 */
[----:B------:R0:W-:Y:S04]  /*18490*/  STG.E.64 desc[UR4][R82.64+0x68], R14 ;  /* 0x0000680e52007986 */ /* 0x0001e8000c101b04 */
[----:B------:R0:W5:Y:S01]  /*184a0*/  LDG.E.64 R6, desc[UR4][R72.64+0x78] ;  /* 0x0000780448067981 */ /* 0x000162000c1e1b00 */
[----:B------:R-:W-:Y:S01]  /*184b0*/  UMOV UR6, 0xa0a9a33b ;  /* 0xa0a9a33b00067882 */ /* 0x000fe20000000000 */
[----:B------:R-:W-:Y:S01]  /*184c0*/  UMOV UR7, 0x3e62d7d0 ;  /* 0x3e62d7d000077882 */ /* 0x000fe20000000000 */
[----:B------:R-:W-:Y:S01]  /*184d0*/  IMAD.MOV.U32 R10, RZ, RZ, 0x1 ;  /* 0x00000001ff0a7424 */ /* 0x000fe200078e00ff */
[----:B------:R-:W-:Y:S01]  /*184e0*/  DADD R66, R66, UR6 ;  /* 0x0000000642427e29 */ /* 0x000fe20008000000 */
[----:B------:R-:W-:Y:S01]  /*184f0*/  UMOV UR6, 0x76c8b439 ;  /* 0x76c8b43900067882 */ /* 0x000fe20000000000 */
[----:B------:R-:W-:Y:S01]  /*18500*/  UMOV UR7, 0x40f78e55 ;  /* 0x40f78e5500077882 */ /* 0x000fe20000000000 */
[----:B------:R-:W-:Y:S01]  /*18510*/  DFMA R46, RZ, R52, R46 ;  /* 0x00000034ff2e722b */ /* 0x000fe2000000002e */
[----:B------:R-:W-:Y:S04]  /*18520*/  BSSY.RECONVERGENT B1, `(.L_x_375) ;  /* 0x0000016000017945 */ /* 0x000fe80003800200 */
[----:B------:R-:W-:-:S03]  /*18530*/  DMUL R30, R66, -UR6 ;  /* 0x80000006421e7c28 */ /* 0x000fc60008000000 */
[----:B------:R-:W-:-:S03]  /*18540*/  DADD R46, R50, R46 ;  /* 0x00000000322e7229 */ /* 0x000fc6000000002e */
[----:B------:R-:W1:Y:S05]  /*18550*/  MUFU.RCP64H R11, R31 ;  /* 0x0000001f000b7308 */ /* 0x000e6a0000001800 */
[----:B------:R-:W-:-:S08]  /*18560*/  DADD R46, R44, R46 ;  /* 0x000000002c2e7229 */ /* 0x000fd0000000002e */
[----:B------:R-:W-:Y:S02]  /*18570*/  DFMA R46, R48, 3, R46 ;  /* 0x40080000302e782b */ /* 0x000fe4000000002e */
[----:B-1----:R-:W-:-:S06]  /*18580*/  DFMA R12, -R30, R10, 1 ;  /* 0x3ff000001e0c742b */ /* 0x002fcc000000010a */
[----:B------:R-:W-:Y:S02]  /*18590*/  DFMA R138, R4, 3, R46 ;  /* 0x40080000048a782b */ /* 0x000fe4000000002e */
[----:B------:R-:W-:-:S08]  /*185a0*/  DFMA R12, R12, R12, R12 ;  /* 0x0000000c0c0c722b */ /* 0x000fd0000000000c */
[----:B------:R-:W-:Y:S01]  /*185b0*/  FSETP.GEU.AND P1, PT, |R139|, 6.5827683646048100446e-37, PT ;  /* 0x036000008b00780b */ /* 0x000fe20003f2e200 */
        /* <DEDUP_REMOVED lines=8> */
[----:B0-----:R-:W-:Y:S05]  /*18640*/  @P0 BRA P1, `(.L_x_376) ;  /* 0x00000000000c0947 */ /* 0x001fea0000800000 */
[----:B------:R-:W-:Y:S02]  /*18650*/  MOV R124, R30 ;  /* 0x0000001e007c7202 */ /* 0x000fe40000000f00 */
[----:B------:R-:W-:-:S07]  /*18660*/  MOV R0, 0x18680 ;  /* 0x0001868000007802 */ /* 0x000fce0000000f00 */
[----:B-----5:R-:W-:Y:S05]  /*18670*/  CALL.REL.NOINC `($__internal_2_$__cuda_sm20_div_rn_f64_full) ;  /* 0x0000001c001c7944 */ /* 0x020fea0003c00000 */
.L_x_376:
[----:B------:R-:W-:Y:S05]  /*18680*/  BSYNC.RECONVERGENT B1 ;  /* 0x0000000000017941 */ /* 0x000fea0003800200 */
.L_x_375:
[----:B------:R-:W0:Y:S02]  /*18690*/  LDCU.64 UR6, c[0x0][0x390] ;  /* 0x00007200ff0677ac */ /* 0x000e240008000a00 */
[----:B0----5:R-:W-:-:S08]  /*186a0*/  DFMA R28, R28, UR6, R6 ;  /* 0x000000061c1c7c2b */ /* 0x021fd00008000006 */
[----:B------:R-:W-:-:S06]  /*186b0*/  DSETP.NE.AND P0, PT, |R28|, +INF , PT ;  /* 0x7ff000001c00742a */ /* 0x000fcc0003f05200 */
[----:B------:R-:W-:Y:S02]  /*186c0*/  FSEL R12, R28, R6, P0 ;  /* 0x000000061c0c7208 */ /* 0x000fe40000000000 */
[----:B------:R-:W-:-:S05]  /*186d0*/  FSEL R13, R29, R7, P0 ;  /* 0x000000071d0d7208 */ /* 0x000fca0000000000 */
[----:B------:R0:W-:Y:S04]  /*186e0*/  STG.E.64 desc[UR4][R82.64+0x78], R12 ;  /* 0x0000780c52007986 */ /* 0x0001e8000c101b04 */
[----:B------:R-:W2:Y:S01]  /*186f0*/  LDG.E.64 R4, desc[UR4][R72.64+0x80] ;  /* 0x0000800448047981 */ /* 0x000ea2000c1e1b00 */
[----:B------:R-:W1:Y:S01]  /*18700*/  MUFU.RCP64H R7, R17 ;  /* 0x0000001100077308 */ /* 0x000e620000001800 */
[----:B------:R-:W-:Y:S01]  /*18710*/  IMAD.MOV.U32 R6, RZ, RZ, 0x1 ;  /* 0x00000001ff067424 */ /* 0x000fe200078e00ff */
[----:B------:R-:W-:Y:S05]  /*18720*/  BSSY.RECONVERGENT B1, `(.L_x_377) ;  /* 0x0000012000017945 */ /* 0x000fea0003800200 */
[----:B-1----:R-:W-:-:S08]  /*18730*/  DFMA R10, R6, -R16, 1 ;  /* 0x3ff00000060a742b */ /* 0x002fd00000000810 */
[----:B------:R-:W-:-:S08]  /*18740*/  DFMA R10, R10, R10, R10 ;  /* 0x0000000a0a0a722b */ /* 0x000fd0000000000a */
[----:B------:R-:W-:-:S08]  /*18750*/  DFMA R10, R6, R10, R6 ;  /* 0x0000000a060a722b */ /* 0x000fd00000000006 */
[----:B------:R-:W-:-:S08]  /*18760*/  DFMA R6, R10, -R16, 1 ;  /* 0x3ff000000a06742b */ /* 0x000fd00000000810 */
[----:B------:R-:W-:Y:S02]  /*18770*/  DFMA R6, R10, R6, R10 ;  /* 0x000000060a06722b */ /* 0x000fe4000000000a */
[----:B--2---:R-:W-:-:S08]  /*18780*/  DADD R138, -R4, R104 ;  /* 0x00000000048a7229 */ /* 0x004fd00000000168 */
[----:B------:R-:W-:Y:S02]  /*18790*/  DMUL R28, R138, R6 ;  /* 0x000000068a1c7228 */ /* 0x000fe40000000000 */
[----:B------:R-:W-:-:S06]  /*187a0*/  FSETP.GEU.AND P1, PT, |R139|, 6.5827683646048100446e-37, PT ;  /* 0x036000008b00780b */ /* 0x000fcc0003f2e200 */
        /* <DEDUP_REMOVED lines=8> */
[----:B------:R-:W-:Y:S05]  /*18830*/  CALL.REL.NOINC `($__internal_2_$__cuda_sm20_div_rn_f64_full) ;  /* 0x0000001800ac7944 */ /* 0x000fea0003c00000 */
.L_x_378:
[----:B------:R-:W-:Y:S05]  /*18840*/  BSYNC.RECONVERGENT B1 ;  /* 0x0000000000017941 */ /* 0x000fea0003800200 */
.L_x_377:
[----:B------:R-:W0:Y:S02]  /*18850*/  LDCU.64 UR6, c[0x0][0x390] ;  /* 0x00007200ff0677ac */ /* 0x000e240008000a00 */
[----:B0-----:R-:W-:-:S08]  /*18860*/  DFMA R28, R28, UR6, R4 ;  /* 0x000000061c1c7c2b */ /* 0x001fd00008000004 */
        /* <DEDUP_REMOVED lines=24> */
[----:B------:R-:W-:Y:S05]  /*189f0*/  CALL.REL.NOINC `($__internal_2_$__cuda_sm20_div_rn_f64_full) ;  /* 0x00000018003c7944 */ /* 0x000fea0003c00000 */
.L_x_380:
[----:B------:R-:W-:Y:S05]  /*18a00*/  BSYNC.RECONVERGENT B1 ;  /* 0x0000000000017941 */ /* 0x000fea0003800200 */
.L_x_379:
        /* <DEDUP_REMOVED lines=10> */
[----:B-1----:R-:W-:-:S08]  /*18ab0*/  DFMA R10, -R108, R6, 1 ;  /* 0x3ff000006c0a742b */ /* 0x002fd00000000106 */
[----:B------:R-:W-:-:S08]  /*18ac0*/  DFMA R10, R10, R10, R10 ;  /* 0x0000000a0a0a722b */ /* 0x000fd0000000000a */
[----:B------:R-:W-:-:S08]  /*18ad0*/  DFMA R10, R6, R10, R6 ;  /* 0x0000000a060a722b */ /* 0x000fd00000000006 */
[----:B------:R-:W-:-:S08]  /*18ae0*/  DFMA R6, -R108, R10, 1 ;  /* 0x3ff000006c06742b */ /* 0x000fd0000000010a */
[----:B------:R-:W-:Y:S02]  /*18af0*/  DFMA R6, R10, R6, R10 ;  /* 0x000000060a06722b */ /* 0x000fe4000000000a */
[----:B--2---:R-:W-:-:S08]  /*18b00*/  DADD R138, -R4, R106 ;  /* 0x00000000048a7229 */ /* 0x004fd0000000016a */
[----:B------:R-:W-:Y:S02]  /*18b10*/  DMUL R28, R138, R6 ;  /* 0x000000068a1c7228 */ /* 0x000fe40000000000 */
[----:B------:R-:W-:-:S06]  /*18b20*/  FSETP.GEU.AND P1, PT, |R139|, 6.5827683646048100446e-37, PT ;  /* 0x036000008b00780b */ /* 0x000fcc0003f2e200 */
[----:B------:R-:W-:-:S08]  /*18b30*/  DFMA R10, -R108, R28, R138 ;  /* 0x0000001c6c0a722b */ /* 0x000fd0000000018a */
        /* <DEDUP_REMOVED lines=8> */
.L_x_382:
[----:B------:R-:W-:Y:S05]  /*18bc0*/  BSYNC.RECONVERGENT B1 ;  /* 0x0000000000017941 */ /* 0x000fea0003800200 */
.L_x_381:
        /* <DEDUP_REMOVED lines=8> */
[----:B------:R-:W-:Y:S01]  /*18c50*/  MOV R6, 0x1 ;  /* 0x0000000100067802 */ /* 0x000fe20000000f00 */
        /* <DEDUP_REMOVED lines=18> */
.L_x_384:
[----:B------:R-:W-:Y:S05]  /*18d80*/  BSYNC.RECONVERGENT B1 ;  /* 0x0000000000017941 */ /* 0x000fea0003800200 */
.L_x_383:
        /* <DEDUP_REMOVED lines=24> */
[----:B------:R-:W-:Y:S02]  /*18f10*/  MOV R31, R23 ;  /* 0x00000017001f7202 */ /* 0x000fe40000000f00 */
[----:B------:R-:W-:-:S07]  /*18f20*/  MOV R0, 0x18f40 ;  /* 0x00018f4000007802 */ /* 0x000fce0000000f00 */
[----:B------:R-:W-:Y:S05]  /*18f30*/  CALL.REL.NOINC `($__internal_2_$__cuda_sm20_div_rn_f64_full) ;  /* 0x0000001000ec7944 */ /* 0x000fea0003c00000 */
.L_x_386:
[----:B------:R-:W-:Y:S05]  /*18f40*/  BSYNC.RECONVERGENT B1 ;  /* 0x0000000000017941 */ /* 0x000fea0003800200 */
.L_x_385:
[----:B------:R-:W0:Y:S02]  /*18f50*/  LDCU.64 UR6, c[0x0][0x390] ;  /* 0x00007200ff0677ac */ /* 0x000e240008000a00 */
        /* <DEDUP_REMOVED lines=8> */
[----:B------:R-:W-:Y:S01]  /*18fe0*/  FSETP.GEU.AND P1, PT, |R43|, 6.5827683646048100446e-37, PT ;  /* 0x036000002b00780b */ /* 0x000fe20003f2e200 */
[----:B------:R-:W-:Y:S04]  /*18ff0*/  BSSY.RECONVERGENT B1, `(.L_x_387) ;  /* 0x0000012000017945 */ /* 0x000fe80003800200 */
        /* <DEDUP_REMOVED lines=11> */
[----:B------:R-:W-:Y:S01]  /*190b0*/  IMAD.MOV.U32 R138, RZ, RZ, R42 ;  /* 0x000000ffff8a7224 */ /* 0x000fe200078e002a */
[----:B------:R-:W-:Y:S01]  /*190c0*/  MOV R31, R41 ;  /* 0x00000029001f7202 */ /* 0x000fe20000000f00 */
[----:B------:R-:W-:Y:S01]  /*190d0*/  IMAD.MOV.U32 R139, RZ, RZ, R43 ;  /* 0x000000ffff8b7224 */ /* 0x000fe200078e002b */
[----:B------:R-:W-:Y:S01]  /*190e0*/  MOV R0, 0x19110 ;  /* 0x0001911000007802 */ /* 0x000fe20000000f00 */
[----:B------:R-:W-:-:S07]  /*190f0*/  IMAD.MOV.U32 R124, RZ, RZ, R40 ;  /* 0x000000ffff7c7224 */ /* 0x000fce00078e0028 */
[----:B-----5:R-:W-:Y:S05]  /*19100*/  CALL.REL.NOINC `($__internal_2_$__cuda_sm20_div_rn_f64_full) ;  /* 0x0000001000787944 */ /* 0x020fea0003c00000 */
.L_x_388:
[----:B------:R-:W-:Y:S05]  /*19110*/  BSYNC.RECONVERGENT B1 ;  /* 0x0000000000017941 */ /* 0x000fea0003800200 */
.L_x_387:
[----:B------:R-:W0:Y:S01]  /*19120*/  MUFU.RCP64H R7, R117 ;  /* 0x0000007500077308 */ /* 0x000e220000001800 */
[----:B------:R-:W-:Y:S01]  /*19130*/  IMAD.MOV.U32 R6, RZ, RZ, 0x1 ;  /* 0x00000001ff067424 */ /* 0x000fe200078e00ff */
[----:B-----5:R-:W-:Y:S01]  /*19140*/  DADD R138, -R4, R28 ;  /* 0x00000000048a7229 */ /* 0x020fe2000000011c */
        /* <DEDUP_REMOVED lines=17> */
.L_x_390:
[----:B------:R-:W-:Y:S05]  /*19260*/  BSYNC.RECONVERGENT B1 ;  /* 0x0000000000017941 */ /* 0x000fea0003800200 */
.L_x_389:
        /* <DEDUP_REMOVED lines=27> */
.L_x_392:
[----:B------:R-:W-:Y:S05]  /*19420*/  BSYNC.RECONVERGENT B1 ;  /* 0x0000000000017941 */ /* 0x000fea0003800200 */
.L_x_391:
        /* <DEDUP_REMOVED lines=27> */
.L_x_394:
[----:B------:R-:W-:Y:S05]  /*195e0*/  BSYNC.RECONVERGENT B1 ;  /* 0x0000000000017941 */ /* 0x000fea0003800200 */
.L_x_393:
        /* <DEDUP_REMOVED lines=27> */
.L_x_396:
[----:B------:R-:W-:Y:S05]  /*197a0*/  BSYNC.RECONVERGENT B1 ;  /* 0x0000000000017941 */ /* 0x000fea0003800200 */
.L_x_395:
        /* <DEDUP_REMOVED lines=27> */
.L_x_398:
[----:B------:R-:W-:Y:S05]  /*19960*/  BSYNC.RECONVERGENT B1 ;  /* 0x0000000000017941 */ /* 0x000fea0003800200 */
.L_x_397:
[----:B------:R-:W0:Y:S02]  /*19970*/  LDCU.64 UR6, c[0x0][0x390] ;  /* 0x00007200ff0677ac */ /* 0x000e240008000a00 */
[----:B0-----:R-:W-:-:S08]  /*19980*/  DFMA R28, R28, UR6, R4 ;  /* 0x000000061c1c7c2b */ /* 0x001fd00008000004 */
[----:B------:R-:W-:-:S06]  /*19990*/  DSETP.NE.AND P0, PT, |R28|, +INF , PT ;  /* 0x7ff000001c00742a */ /* 0x000fcc0003f05200 */
[----:B------:R-:W-:Y:S02]  /*199a0*/  FSEL R6, R28, R4, P0 ;  /* 0x000000041c067208 */ /* 0x000fe40000000000 */
[----:B------:R-:W-:-:S05]  /*199b0*/  FSEL R7, R29, R5, P0 ;  /* 0x000000051d077208 */ /* 0x000fca0000000000 */
[----:B------:R0:W-:Y:S04]  /*199c0*/  STG.E.64 desc[UR4][R82.64+0xc8], R6 ;  /* 0x0000c80652007986 */ /* 0x0001e8000c101b04 */
[----:B------:R-:W2:Y:S02]  /*199d0*/  LDG.E.64 R2, desc[UR4][R72.64+0xd8] ;  /* 0x0000d80448027981 */ /* 0x000ea4000c1e1b00 */
[----:B--2---:R-:W-:Y:S02]  /*199e0*/  DMUL R36, R36, R2 ;  /* 0x0000000224247228 */ /* 0x004fe40000000000 */
[----:B------:R-:W-:-:S08]  /*199f0*/  DADD R4, -R2, 1 ;  /* 0x3ff0000002047429 */ /* 0x000fd00000000100 */
[----:B------:R-:W-:-:S08]  /*19a00*/  DFMA R4, R4, R38, R36 ;  /* 0x000000260404722b */ /* 0x000fd00000000024 */
[----:B------:R-:W-:-:S08]  /*19a10*/  DFMA R4, R4, UR6, R2 ;  /* 0x0000000604047c2b */ /* 0x000fd00008000002 */
[----:B------:R-:W-:-:S06]  /*19a20*/  DSETP.NE.AND P0, PT, |R4|, +INF , PT ;  /* 0x7ff000000400742a */ /* 0x000fcc0003f05200 */
[----:B------:R-:W-:Y:S02]  /*19a30*/  FSEL R10, R4, R2, P0 ;  /* 0x00000002040a7208 */ /* 0x000fe40000000000 */
[----:B------:R-:W-:-:S05]  /*19a40*/  FSEL R11, R5, R3, P0 ;  /* 0x00000003050b7208 */ /* 0x000fca0000000000 */
[----:B------:R1:W-:Y:S04]  /*19a50*/  STG.E.64 desc[UR4][R82.64+0xd8], R10 ;  /* 0x0000d80a52007986 */ /* 0x0003e8000c101b04 */
[----:B------:R-:W2:Y:S02]  /*19a60*/  LDG.E.64 R2, desc[UR4][R72.64+0xd0] ;  /* 0x0000d00448027981 */ /* 0x000ea4000c1e1b00 */
[C---:B--2---:R-:W-:Y:S02]  /*19a70*/  DMUL R26, R2.reuse, R26 ;  /* 0x0000001a021a7228 */ /* 0x044fe40000000000 */
[----:B------:R-:W-:-:S08]  /*19a80*/  DADD R4, -R2, 1 ;  /* 0x3ff0000002047429 */ /* 0x000fd00000000100 */
[----:B------:R-:W-:-:S08]  /*19a90*/  DFMA R4, R34, R4, R26 ;  /* 0x000000042204722b */ /* 0x000fd0000000001a */
[----:B------:R-:W-:-:S08]  /*19aa0*/  DFMA R4, R4, UR6, R2 ;  /* 0x0000000604047c2b */ /* 0x000fd00008000002 */
[----:B------:R-:W-:-:S06]  /*19ab0*/  DSETP.NE.AND P0, PT, |R4|, +INF , PT ;  /* 0x7ff000000400742a */ /* 0x000fcc0003f05200 */
[----:B------:R-:W-:Y:S02]  /*19ac0*/  FSEL R12, R4, R2, P0 ;  /* 0x00000002040c7208 */ /* 0x000fe40000000000 */
[----:B------:R-:W-:-:S05]  /*19ad0*/  FSEL R13, R5, R3, P0 ;  /* 0x00000003050d7208 */ /* 0x000fca0000000000 */
[----:B------:R1:W-:Y:S04]  /*19ae0*/  STG.E.64 desc[UR4][R82.64+0xd0], R12 ;  /* 0x0000d00c52007986 */ /* 0x0003e8000c101b04 */
[----:B------:R-:W2:Y:S01]  /*19af0*/  LDG.E.64 R2, desc[UR4][R72.64+0xe0] ;  /* 0x0000e00448027981 */ /* 0x000ea2000c1e1b00 */
[----:B------:R-:W0:Y:S01]  /*19b00*/  MUFU.RCP64H R5, R9 ;  /* 0x0000000900057308 */ /* 0x000e220000001800 */
[----:B------:R-:W-:Y:S01]  /*19b10*/  IMAD.MOV.U32 R4, RZ, RZ, 0x1 ;  /* 0x00000001ff047424 */ /* 0x000fe200078e00ff */
[----:B------:R-:W-:Y:S05]  /*19b20*/  BSSY.RECONVERGENT B1, `(.L_x_399) ;  /* 0x0000012000017945 */ /* 0x000fea0003800200 */
[----:B0-----:R-:W-:-:S08]  /*19b30*/  DFMA R6, R4, -R8, 1 ;  /* 0x3ff000000406742b */ /* 0x001fd00000000808 */
        /* <DEDUP_REMOVED lines=11> */
[----:B-1----:R-:W-:Y:S05]  /*19bf0*/  @P0 BRA P1, `(.L_x_400) ;  /* 0x0000000000100947 */ /* 0x002fea0000800000 */
[----:B------:R-:W-:Y:S01]  /*19c00*/  IMAD.MOV.U32 R124, RZ, RZ, R8 ;  /* 0x000000ffff7c7224 */ /* 0x000fe200078e0008 */
[----:B------:R-:W-:Y:S01]  /*19c10*/  MOV R0, 0x19c40 ;  /* 0x00019c4000007802 */ /* 0x000fe20000000f00 */
[----:B------:R-:W-:-:S07]  /*19c20*/  IMAD.MOV.U32 R31, RZ, RZ, R9 ;  /* 0x000000ffff1f7224 */ /* 0x000fce00078e0009 */
[----:B------:R-:W-:Y:S05]  /*19c30*/  CALL.REL.NOINC `($__internal_2_$__cuda_sm20_div_rn_f64_full) ;  /* 0x0000000400ac7944 */ /* 0x000fea0003c00000 */
.L_x_400:
[----:B------:R-:W-:Y:S05]  /*19c40*/  BSYNC.RECONVERGENT B1 ;  /* 0x0000000000017941 */ /* 0x000fea0003800200 */
.L_x_399:
        /* <DEDUP_REMOVED lines=27> */
.L_x_402:
[----:B------:R-:W-:Y:S05]  /*19e00*/  BSYNC.RECONVERGENT B1 ;  /* 0x0000000000017941 */ /* 0x000fea0003800200 */
.L_x_401:
        /* <DEDUP_REMOVED lines=27> */
.L_x_404:
[----:B------:R-:W-:Y:S05]  /*19fc0*/  BSYNC.RECONVERGENT B1 ;  /* 0x0000000000017941 */ /* 0x000fea0003800200 */
.L_x_403:
[----:B------:R-:W0:Y:S02]  /*19fd0*/  LDCU.64 UR6, c[0x0][0x390] ;  /* 0x00007200ff0677ac */ /* 0x000e240008000a00 */
[----:B0-----:R-:W-:-:S08]  /*19fe0*/  DFMA R28, R28, UR6, R72 ;  /* 0x000000061c1c7c2b */ /* 0x001fd00008000048 */
[----:B------:R-:W-:-:S06]  /*19ff0*/  DSETP.NE.AND P0, PT, |R28|, +INF , PT ;  /* 0x7ff000001c00742a */ /* 0x000fcc0003f05200 */
[----:B------:R-:W-:Y:S02]  /*1a000*/  FSEL R2, R28, R72, P0 ;  /* 0x000000481c027208 */ /* 0x000fe40000000000 */
[----:B------:R-:W-:-:S05]  /*1a010*/  FSEL R3, R29, R73, P0 ;  /* 0x000000491d037208 */ /* 0x000fca0000000000 */
[----:B------:R-:W-:Y:S01]  /*1a020*/  STG.E.64 desc[UR4][R82.64+0xf0], R2 ;  /* 0x0000f00252007986 */ /* 0x000fe2000c101b04 */
[----:B------:R-:W-:Y:S05]  /*1a030*/  EXIT ;  /* 0x000000000000794d */ /* 0x000fea0003800000 */
        .weak           $__internal_1_$__cuda_sm20_dblrcp_rn_slowpath_v3
        .type           $__internal_1_$__cuda_sm20_dblrcp_rn_slowpath_v3,@function
        .size           $__internal_1_$__cuda_sm20_dblrcp_rn_slowpath_v3,($__internal_2_$__cuda_sm20_div_rn_f64_full - $__internal_1_$__cuda_sm20_dblrcp_rn_slowpath_v3)
$__internal_1_$__cuda_sm20_dblrcp_rn_slowpath_v3:
[----:B------:R-:W-:Y:S01]  /*1a040*/  MOV R32, R30 ;  /* 0x0000001e00207202 */ /* 0x000fe20000000f00 */
[----:B------:R-:W-:Y:S01]  /*1a050*/  IMAD.MOV.U32 R33, RZ, RZ, R31 ;  /* 0x000000ffff217224 */ /* 0x000fe200078e001f */
[----:B------:R-:W-:Y:S05]  /*1a060*/  BSSY.RECONVERGENT B0, `(.L_x_405) ;  /* 0x0000023000007945 */ /* 0x000fea0003800200 */
[----:B------:R-:W-:-:S14]  /*1a070*/  DSETP.GTU.AND P0, PT, |R32|, +INF , PT ;  /* 0x7ff000002000742a */ /* 0x000fdc0003f0c200 */
[----:B------:R-:W-:Y:S05]  /*1a080*/  @P0 BRA `(.L_x_406) ;  /* 0x0000000000780947 */ /* 0x000fea0003800000 */
[----:B------:R-:W-:-:S05]  /*1a090*/  LOP3.LUT R29, R31, 0x7fffffff, RZ, 0xc0, !PT ;  /* 0x7fffffff1f1d7812 */ /* 0x000fca00078ec0ff */
[----:B------:R-:W-:-:S05]  /*1a0a0*/  VIADD R30, R29, 0xffffffff ;  /* 0xffffffff1d1e7836 */ /* 0x000fca0000000000 */
[----:B------:R-:W-:-:S13]  /*1a0b0*/  ISETP.GE.U32.AND P0, PT, R30, 0x7fefffff, PT ;  /* 0x7fefffff1e00780c */ /* 0x000fda0003f06070 */
[----:B------:R-:W-:Y:S01]  /*1a0c0*/  @P0 LOP3.LUT R31, R33, 0x7ff00000, RZ, 0x3c, !PT ;  /* 0x7ff00000211f0812 */ /* 0x000fe200078e3cff */
[----:B------:R-:W-:Y:S01]  /*1a0d0*/  @P0 IMAD.MOV.U32 R30, RZ, RZ, RZ ;  /* 0x000000ffff1e0224 */ /* 0x000fe200078e00ff */
[----:B------:R-:W-:Y:S06]  /*1a0e0*/  @P0 BRA `(.L_x_407) ;  /* 0x0000000000680947 */ /* 0x000fec0003800000 */
[----:B------:R-:W-:-:S13]  /*1a0f0*/  ISETP.GE.U32.AND P0, PT, R29, 0x1000001, PT ;  /* 0x010000011d00780c */ /* 0x000fda0003f06070 */
[----:B------:R-:W-:Y:S05]  /*1a100*/  @!P0 BRA `(.L_x_408) ;  /* 0x0000000000348947 */ /* 0x000fea0003800000 */
[----:B------:R-:W-:Y:S01]  /*1a110*/  VIADD R31, R33, 0xc0200000 ;  /* 0xc0200000211f7836 */ /* 0x000fe20000000000 */
[----:B------:R-:W-:-:S03]  /*1a120*/  MOV R30, R32 ;  /* 0x00000020001e7202 */ /* 0x000fc60000000f00 */
[----:B------:R-:W0:Y:S03]  /*1a130*/  MUFU.RCP64H R29, R31 ;  /* 0x0000001f001d7308 */ /* 0x000e260000001800 */
[----:B0-----:R-:W-:-:S08]  /*1a140*/  DFMA R124, -R30, R28, 1 ;  /* 0x3ff000001e7c742b */ /* 0x001fd0000000011c */
[----:B------:R-:W-:-:S08]  /*1a150*/  DFMA R124, R124, R124, R124 ;  /* 0x0000007c7c7c722b */ /* 0x000fd0000000007c */
[----:B------:R-:W-:-:S08]  /*1a160*/  DFMA R124, R28, R124, R28 ;  /* 0x0000007c1c7c722b */ /* 0x000fd0000000001c */
[----:B------:R-:W-:-:S08]  /*1a170*/  DFMA R28, -R30, R124, 1 ;  /* 0x3ff000001e1c742b */ /* 0x000fd0000000017c */
[----:B------:R-:W-:-:S08]  /*1a180*/  DFMA R28, R124, R28, R124 ;  /* 0x0000001c7c1c722b */ /* 0x000fd0000000007c */
[----:B------:R-:W-:-:S08]  /*1a190*/  DMUL R28, R28, 2.2250738585072013831e-308 ;  /* 0x001000001c1c7828 */ /* 0x000fd00000000000 */
[----:B------:R-:W-:-:S08]  /*1a1a0*/  DFMA R32, -R32, R28, 1 ;  /* 0x3ff000002020742b */ /* 0x000fd0000000011c */
[----:B------:R-:W-:-:S08]  /*1a1b0*/  DFMA R32, R32, R32, R32 ;  /* 0x000000202020722b */ /* 0x000fd00000000020 */
[----:B------:R-:W-:Y:S01]  /*1a1c0*/  DFMA R30, R28, R32, R28 ;  /* 0x000000201c1e722b */ /* 0x000fe2000000001c */
[----:B------:R-:W-:Y:S10]  /*1a1d0*/  BRA `(.L_x_407) ;  /* 0x00000000002c7947 */ /* 0x000ff40003800000 */
.L_x_408:
[----:B------:R-:W-:-:S06]  /*1a1e0*/  DMUL R32, R32, 8.11296384146066816958e+31 ;  /* 0x4690000020207828 */ /* 0x000fcc0000000000 */
[----:B------:R-:W0:Y:S02]  /*1a1f0*/  MUFU.RCP64H R29, R33 ;  /* 0x00000021001d7308 */ /* 0x000e240000001800 */
[----:B0-----:R-:W-:-:S08]  /*1a200*/  DFMA R30, -R32, R28, 1 ;  /* 0x3ff00000201e742b */ /* 0x001fd0000000011c */
[----:B------:R-:W-:-:S08]  /*1a210*/  DFMA R30, R30, R30, R30 ;  /* 0x0000001e1e1e722b */ /* 0x000fd0000000001e */
[----:B------:R-:W-:-:S08]  /*1a220*/  DFMA R30, R28, R30, R28 ;  /* 0x0000001e1c1e722b */ /* 0x000fd0000000001c */
[----:B------:R-:W-:-:S08]  /*1a230*/  DFMA R28, -R32, R30, 1 ;  /* 0x3ff00000201c742b */ /* 0x000fd0000000011e */
[----:B------:R-:W-:-:S08]  /*1a240*/  DFMA R28, R30, R28, R30 ;  /* 0x0000001c1e1c722b */ /* 0x000fd0000000001e */
[----:B------:R-:W-:Y:S01]  /*1a250*/  DMUL R30, R28, 8.11296384146066816958e+31 ;  /* 0x469000001c1e7828 */ /* 0x000fe20000000000 */
[----:B------:R-:W-:Y:S10]  /*1a260*/  BRA `(.L_x_407) ;  /* 0x0000000000087947 */ /* 0x000ff40003800000 */
.L_x_406:
[----:B------:R-:W-:Y:S01]  /*1a270*/  LOP3.LUT R31, R33, 0x80000, RZ, 0xfc, !PT ;  /* 0x00080000211f7812 */ /* 0x000fe200078efcff */
[----:B------:R-:W-:-:S07]  /*1a280*/  IMAD.MOV.U32 R30, RZ, RZ, R32 ;  /* 0x000000ffff1e7224 */ /* 0x000fce00078e0020 */
.L_x_407:
[----:B------:R-:W-:Y:S05]  /*1a290*/  BSYNC.RECONVERGENT B0 ;  /* 0x0000000000007941 */ /* 0x000fea0003800200 */
.L_x_405:
[----:B------:R-:W-:Y:S02]  /*1a2a0*/  IMAD.MOV.U32 R28, RZ, RZ, R30 ;  /* 0x000000ffff1c7224 */ /* 0x000fe400078e001e */
[----:B------:R-:W-:Y:S01]  /*1a2b0*/  IMAD.MOV.U32 R29, RZ, RZ, R31 ;  /* 0x000000ffff1d7224 */ /* 0x000fe200078e001f */
[----:B------:R-:W-:Y:S01]  /*1a2c0*/  MOV R31, 0x0 ;  /* 0x00000000001f7802 */ /* 0x000fe20000000f00 */
[----:B------:R-:W-:-:S04]  /*1a2d0*/  IMAD.MOV.U32 R30, RZ, RZ, R0 ;  /* 0x000000ffff1e7224 */ /* 0x000fc800078e0000 */
[----:B------:R-:W-:Y:S05]  /*1a2e0*/  RET.REL.NODEC R30 `(_Z12computeStateP4cellPddS0_P6cellGsi) ;  /* 0xfffffe5c1e447950 */ /* 0x000fea0003c3ffff */
        .weak           $__internal_2_$__cuda_sm20_div_rn_f64_full
        .type           $__internal_2_$__cuda_sm20_div_rn_f64_full,@function
        .size           $__internal_2_$__cuda_sm20_div_rn_f64_full,($_Z12computeStateP4cellPddS0_P6cellGsi$__internal_accurate_pow - $__internal_2_$__cuda_sm20_div_rn_f64_full)
$__internal_2_$__cuda_sm20_div_rn_f64_full:
[C---:B------:R-:W-:Y:S01]  /*1a2f0*/  FSETP.GEU.AND P0, PT, |R31|.reuse, 1.469367938527859385e-39, PT ;  /* 0x001000001f00780b */ /* 0x040fe20003f0e200 */
[----:B------:R-:W-:Y:S01]  /*1a300*/  IMAD.MOV.U32 R126, RZ, RZ, R124 ;  /* 0x000000ffff7e7224 */ /* 0x000fe200078e007c */
[----:B------:R-:W-:Y:S01]  /*1a310*/  LOP3.LUT R125, R31, 0x800fffff, RZ, 0xc0, !PT ;  /* 0x800fffff1f7d7812 */ /* 0x000fe200078ec0ff */
[----:B------:R-:W-:Y:S01]  /*1a320*/  IMAD.MOV.U32 R127, RZ, RZ, R31 ;  /* 0x000000ffff7f7224 */ /* 0x000fe200078e001f */
[----:B------:R-:W-:Y:S01]  /*1a330*/  FSETP.GEU.AND P1, PT, |R139|, 1.469367938527859385e-39, PT ;  /* 0x001000008b00780b */ /* 0x000fe20003f2e200 */
[----:B------:R-:W-:Y:S01]  /*1a340*/  IMAD.MOV.U32 R144, RZ, RZ, 0x1 ;  /* 0x00000001ff907424 */ /* 0x000fe200078e00ff */
[----:B------:R-:W-:Y:S01]  /*1a350*/  LOP3.LUT R125, R125, 0x3ff00000, RZ, 0xfc, !PT ;  /* 0x3ff000007d7d7812 */ /* 0x000fe200078efcff */
[----:B------:R-:W-:Y:S01]  /*1a360*/  BSSY.RECONVERGENT B0, `(.L_x_409) ;  /* 0x0000056000007945 */ /* 0x000fe20003800200 */
[----:B------:R-:W-:Y:S02]  /*1a370*/  LOP3.LUT R28, R139, 0x7ff00000, RZ, 0xc0, !PT ;  /* 0x7ff000008b1c7812 */ /* 0x000fe400078ec0ff */
[----:B------:R-:W-:-:S02]  /*1a380*/  LOP3.LUT R31, R31, 0x7ff00000, RZ, 0xc0, !PT ;  /* 0x7ff000001f1f7812 */ /* 0x000fc400078ec0ff */
[----:B------:R-:W-:Y:S01]  /*1a390*/  MOV R140, R138 ;  /* 0x0000008a008c7202 */ /* 0x000fe20000000f00 */
[----:B------:R-:W-:Y:S01]  /*1a3a0*/  @!P0 DMUL R124, R126, 8.98846567431157953865e+307 ;  /* 0x7fe000007e7c8828 */ /* 0x000fe20000000000 */
[----:B------:R-:W-:-:S03]  /*1a3b0*/  ISETP.GE.U32.AND P3, PT, R28, R31, PT ;  /* 0x0000001f1c00720c */ /* 0x000fc60003f66070 */
[----:B------:R-:W-:Y:S01]  /*1a3c0*/  @!P1 LOP3.LUT R29, R127, 0x7ff00000, RZ, 0xc0, !PT ;  /* 0x7ff000007f1d9812 */ /* 0x000fe200078ec0ff */
[----:B------:R-:W-:Y:S01]  /*1a3d0*/  @!P1 IMAD.MOV.U32 R142, RZ, RZ, RZ ;  /* 0x000000ffff8e9224 */ /* 0x000fe200078e00ff */
[----:B------:R-:W0:Y:S02]  /*1a3e0*/  MUFU.RCP64H R145, R125 ;  /* 0x0000007d00917308 */ /* 0x000e240000001800 */
[----:B------:R-:W-:Y:S01]  /*1a3f0*/  @!P1 ISETP.GE.U32.AND P2, PT, R28, R29, PT ;  /* 0x0000001d1c00920c */ /* 0x000fe20003f46070 */
[----:B------:R-:W-:Y:S01]  /*1a400*/  IMAD.MOV.U32 R29, RZ, RZ, 0x1ca00000 ;  /* 0x1ca00000ff1d7424 */ /* 0x000fe200078e00ff */
[----:B------:R-:W-:-:S04]  /*1a410*/  @!P0 LOP3.LUT R31, R125, 0x7ff00000, RZ, 0xc0, !PT ;  /* 0x7ff000007d1f8812 */ /* 0x000fc800078ec0ff */
[----:B------:R-:W-:-:S04]  /*1a420*/  @!P1 SEL R30, R29, 0x63400000, !P2 ;  /* 0x634000001d1e9807 */ /* 0x000fc80005000000 */
[----:B------:R-:W-:-:S04]  /*1a430*/  @!P1 LOP3.LUT R30, R30, 0x80000000, R139, 0xf8, !PT ;  /* 0x800000001e1e9812 */ /* 0x000fc800078ef88b */
[----:B------:R-:W-:Y:S01]  /*1a440*/  @!P1 LOP3.LUT R143, R30, 0x100000, RZ, 0xfc, !PT ;  /* 0x001000001e8f9812 */ /* 0x000fe200078efcff */
[----:B0-----:R-:W-:Y:S01]  /*1a450*/  DFMA R32, R144, -R124, 1 ;  /* 0x3ff000009020742b */ /* 0x001fe2000000087c */
[----:B------:R-:W-:-:S07]  /*1a460*/  IMAD.MOV.U32 R30, RZ, RZ, R28 ;  /* 0x000000ffff1e7224 */ /* 0x000fce00078e001c */
[----:B------:R-:W-:-:S08]  /*1a470*/  DFMA R32, R32, R32, R32 ;  /* 0x000000202020722b */ /* 0x000fd00000000020 */
[----:B------:R-:W-:Y:S01]  /*1a480*/  DFMA R144, R144, R32, R144 ;  /* 0x000000209090722b */ /* 0x000fe20000000090 */
[----:B------:R-:W-:-:S04]  /*1a490*/  SEL R32, R29, 0x63400000, !P3 ;  /* 0x634000001d207807 */ /* 0x000fc80005800000 */
[----:B------:R-:W-:-:S03]  /*1a4a0*/  LOP3.LUT R141, R32, 0x800fffff, R139, 0xf8, !PT ;  /* 0x800fffff208d7812 */ /* 0x000fc600078ef88b */
[----:B------:R-:W-:-:S03]  /*1a4b0*/  DFMA R32, R144, -R124, 1 ;  /* 0x3ff000009020742b */ /* 0x000fc6000000087c */
[----:B------:R-:W-:-:S05]  /*1a4c0*/  @!P1 DFMA R140, R140, 2, -R142 ;  /* 0x400000008c8c982b */ /* 0x000fca000000088e */
[----:B------:R-:W-:Y:S01]  /*1a4d0*/  DFMA R144, R144, R32, R144 ;  /* 0x000000209090722b */ /* 0x000fe20000000090 */
[----:B------:R-:W-:-:S04]  /*1a4e0*/  VIADD R33, R31, 0xffffffff ;  /* 0xffffffff1f217836 */ /* 0x000fc80000000000 */
[----:B------:R-:W-:-:S03]  /*1a4f0*/  @!P1 LOP3.LUT R30, R141, 0x7ff00000, RZ, 0xc0, !PT ;  /* 0x7ff000008d1e9812 */ /* 0x000fc600078ec0ff */
[----:B------:R-:W-:Y:S02]  /*1a500*/  DMUL R142, R144, R140 ;  /* 0x0000008c908e7228 */ /* 0x000fe40000000000 */
[----:B------:R-:W-:-:S05]  /*1a510*/  VIADD R32, R30, 0xffffffff ;  /* 0xffffffff1e207836 */ /* 0x000fca0000000000 */
[----:B------:R-:W-:Y:S01]  /*1a520*/  ISETP.GT.U32.AND P0, PT, R32, 0x7feffffe, PT ;  /* 0x7feffffe2000780c */ /* 0x000fe20003f04070 */
[----:B------:R-:W-:-:S03]  /*1a530*/  DFMA R146, R142, -R124, R140 ;  /* 0x8000007c8e92722b */ /* 0x000fc6000000008c */
[----:B------:R-:W-:-:S05]  /*1a540*/  ISETP.GT.U32.OR P0, PT, R33, 0x7feffffe, P0 ;  /* 0x7feffffe2100780c */ /* 0x000fca0000704470 */
[----:B------:R-:W-:-:S08]  /*1a550*/  DFMA R32, R144, R146, R142 ;  /* 0x000000929020722b */ /* 0x000fd0000000008e */
[----:B------:R-:W-:Y:S05]  /*1a560*/  @P0 BRA `(.L_x_410) ;  /* 0x0000000000740947 */ /* 0x000fea0003800000 */
[----:B------:R-:W-:-:S04]  /*1a570*/  LOP3.LUT R31, R127, 0x7ff00000, RZ, 0xc0, !PT ;  /* 0x7ff000007f1f7812 */ /* 0x000fc800078ec0ff */
[CC--:B------:R-:W-:Y:S02]  /*1a580*/  VIADDMNMX R30, R28.reuse, -R31.reuse, 0xb9600000, !PT ;  /* 0xb96000001c1e7446 */ /* 0x0c0fe4000780091f */
[----:B------:R-:W-:Y:S02]  /*1a590*/  ISETP.GE.U32.AND P0, PT, R28, R31, PT ;  /* 0x0000001f1c00720c */ /* 0x000fe40003f06070 */
[----:B------:R-:W-:Y:S02]  /*1a5a0*/  VIMNMX R30, PT, PT, R30, 0x46a00000, PT ;  /* 0x46a000001e1e7848 */ /* 0x000fe40003fe0100 */
[----:B------:R-:W-:-:S04]  /*1a5b0*/  SEL R29, R29, 0x63400000, !P0 ;  /* 0x634000001d1d7807 */ /* 0x000fc80004000000 */
[----:B------:R-:W-:Y:S01]  /*1a5c0*/  IADD3 R29, PT, PT, -R29, R30, RZ ;  /* 0x0000001e1d1d7210 */ /* 0x000fe20007ffe1ff */
[----:B------:R-:W-:-:S04]  /*1a5d0*/  IMAD.MOV.U32 R30, RZ, RZ, RZ ;  /* 0x000000ffff1e7224 */ /* 0x000fc800078e00ff */
[----:B------:R-:W-:-:S06]  /*1a5e0*/  VIADD R31, R29, 0x7fe00000 ;  /* 0x7fe000001d1f7836 */ /* 0x000fcc0000000000 */
[----:B------:R-:W-:-:S10]  /*1a5f0*/  DMUL R142, R32, R30 ;  /* 0x0000001e208e7228 */ /* 0x000fd40000000000 */
[----:B------:R-:W-:-:S13]  /*1a600*/  FSETP.GTU.AND P0, PT, |R143|, 1.469367938527859385e-39, PT ;  /* 0x001000008f00780b */ /* 0x000fda0003f0c200 */
[----:B------:R-:W-:Y:S05]  /*1a610*/  @P0 BRA `(.L_x_411) ;  /* 0x0000000000a80947 */ /* 0x000fea0003800000 */
[----:B------:R-:W-:-:S06]  /*1a620*/  DFMA R124, R32, -R124, R140 ;  /* 0x8000007c207c722b */ /* 0x000fcc000000008c */
[----:B------:R-:W-:-:S04]  /*1a630*/  IMAD.MOV.U32 R124, RZ, RZ, RZ ;  /* 0x000000ffff7c7224 */ /* 0x000fc800078e00ff */
[C---:B------:R-:W-:Y:S02]  /*1a640*/  FSETP.NEU.AND P0, PT, R125.reuse, RZ, PT ;  /* 0x000000ff7d00720b */ /* 0x040fe40003f0d000 */
[----:B------:R-:W-:-:S04]  /*1a650*/  LOP3.LUT R126, R125, 0x80000000, R127, 0x48, !PT ;  /* 0x800000007d7e7812 */ /* 0x000fc800078e487f */
[----:B------:R-:W-:-:S07]  /*1a660*/  LOP3.LUT R125, R126, R31, RZ, 0xfc, !PT ;  /* 0x0000001f7e7d7212 */ /* 0x000fce00078efcff */
[----:B------:R-:W-:Y:S05]  /*1a670*/  @!P0 BRA `(.L_x_411) ;  /* 0x0000000000908947 */ /* 0x000fea0003800000 */
[----:B------:R-:W-:Y:S01]  /*1a680*/  IMAD.MOV R31, RZ, RZ, -R29 ;  /* 0x000000ffff1f7224 */ /* 0x000fe200078e0a1d */
[----:B------:R-:W-:Y:S02]  /*1a690*/  MOV R30, RZ ;  /* 0x000000ff001e7202 */ /* 0x000fe40000000f00 */
[----:B------:R-:W-:-:S04]  /*1a6a0*/  IADD3 R29, PT, PT, -R29, -0x43300000, RZ ;  /* 0xbcd000001d1d7810 */ /* 0x000fc80007ffe1ff */
[----:B------:R-:W-:Y:S02]  /*1a6b0*/  DFMA R30, R142, -R30, R32 ;  /* 0x8000001e8e1e722b */ /* 0x000fe40000000020 */
[----:B------:R-:W-:-:S08]  /*1a6c0*/  DMUL.RP R32, R32, R124 ;  /* 0x0000007c20207228 */ /* 0x000fd00000008000 */
[----:B------:R-:W-:Y:S02]  /*1a6d0*/  FSETP.NEU.AND P0, PT, |R31|, R29, PT ;  /* 0x0000001d1f00720b */ /* 0x000fe40003f0d200 */
[----:B------:R-:W-:Y:S02]  /*1a6e0*/  LOP3.LUT R126, R33, R126, RZ, 0x3c, !PT ;  /* 0x0000007e217e7212 */ /* 0x000fe400078e3cff */
[----:B------:R-:W-:Y:S02]  /*1a6f0*/  FSEL R28, R32, R142, !P0 ;  /* 0x0000008e201c7208 */ /* 0x000fe40004000000 */
[----:B------:R-:W-:-:S03]  /*1a700*/  FSEL R29, R126, R143, !P0 ;  /* 0x0000008f7e1d7208 */ /* 0x000fc60004000000 */
[----:B------:R-:W-:Y:S02]  /*1a710*/  IMAD.MOV.U32 R142, RZ, RZ, R28 ;  /* 0x000000ffff8e7224 */ /* 0x000fe400078e001c */
[----:B------:R-:W-:Y:S01]  /*1a720*/  IMAD.MOV.U32 R143, RZ, RZ, R29 ;  /* 0x000000ffff8f7224 */ /* 0x000fe200078e001d */
[----:B------:R-:W-:Y:S06]  /*1a730*/  BRA `(.L_x_411) ;  /* 0x0000000000607947 */ /* 0x000fec0003800000 */
.L_x_410:
[----:B------:R-:W-:-:S14]  /*1a740*/  DSETP.NAN.AND P0, PT, R138, R138, PT ;  /* 0x0000008a8a00722a */ /* 0x000fdc0003f08000 */
[----:B------:R-:W-:Y:S05]  /*1a750*/  @P0 BRA `(.L_x_412) ;  /* 0x00000000004c0947 */ /* 0x000fea0003800000 */
[----:B------:R-:W-:-:S14]  /*1a760*/  DSETP.NAN.AND P0, PT, R126, R126, PT ;  /* 0x0000007e7e00722a */ /* 0x000fdc0003f08000 */
[----:B------:R-:W-:Y:S05]  /*1a770*/  @P0 BRA `(.L_x_413) ;  /* 0x0000000000340947 */ /* 0x000fea0003800000 */
[----:B------:R-:W-:Y:S01]  /*1a780*/  ISETP.NE.AND P0, PT, R30, R31, PT ;  /* 0x0000001f1e00720c */ /* 0x000fe20003f05270 */
[----:B------:R-:W-:Y:S02]  /*1a790*/  IMAD.MOV.U32 R142, RZ, RZ, 0x0 ;  /* 0x00000000ff8e7424 */ /* 0x000fe400078e00ff */
[----:B------:R-:W-:-:S10]  /*1a7a0*/  IMAD.MOV.U32 R143, RZ, RZ, -0x80000 ;  /* 0xfff80000ff8f7424 */ /* 0x000fd400078e00ff */
[----:B------:R-:W-:Y:S05]  /*1a7b0*/  @!P0 BRA `(.L_x_411) ;  /* 0x0000000000408947 */ /* 0x000fea0003800000 */
[----:B------:R-:W-:Y:S02]  /*1a7c0*/  ISETP.NE.AND P0, PT, R30, 0x7ff00000, PT ;  /* 0x7ff000001e00780c */ /* 0x000fe40003f05270 */
[----:B------:R-:W-:Y:S02]  /*1a7d0*/  LOP3.LUT R127, R139, 0x80000000, R127, 0x48, !PT ;  /* 0x800000008b7f7812 */ /* 0x000fe400078e487f */
[----:B------:R-:W-:-:S13]  /*1a7e0*/  ISETP.EQ.OR P0, PT, R31, RZ, !P0 ;  /* 0x000000ff1f00720c */ /* 0x000fda0004702670 */
[----:B------:R-:W-:Y:S01]  /*1a7f0*/  @P0 LOP3.LUT R28, R127, 0x7ff00000, RZ, 0xfc, !PT ;  /* 0x7ff000007f1c0812 */ /* 0x000fe200078efcff */
[----:B------:R-:W-:Y:S01]  /*1a800*/  @!P0 IMAD.MOV.U32 R143, RZ, RZ, R127 ;  /* 0x000000ffff8f8224 */ /* 0x000fe200078e007f */
[----:B------:R-:W-:Y:S01]  /*1a810*/  @!P0 MOV R142, RZ ;  /* 0x000000ff008e8202 */ /* 0x000fe20000000f00 */
[----:B------:R-:W-:Y:S02]  /*1a820*/  @P0 IMAD.MOV.U32 R142, RZ, RZ, RZ ;  /* 0x000000ffff8e0224 */ /* 0x000fe400078e00ff */
[----:B------:R-:W-:Y:S01]  /*1a830*/  @P0 IMAD.MOV.U32 R143, RZ, RZ, R28 ;  /* 0x000000ffff8f0224 */ /* 0x000fe200078e001c */
[----:B------:R-:W-:Y:S06]  /*1a840*/  BRA `(.L_x_411) ;  /* 0x00000000001c7947 */ /* 0x000fec0003800000 */
.L_x_413:
[----:B------:R-:W-:Y:S01]  /*1a850*/  LOP3.LUT R29, R127, 0x80000, RZ, 0xfc, !PT ;  /* 0x000800007f1d7812 */ /* 0x000fe200078efcff */
[----:B------:R-:W-:-:S03]  /*1a860*/  IMAD.MOV.U32 R142, RZ, RZ, R126 ;  /* 0x000000ffff8e7224 */ /* 0x000fc600078e007e */
[----:B------:R-:W-:Y:S01]  /*1a870*/  MOV R143, R29 ;  /* 0x0000001d008f7202 */ /* 0x000fe20000000f00 */
[----:B------:R-:W-:Y:S06]  /*1a880*/  BRA `(.L_x_411) ;  /* 0x00000000000c7947 */ /* 0x000fec0003800000 */
.L_x_412:
[----:B------:R-:W-:Y:S01]  /*1a890*/  LOP3.LUT R29, R139, 0x80000, RZ, 0xfc, !PT ;  /* 0x000800008b1d7812 */ /* 0x000fe200078efcff */
[----:B------:R-:W-:-:S04]  /*1a8a0*/  IMAD.MOV.U32 R142, RZ, RZ, R138 ;  /* 0x000000ffff8e7224 */ /* 0x000fc800078e008a */
[----:B------:R-:W-:-:S07]  /*1a8b0*/  IMAD.MOV.U32 R143, RZ, RZ, R29 ;  /* 0x000000ffff8f7224 */ /* 0x000fce00078e001d */
.L_x_411:
[----:B------:R-:W-:Y:S05]  /*1a8c0*/  BSYNC.RECONVERGENT B0 ;  /* 0x0000000000007941 */ /* 0x000fea0003800200 */
.L_x_409:
[----:B------:R-:W-:Y:S01]  /*1a8d0*/  MOV R30, R0 ;  /* 0x00000000001e7202 */ /* 0x000fe20000000f00 */
[----:B------:R-:W-:Y:S02]  /*1a8e0*/  IMAD.MOV.U32 R31, RZ, RZ, 0x0 ;  /* 0x00000000ff1f7424 */ /* 0x000fe400078e00ff */
[----:B------:R-:W-:Y:S02]  /*1a8f0*/  IMAD.MOV.U32 R28, RZ, RZ, R142 ;  /* 0x000000ffff1c7224 */ /* 0x000fe400078e008e */
[----:B------:R-:W-:Y:S01]  /*1a900*/  IMAD.MOV.U32 R29, RZ, RZ, R143 ;  /* 0x000000ffff1d7224 */ /* 0x000fe200078e008f */
[----:B------:R-:W-:Y:S06]  /*1a910*/  RET.REL.NODEC R30 `(_Z12computeStateP4cellPddS0_P6cellGsi) ;  /* 0xfffffe541eb87950 */ /* 0x000fec0003c3ffff */
        .type           $_Z12computeStateP4cellPddS0_P6cellGsi$__internal_accurate_pow,@function
        .size           $_Z12computeStateP4cellPddS0_P6cellGsi$__internal_accurate_pow,(.L_x_421 - $_Z12computeStateP4cellPddS0_P6cellGsi$__internal_accurate_pow)
$_Z12computeStateP4cellPddS0_P6cellGsi$__internal_accurate_pow:
[----:B------:R-:W-:Y:S01]  /*1a920*/  ISETP.GT.U32.AND P1, PT, R99, 0xfffff, PT ;  /* 0x000fffff6300780c */ /* 0x000fe20003f24070 */
[----:B------:R-:W-:Y:S01]  /*1a930*/  IMAD.MOV.U32 R28, RZ, RZ, R99 ;  /* 0x000000ffff1c7224 */ /* 0x000fe200078e0063 */
[----:B------:R-:W-:Y:S01]  /*1a940*/  UMOV UR6, 0x7d2cafe2 ;  /* 0x7d2cafe200067882 */ /* 0x000fe20000000000 */
[----:B------:R-:W-:Y:S01]  /*1a950*/  UMOV UR7, 0x3eb0f5ff ;  /* 0x3eb0f5ff00077882 */ /* 0x000fe20000000000 */
[----:B------:R-:W-:Y:S01]  /*1a960*/  UMOV UR8, 0x3b39803f ;  /* 0x3b39803f00087882 */ /* 0x000fe20000000000 */
[----:B------:R-:W-:-:S08]  /*1a970*/  UMOV UR9, 0x3c7abc9e ;  /* 0x3c7abc9e00097882 */ /* 0x000fd00000000000 */
[----:B------:R-:W-:Y:S01]  /*1a980*/  @!P1 DMUL R126, R98, 1.80143985094819840000e+16 ;  /* 0x43500000627e9828 */ /* 0x000fe20000000000 */
[----:B------:R-:W-:-:S09]  /*1a990*/  SHF.R.U32.HI R99, RZ, 0x14, R99 ;  /* 0x00000014ff637819 */ /* 0x000fd20000011663 */
[----:B------:R-:W-:Y:S01]  /*1a9a0*/  @!P1 IMAD.MOV.U32 R28, RZ, RZ, R127 ;  /* 0x000000ffff1c9224 */ /* 0x000fe200078e007f */
[----:B------:R-:W-:Y:S01]  /*1a9b0*/  @!P1 LEA.HI R99, R127, 0xffffffca, RZ, 0xc ;  /* 0xffffffca7f639811 */ /* 0x000fe200078f60ff */
[----:B------:R-:W-:-:S03]  /*1a9c0*/  @!P1 IMAD.MOV.U32 R98, RZ, RZ, R126 ;  /* 0x000000ffff629224 */ /* 0x000fc600078e007e */
[----:B------:R-:W-:Y:S02]  /*1a9d0*/  LOP3.LUT R29, R28, 0x800fffff, RZ, 0xc0, !PT ;  /* 0x800fffff1c1d7812 */ /* 0x000fe400078ec0ff */
[----:B------:R-:W-:Y:S02]  /*1a9e0*/  MOV R102, R98 ;  /* 0x0000006200667202 */ /* 0x000fe40000000f00 */
[----:B------:R-:W-:-:S04]  /*1a9f0*/  LOP3.LUT R29, R29, 0x3ff00000, RZ, 0xfc, !PT ;  /* 0x3ff000001d1d7812 */ /* 0x000fc800078efcff */
[----:B------:R-:W-:Y:S01]  /*1aa00*/  ISETP.GE.U32.AND P2, PT, R29, 0x3ff6a09f, PT ;  /* 0x3ff6a09f1d00780c */ /* 0x000fe20003f46070 */
[----:B------:R-:W-:-:S12]  /*1aa10*/  IMAD.MOV.U32 R103, RZ, RZ, R29 ;  /* 0x000000ffff677224 */ /* 0x000fd800078e001d */
[----:B------:R-:W-:-:S04]  /*1aa20*/  @P2 VIADD R28, R103, 0xfff00000 ;  /* 0xfff00000671c2836 */ /* 0x000fc80000000000 */
[----:B------:R-:W-:Y:S02]  /*1aa30*/  @P2 IMAD.MOV.U32 R103, RZ, RZ, R28 ;  /* 0x000000ffff672224 */ /* 0x000fe400078e001c */
[----:B------:R-:W-:-:S04]  /*1aa40*/  IMAD.MOV.U32 R28, RZ, RZ, RZ ;  /* 0x000000ffff1c7224 */ /* 0x000fc800078e00ff */
[C---:B------:R-:W-:Y:S02]  /*1aa50*/  DADD R32, R102.reuse, 1 ;  /* 0x3ff0000066207429 */ /* 0x040fe40000000000 */
[----:B------:R-:W-:-:S04]  /*1aa60*/  DADD R102, R102, -1 ;  /* 0xbff0000066667429 */ /* 0x000fc80000000000 */
[----:B------:R-:W0:Y:S02]  /*1aa70*/  MUFU.RCP64H R29, R33 ;  /* 0x00000021001d7308 */ /* 0x000e240000001800 */
[----:B0-----:R-:W-:-:S08]  /*1aa80*/  DFMA R30, -R32, R28, 1 ;  /* 0x3ff00000201e742b */ /* 0x001fd0000000011c */
[----:B------:R-:W-:-:S08]  /*1aa90*/  DFMA R30, R30, R30, R30 ;  /* 0x0000001e1e1e722b */ /* 0x000fd0000000001e */
[----:B------:R-:W-:Y:S01]  /*1aaa0*/  DFMA R30, R28, R30, R28 ;  /* 0x0000001e1c1e722b */ /* 0x000fe2000000001c */
[----:B------:R-:W-:Y:S01]  /*1aab0*/  MOV R28, 0x41ad3b5a ;  /* 0x41ad3b5a001c7802 */ /* 0x000fe20000000f00 */
[----:B------:R-:W-:-:S06]  /*1aac0*/  IMAD.MOV.U32 R29, RZ, RZ, 0x3ed0f5d2 ;  /* 0x3ed0f5d2ff1d7424 */ /* 0x000fcc00078e00ff */
[----:B------:R-:W-:-:S08]  /*1aad0*/  DMUL R124, R102, R30 ;  /* 0x0000001e667c7228 */ /* 0x000fd00000000000 */
[----:B------:R-:W-:-:S08]  /*1aae0*/  DFMA R124, R102, R30, R124 ;  /* 0x0000001e667c722b */ /* 0x000fd0000000007c */
[-C--:B------:R-:W-:Y:S02]  /*1aaf0*/  DMUL R92, R124, R124.reuse ;  /* 0x0000007c7c5c7228 */ /* 0x080fe40000000000 */
[----:B------:R-:W-:Y:S02]  /*1ab00*/  DADD R118, R102, -R124 ;  /* 0x0000000066767229 */ /* 0x000fe4000000087c */
[----:B------:R-:W-:-:S04]  /*1ab10*/  DMUL R100, R124, R124 ;  /* 0x0000007c7c647228 */ /* 0x000fc80000000000 */
[----:B------:R-:W-:Y:S01]  /*1ab20*/  DFMA R28, R92, UR6, R28 ;  /* 0x000000065c1c7c2b */ /* 0x000fe2000800001c */
        /* <DEDUP_REMOVED lines=21> */
[----:B------:R-:W-:Y:S01]  /*1ac80*/  DADD R28, -R110, UR6 ;  /* 0x000000066e1c7e29 */ /* 0x000fe20008000100 */
[----:B------:R-:W-:Y:S01]  /*1ac90*/  UMOV UR6, 0xb9e7b0 ;  /* 0x00b9e7b000067882 */ /* 0x000fe20000000000 */
[----:B------:R-:W-:-:S06]  /*1aca0*/  UMOV UR7, 0x3c46a4cb ;  /* 0x3c46a4cb00077882 */ /* 0x000fcc0000000000 */
[----:B------:R-:W-:Y:S02]  /*1acb0*/  DFMA R104, R92, R32, R28 ;  /* 0x000000205c68722b */ /* 0x000fe4000000001c */
[C---:B------:R-:W-:Y:S01]  /*1acc0*/  DMUL R28, R124.reuse, R100 ;  /* 0x000000647c1c7228 */ /* 0x040fe20000000000 */
[----:B------:R-:W-:Y:S01]  /*1acd0*/  VIADD R93, R119, 0x100000 ;  /* 0x00100000775d7836 */ /* 0x000fe20000000000 */
[----:B------:R-:W-:Y:S01]  /*1ace0*/  DFMA R32, R124, R124, -R100 ;  /* 0x0000007c7c20722b */ /* 0x000fe20000000864 */
[----:B------:R-:W-:-:S03]  /*1acf0*/  IMAD.MOV.U32 R92, RZ, RZ, R118 ;  /* 0x000000ffff5c7224 */ /* 0x000fc600078e0076 */
[----:B------:R-:W-:Y:S01]  /*1ad00*/  DADD R104, R104, -UR6 ;  /* 0x8000000668687e29 */ /* 0x000fe20008000000 */
[----:B------:R-:W-:Y:S01]  /*1ad10*/  UMOV UR6, 0x80000000 ;  /* 0x8000000000067882 */ /* 0x000fe20000000000 */
[C---:B------:R-:W-:Y:S01]  /*1ad20*/  DFMA R30, R124.reuse, R100, -R28 ;  /* 0x000000647c1e722b */ /* 0x040fe2000000081c */
[----:B------:R-:W-:Y:S01]  /*1ad30*/  UMOV UR7, 0x43300000 ;  /* 0x4330000000077882 */ /* 0x000fe20000000000 */
[----:B------:R-:W-:-:S04]  /*1ad40*/  DFMA R92, R124, R92, R32 ;  /* 0x0000005c7c5c722b */ /* 0x000fc80000000020 */
[----:B------:R-:W-:Y:S02]  /*1ad50*/  DADD R102, R110, R104 ;  /* 0x000000006e667229 */ /* 0x000fe40000000068 */
[----:B------:R-:W-:-:S06]  /*1ad60*/  DFMA R30, R118, R100, R30 ;  /* 0x00000064761e722b */ /* 0x000fcc000000001e */
[----:B------:R-:W-:Y:S02]  /*1ad70*/  DMUL R32, R102, R28 ;  /* 0x0000001c66207228 */ /* 0x000fe40000000000 */
[----:B------:R-:W-:Y:S02]  /*1ad80*/  DFMA R30, R124, R92, R30 ;  /* 0x0000005c7c1e722b */ /* 0x000fe4000000001e */
[----:B------:R-:W-:-:S04]  /*1ad90*/  DADD R110, R110, -R102 ;  /* 0x000000006e6e7229 */ /* 0x000fc80000000866 */
[----:B------:R-:W-:-:S04]  /*1ada0*/  DFMA R92, R102, R28, -R32 ;  /* 0x0000001c665c722b */ /* 0x000fc80000000820 */
[----:B------:R-:W-:-:S04]  /*1adb0*/  DADD R110, R104, R110 ;  /* 0x00000000686e7229 */ /* 0x000fc8000000006e */
[----:B------:R-:W-:-:S08]  /*1adc0*/  DFMA R30, R102, R30, R92 ;  /* 0x0000001e661e722b */ /* 0x000fd0000000005c */
[----:B------:R-:W-:-:S08]  /*1add0*/  DFMA R110, R110, R28, R30 ;  /* 0x0000001c6e6e722b */ /* 0x000fd0000000001e */
[----:B------:R-:W-:-:S08]  /*1ade0*/  DADD R28, R32, R110 ;  /* 0x00000000201c7229 */ /* 0x000fd0000000006e */
[--C-:B------:R-:W-:Y:S02]  /*1adf0*/  DADD R30, R124, R28.reuse ;  /* 0x000000007c1e7229 */ /* 0x100fe4000000001c */
[----:B------:R-:W-:-:S06]  /*1ae00*/  DADD R32, R32, -R28 ;  /* 0x0000000020207229 */ /* 0x000fcc000000081c */
[----:B------:R-:W-:Y:S02]  /*1ae10*/  DADD R124, R124, -R30 ;  /* 0x000000007c7c7229 */ /* 0x000fe4000000081e */
[----:B------:R-:W-:-:S06]  /*1ae20*/  DADD R32, R110, R32 ;  /* 0x000000006e207229 */ /* 0x000fcc0000000020 */
[----:B------:R-:W-:Y:S01]  /*1ae30*/  DADD R124, R28, R124 ;  /* 0x000000001c7c7229 */ /* 0x000fe2000000007c */
[C---:B------:R-:W-:Y:S01]  /*1ae40*/  VIADD R28, R99.reuse, 0xfffffc01 ;  /* 0xfffffc01631c7836 */ /* 0x040fe20000000000 */
[----:B------:R-:W-:Y:S01]  /*1ae50*/  @P2 IADD3 R28, PT, PT, R99, -0x3fe, RZ ;  /* 0xfffffc02631c2810 */ /* 0x000fe20007ffe0ff */
[----:B------:R-:W-:-:S03]  /*1ae60*/  IMAD.MOV.U32 R29, RZ, RZ, 0x43300000 ;  /* 0x43300000ff1d7424 */ /* 0x000fc600078e00ff */
[----:B------:R-:W-:Y:S02]  /*1ae70*/  LOP3.LUT R28, R28, 0x80000000, RZ, 0x3c, !PT ;  /* 0x800000001c1c7812 */ /* 0x000fe400078e3cff */
[----:B------:R-:W-:-:S04]  /*1ae80*/  DADD R32, R32, R124 ;  /* 0x0000000020207229 */ /* 0x000fc8000000007c */
[----:B------:R-:W-:Y:S01]  /*1ae90*/  DADD R28, R28, -UR6 ;  /* 0x800000061c1c7e29 */ /* 0x000fe20008000000 */
[----:B------:R-:W-:Y:S01]  /*1aea0*/  UMOV UR6, 0xfefa39ef ;  /* 0xfefa39ef00067882 */ /* 0x000fe20000000000 */
[----:B------:R-:W-:Y:S02]  /*1aeb0*/  UMOV UR7, 0x3fe62e42 ;  /* 0x3fe62e4200077882 */ /* 0x000fe40000000000 */
[----:B------:R-:W-:-:S08]  /*1aec0*/  DADD R118, R118, R32 ;  /* 0x0000000076767229 */ /* 0x000fd00000000020 */
[----:B------:R-:W-:-:S08]  /*1aed0*/  DADD R92, R30, R118 ;  /* 0x000000001e5c7229 */ /* 0x000fd00000000076 */
[--C-:B------:R-:W-:Y:S02]  /*1aee0*/  DFMA R32, R28, UR6, R92.reuse ;  /* 0x000000061c207c2b */ /* 0x100fe4000800005c */
[----:B------:R-:W-:-:S06]  /*1aef0*/  DADD R98, R30, -R92 ;  /* 0x000000001e627229 */ /* 0x000fcc000000085c */
[----:B------:R-:W-:Y:S02]  /*1af00*/  DFMA R30, R28, -UR6, R32 ;  /* 0x800000061c1e7c2b */ /* 0x000fe40008000020 */
[----:B------:R-:W-:-:S06]  /*1af10*/  DADD R98, R118, R98 ;  /* 0x0000000076627229 */ /* 0x000fcc0000000062 */
[----:B------:R-:W-:-:S08]  /*1af20*/  DADD R30, -R92, R30 ;  /* 0x000000005c1e7229 */ /* 0x000fd0000000011e */
[----:B------:R-:W-:-:S08]  /*1af30*/  DADD R30, R98, -R30 ;  /* 0x00000000621e7229 */ /* 0x000fd0000000081e */
[----:B------:R-:W-:Y:S01]  /*1af40*/  DFMA R30, R28, UR8, R30 ;  /* 0x000000081c1e7c2b */ /* 0x000fe2000800001e */
[C---:B------:R-:W-:Y:S01]  /*1af50*/  IMAD.SHL.U32 R28, R97.reuse, 0x2, RZ ;  /* 0x00000002611c7824 */ /* 0x040fe200078e00ff */
[----:B------:R-:W-:-:S04]  /*1af60*/  LOP3.LUT R29, R97, 0xff0fffff, RZ, 0xc0, !PT ;  /* 0xff0fffff611d7812 */ /* 0x000fc800078ec0ff */
[----:B------:R-:W-:Y:S02]  /*1af70*/  ISETP.GT.U32.AND P1, PT, R28, -0x2000001, PT ;  /* 0xfdffffff1c00780c */ /* 0x000fe40003f24070 */
[----:B------:R-:W-:Y:S02]  /*1af80*/  DADD R92, R32, R30 ;  /* 0x00000000205c7229 */ /* 0x000fe4000000001e */
[----:B------:R-:W-:-:S06]  /*1af90*/  SEL R97, R29, R97, P1 ;  /* 0x000000611d617207 */ /* 0x000fcc0000800000 */
[----:B------:R-:W-:Y:S02]  /*1afa0*/  DADD R32, R32, -R92 ;  /* 0x0000000020207229 */ /* 0x000fe4000000085c */
[----:B------:R-:W-:-:S06]  /*1afb0*/  DMUL R28, R92, R96 ;  /* 0x000000605c1c7228 */ /* 0x000fcc0000000000 */
[----:B------:R-:W-:Y:S02]  /*1afc0*/  DADD R32, R30, R32 ;  /* 0x000000001e207229 */ /* 0x000fe40000000020 */
[----:B------:R-:W-:-:S08]  /*1afd0*/  DFMA R92, R92, R96, -R28 ;  /* 0x000000605c5c722b */ /* 0x000fd0000000081c */
[----:B------:R-:W-:Y:S01]  /*1afe0*/  DFMA R32, R32, R96, R92 ;  /* 0x000000602020722b */ /* 0x000fe2000000005c */
[----:B------:R-:W-:Y:S02]  /*1aff0*/  IMAD.MOV.U32 R96, RZ, RZ, 0x652b82fe ;  /* 0x652b82feff607424 */ /* 0x000fe400078e00ff */
[----:B------:R-:W-:-:S05]  /*1b000*/  IMAD.MOV.U32 R97, RZ, RZ, 0x3ff71547 ;  /* 0x3ff71547ff617424 */ /* 0x000fca00078e00ff */
[----:B------:R-:W-:-:S08]  /*1b010*/  DADD R98, R28, R32 ;  /* 0x000000001c627229 */ /* 0x000fd00000000020 */
[----:B------:R-:W-:Y:S02]  /*1b020*/  DFMA R96, R98, R96, 6.75539944105574400000e+15 ;  /* 0x433800006260742b */ /* 0x000fe40000000060 */
[----:B------:R-:W-:Y:S01]  /*1b030*/  FSETP.GEU.AND P1, PT, |R99|, 4.1917929649353027344, PT ;  /* 0x4086232b6300780b */ /* 0x000fe20003f2e200 */
[----:B------:R-:W-:-:S05]  /*1b040*/  DADD R28, R28, -R98 ;  /* 0x000000001c1c7229 */ /* 0x000fca0000000862 */
[----:B------:R-:W-:-:S03]  /*1b050*/  DADD R30, R96, -6.75539944105574400000e+15 ;  /* 0xc3380000601e7429 */ /* 0x000fc60000000000 */
[----:B------:R-:W-:-:S05]  /*1b060*/  DADD R32, R32, R28 ;  /* 0x0000000020207229 */ /* 0x000fca000000001c */
        /* <DEDUP_REMOVED lines=46> */
[----:B------:R-:W-:Y:S02]  /*1b350*/  @!P2 IMAD.IADD R29, R96, 0x1, -R28 ;  /* 0x00000001601da824 */ /* 0x000fe400078e0a1c */
[----:B------:R-:W-:-:S03]  /*1b360*/  @!P2 IMAD.MOV.U32 R28, RZ, RZ, RZ ;  /* 0x000000ffff1ca224 */ /* 0x000fc600078e00ff */
[----:B------:R-:W-:-:S06]  /*1b370*/  @!P2 LEA R29, R29, 0x3ff00000, 0x14 ;  /* 0x3ff000001d1da811 */ /* 0x000fcc00078ea0ff */
[----:B------:R-:W-:-:S11]  /*1b380*/  @!P2 DMUL R92, R30, R28 ;  /* 0x0000001c1e5ca228 */ /* 0x000fd60000000000 */
.L_x_414:
[----:B------:R-:W-:Y:S01]  /*1b390*/  DFMA R32, R32, R92, R92 ;  /* 0x0000005c2020722b */ /* 0x000fe2000000005c */
[----:B------:R-:W-:Y:S01]  /*1b3a0*/  IMAD.MOV.U32 R28, RZ, RZ, R0 ;  /* 0x000000ffff1c7224 */ /* 0x000fe200078e0000 */
[----:B------:R-:W-:Y:S01]  /*1b3b0*/  DSETP.NEU.AND P1, PT, |R92|, +INF , PT ;  /* 0x7ff000005c00742a */ /* 0x000fe20003f2d200 */
[----:B------:R-:W-:-:S07]  /*1b3c0*/  IMAD.MOV.U32 R29, RZ, RZ, 0x0 ;  /* 0x00000000ff1d7424 */ /* 0x000fce00078e00ff */
[----:B------:R-:W-:Y:S02]  /*1b3d0*/  FSEL R92, R92, R32, !P1 ;  /* 0x000000205c5c7208 */ /* 0x000fe40004800000 */
[----:B------:R-:W-:Y:S01]  /*1b3e0*/  FSEL R93, R93, R33, !P1 ;  /* 0x000000215d5d7208 */ /* 0x000fe20004800000 */
[----:B------:R-:W-:Y:S06]  /*1b3f0*/  RET.REL.NODEC R28 `(_Z12computeStateP4cellPddS0_P6cellGsi) ;  /* 0xfffffe4c1c007950 */ /* 0x000fec0003c3ffff */
.L_x_415:
        /* <DEDUP_REMOVED lines=16> */
.L_x_421:


//--------------------- .text._Z17initialConditionsP4cellPf --------------------------
	.section	.text._Z17initialConditionsP4cellPf,"ax",@progbits
	.align	128
        .global         _Z17initialConditionsP4cellPf
        .type           _Z17initialConditionsP4cellPf,@function
        .size           _Z17initialConditionsP4cellPf,(.L_x_426 - _Z17initialConditionsP4cellPf)
        .other          _Z17initialConditionsP4cellPf,@"STO_CUDA_ENTRY STV_DEFAULT"
_Z17initialConditionsP4cellPf:
.text._Z17initialConditionsP4cellPf:
        /* <DEDUP_REMOVED lines=9> */
[----:B-1----:R-:W2:Y:S01]  /*0090*/  LDG.E R6, desc[UR4][R4.64] ;  /* 0x0000000404067981 */ /* 0x002ea2000c1e1900 */
[----:B---3--:R-:W-:Y:S01]  /*00a0*/  IMAD.WIDE R2, R9, 0x108, R2 ;  /* 0x0000010809027825 */ /* 0x008fe200078e0202 */
[----:B--2---:R-:W0:Y:S04]  /*00b0*/  F2F.F64.F32 R6, R6 ;  /* 0x0000000600067310 */ /* 0x004e280000201800 */
[----:B0-----:R0:W-:Y:S04]  /*00c0*/  STG.E.64 desc[UR4][R2.64], R6 ;  /* 0x0000000602007986 */ /* 0x0011e8000c101b04 */
[----:B------:R-:W2:Y:S02]  /*00d0*/  LDG.E R8, desc[UR4][R4.64+0x2710] ;  /* 0x0027100404087981 */ /* 0x000ea4000c1e1900 */
[----:B--2---:R-:W1:Y:S02]  /*00e0*/  F2F.F64.F32 R8, R8 ;  /* 0x0000000800087310 */ /* 0x004e640000201800 */
[----:B-1----:R1:W-:Y:S04]  /*00f0*/  STG.E.64 desc[UR4][R2.64+0x8], R8 ;  /* 0x0000080802007986 */ /* 0x0023e8000c101b04 */
[----:B------:R-:W2:Y:S02]  /*0100*/  LDG.E R10, desc[UR4][R4.64+0x4e20] ;  /* 0x004e2004040a7981 */ /* 0x000ea4000c1e1900 */
[----:B--2---:R-:W2:Y:S02]  /*0110*/  F2F.F64.F32 R10, R10 ;  /* 0x0000000a000a7310 */ /* 0x004ea40000201800 */
[----:B--2---:R2:W-:Y:S04]  /*0120*/  STG.E.64 desc[UR4][R2.64+0x10], R10 ;  /* 0x0000100a02007986 */ /* 0x0045e8000c101b04 */
[----:B------:R-:W3:Y:S02]  /*0130*/  LDG.E R12, desc[UR4][R4.64+0x7530] ;  /* 0x00753004040c7981 */ /* 0x000ee4000c1e1900 */
[----:B---3--:R-:W3:Y:S02]  /*0140*/  F2F.F64.F32 R12, R12 ;  /* 0x0000000c000c7310 */ /* 0x008ee40000201800 */
[----:B---3--:R3:W-:Y:S04]  /*0150*/  STG.E.64 desc[UR4][R2.64+0x18], R12 ;  /* 0x0000180c02007986 */ /* 0x0087e8000c101b04 */
[----:B------:R-:W0:Y:S02]  /*0160*/  LDG.E R0, desc[UR4][R4.64+0x9c40] ;  /* 0x009c400404007981 */ /* 0x000e24000c1e1900 */
[----:B0-----:R-:W0:Y:S02]  /*0170*/  F2F.F64.F32 R6, R0 ;  /* 0x0000000000067310 */ /* 0x001e240000201800 */
[----:B0-----:R0:W-:Y:S04]  /*0180*/  STG.E.64 desc[UR4][R2.64+0x20], R6 ;  /* 0x0000200602007986 */ /* 0x0011e8000c101b04 */
[----:B------:R-:W1:Y:S02]  /*0190*/  LDG.E R14, desc[UR4][R4.64+0xc350] ;  /* 0x00c35004040e7981 */ /* 0x000e64000c1e1900 */
[----:B-1----:R-:W1:Y:S02]  /*01a0*/  F2F.F64.F32 R8, R14 ;  /* 0x0000000e00087310 */ /* 0x002e640000201800 */
        /* <DEDUP_REMOVED lines=72> */
[----:B-1----:R-:W-:Y:S04]  /*0630*/  STG.E.64 desc[UR4][R2.64+0xd8], R8 ;  /* 0x0000d80802007986 */ /* 0x002fe8000c101b04 */
[----:B------:R-:W2:Y:S02]  /*0640*/  LDG.E R15, desc[UR4][R4.64+0x493e0] ;  /* 0x0493e004040f7981 */ /* 0x000ea4000c1e1900 */
[----:B--2---:R-:W1:Y:S02]  /*0650*/  F2F.F64.F32 R10, R15 ;  /* 0x0000000f000a7310 */ /* 0x004e640000201800 */
[----:B-1----:R-:W-:Y:S04]  /*0660*/  STG.E.64 desc[UR4][R2.64+0xe0], R10 ;  /* 0x0000e00a02007986 */ /* 0x002fe8000c101b04 */
[----:B------:R-:W3:Y:S02]  /*0670*/  LDG.E R16, desc[UR4][R4.64+0x4baf0] ;  /* 0x04baf00404107981 */ /* 0x000ee4000c1e1900 */
[----:B---3--:R-:W1:Y:S02]  /*0680*/  F2F.F64.F32 R12, R16 ;  /* 0x00000010000c7310 */ /* 0x008e640000201800 */
[----:B-1----:R-:W-:Y:S04]  /*0690*/  STG.E.64 desc[UR4][R2.64+0xe8], R12 ;  /* 0x0000e80c02007986 */ /* 0x002fe8000c101b04 */
[----:B------:R-:W0:Y:S02]  /*06a0*/  LDG.E R0, desc[UR4][R4.64+0x4e200] ;  /* 0x04e2000404007981 */ /* 0x000e24000c1e1900 */
[----:B0-----:R-:W0:Y:S02]  /*06b0*/  F2F.F64.F32 R6, R0 ;  /* 0x0000000000067310 */ /* 0x001e240000201800 */
[----:B0-----:R-:W-:Y:S01]  /*06c0*/  STG.E.64 desc[UR4][R2.64+0xf0], R6 ;  /* 0x0000f00602007986 */ /* 0x001fe2000c101b04 */
[----:B------:R-:W-:Y:S05]  /*06d0*/  EXIT ;  /* 0x000000000000794d */ /* 0x000fea0003800000 */
.L_x_416:
        /* <DEDUP_REMOVED lines=10> */
.L_x_426:


//--------------------- .text._Z19assignHeterogeneityP6cellGsPf --------------------------
	.section	.text._Z19assignHeterogeneityP6cellGsPf,"ax",@progbits
	.align	128
        .global         _Z19assignHeterogeneityP6cellGsPf
        .type           _Z19assignHeterogeneityP6cellGsPf,@function
        .size           _Z19assignHeterogeneityP6cellGsPf,(.L_x_427 - _Z19assignHeterogeneityP6cellGsPf)
        .other          _Z19assignHeterogeneityP6cellGsPf,@"STO_CUDA_ENTRY STV_DEFAULT"
_Z19assignHeterogeneityP6cellGsPf:
.text._Z19assignHeterogeneityP6cellGsPf:
        /* <DEDUP_REMOVED lines=30> */
[----:B--2---:R-:W-:Y:S04]  /*01e0*/  STG.E.64 desc[UR4][R4.64+0x30], R10 ;  /* 0x0000300a04007986 */ /* 0x004fe8000c101b04 */
[----:B------:R-:W3:Y:S02]  /*01f0*/  LDG.E R16, desc[UR4][R2.64+0x11170] ;  /* 0x0111700402107981 */ /* 0x000ee4000c1e1900 */
[----:B---3--:R-:W2:Y:S02]  /*0200*/  F2F.F64.F32 R12, R16 ;  /* 0x00000010000c7310 */ /* 0x008ea40000201800 */
[----:B--2---:R-:W-:Y:S04]  /*0210*/  STG.E.64 desc[UR4][R4.64+0x38], R12 ;  /* 0x0000380c04007986 */ /* 0x004fe8000c101b04 */
[----:B------:R-:W0:Y:S02]  /*0220*/  LDG.E R0, desc[UR4][R2.64+0x13880] ;  /* 0x0138800402007981 */ /* 0x000e24000c1e1900 */
[----:B0-----:R-:W0:Y:S02]  /*0230*/  F2F.F64.F32 R6, R0 ;  /* 0x0000000000067310 */ /* 0x001e240000201800 */
[----:B0-----:R-:W-:Y:S04]  /*0240*/  STG.E.64 desc[UR4][R4.64+0x40], R6 ;  /* 0x0000400604007986 */ /* 0x001fe8000c101b04 */
[----:B------:R-:W1:Y:S02]  /*0250*/  LDG.E R14, desc[UR4][R2.64+0x15f90] ;  /* 0x015f9004020e7981 */ /* 0x000e64000c1e1900 */
[----:B-1----:R-:W0:Y:S02]  /*0260*/  F2F.F64.F32 R8, R14 ;  /* 0x0000000e00087310 */ /* 0x002e240000201800 */
[----:B0-----:R-:W-:Y:S01]  /*0270*/  STG.E.64 desc[UR4][R4.64+0x48], R8 ;  /* 0x0000480804007986 */ /* 0x001fe2000c101b04 */
[----:B------:R-:W-:Y:S05]  /*0280*/  EXIT ;  /* 0x000000000000794d */ /* 0x000fea0003800000 */
.L_x_417:
        /* <DEDUP_REMOVED lines=15> */
.L_x_427:


//--------------------- .nv.global.init           --------------------------
	.section	.nv.global.init,"aw",@progbits
	.align	4
.nv.global.init:
	.type		mrg32k3aM1SubSeq,@object
	.size		mrg32k3aM1SubSeq,(mrg32k3aM2SubSeq - mrg32k3aM1SubSeq)
mrg32k3aM1SubSeq:
        /*0000*/ 	.byte	0x0b, 0xcc, 0xee, 0x04, 0x73, 0x29, 0x8b, 0x6f, 0xf6, 0x53, 0x03, 0xf6, 0x23, 0xf6, 0xea, 0xda
        /* <DEDUP_REMOVED lines=125> */
	.type		mrg32k3aM2SubSeq,@object
	.size		mrg32k3aM2SubSeq,(mrg32k3aM1 - mrg32k3aM2SubSeq)
mrg32k3aM2SubSeq:
        /* <DEDUP_REMOVED lines=126> */
	.type		mrg32k3aM1,@object
	.size		mrg32k3aM1,(mrg32k3aM1Seq - mrg32k3aM1)
mrg32k3aM1:
        /* <DEDUP_REMOVED lines=144> */
	.type		mrg32k3aM1Seq,@object
	.size		mrg32k3aM1Seq,(mrg32k3aM2 - mrg32k3aM1Seq)
mrg32k3aM1Seq:
        /* <DEDUP_REMOVED lines=144> */
	.type		mrg32k3aM2,@object
	.size		mrg32k3aM2,(mrg32k3aM2Seq - mrg32k3aM2)
mrg32k3aM2:
        /* <DEDUP_REMOVED lines=144> */
	.type		mrg32k3aM2Seq,@object
	.size		mrg32k3aM2Seq,(precalc_xorwow_matrix - mrg32k3aM2Seq)
mrg32k3aM2Seq:
        /* <DEDUP_REMOVED lines=144> */
	.type		precalc_xorwow_matrix,@object
	.size		precalc_xorwow_matrix,(precalc_xorwow_offset_matrix - precalc_xorwow_matrix)
precalc_xorwow_matrix:
        /* <DEDUP_REMOVED lines=6400> */
	.type		precalc_xorwow_offset_matrix,@object
	.size		precalc_xorwow_offset_matrix,(.L_1 - precalc_xorwow_offset_matrix)
precalc_xorwow_offset_matrix:
        /* <DEDUP_REMOVED lines=6400> */
.L_1:


//--------------------- .nv.shared.reserved.0     --------------------------
	.section	.nv.shared.reserved.0,"aw",@nobits
	.weak		__nv_reservedSMEM_offset_0_alias
	.size		__nv_reservedSMEM_offset_0_alias, 0, 64
	.other		__nv_reservedSMEM_offset_0_alias,@"STO_CUDA_RESERVED_SHARED STV_DEFAULT"
__nv_reservedSMEM_offset_0_alias:
	.zero		0
	.zero		64


//--------------------- .nv.constant0._Z13updateVoltageP4cellPd --------------------------
	.section	.nv.constant0._Z13updateVoltageP4cellPd,"a",@progbits
	.sectionflags	@""
	.align	4
.nv.constant0._Z13updateVoltageP4cellPd:
	.zero		912


//--------------------- .nv.constant0._Z14computeVoltageP4cellPdS1_di --------------------------
	.section	.nv.constant0._Z14computeVoltageP4cellPdS1_di,"a",@progbits
	.sectionflags	@""
	.align	4
.nv.constant0._Z14computeVoltageP4cellPdS1_di:
	.zero		932


//--------------------- .nv.constant0._Z11updateStateP4cellS0_ --------------------------
	.section	.nv.constant0._Z11updateStateP4cellS0_,"a",@progbits
	.sectionflags	@""
	.align	4
.nv.constant0._Z11updateStateP4cellS0_:
	.zero		912


//--------------------- .nv.constant0._Z12computeStateP4cellPddS0_P6cellGsi --------------------------
	.section	.nv.constant0._Z12computeStateP4cellPddS0_P6cellGsi,"a",@progbits
	.sectionflags	@""
	.align	4
.nv.constant0._Z12computeStateP4cellPddS0_P6cellGsi:
	.zero		940


//--------------------- .nv.constant0._Z17initialConditionsP4cellPf --------------------------
	.section	.nv.constant0._Z17initialConditionsP4cellPf,"a",@progbits
	.sectionflags	@""
	.align	4
.nv.constant0._Z17initialConditionsP4cellPf:
	.zero		912


//--------------------- .nv.constant0._Z19assignHeterogeneityP6cellGsPf --------------------------
	.section	.nv.constant0._Z19assignHeterogeneityP6cellGsPf,"a",@progbits
	.sectionflags	@""
	.align	4
.nv.constant0._Z19assignHeterogeneityP6cellGsPf:
	.zero		912


//--------------------- SYMBOLS --------------------------

	.type		.nv.reservedSmem.offset0,@object
	.size		.nv.reservedSmem.offset0,0x4
